//
// Generated by NVIDIA NVVM Compiler
//
// Compiler Build ID: CL-36424714
// Cuda compilation tools, release 13.0, V13.0.88
// Based on NVVM 20.0.0
//

.version 9.0
.target sm_100
.address_size 64

	// .globl	default_function_kernel0
// _ZZ24default_function_kernel0E15pad_temp_shared has been demoted
// _ZZ24default_function_kernel0E13kernel_shared has been demoted
.extern .shared .align 16 .b8 shared_input[];

.visible .entry default_function_kernel0(
	.param .u64 .ptr .align 1 default_function_kernel0_param_0,
	.param .u64 .ptr .align 1 default_function_kernel0_param_1,
	.param .u64 .ptr .align 1 default_function_kernel0_param_2
)
{
	.reg .pred 	%p<183>;
	.reg .b16 	%rs<156>;
	.reg .b32 	%r<505>;
	.reg .b32 	%f<1438>;
	.reg .b64 	%rd<88>;
	// demoted variable
	.shared .align 4 .b8 _ZZ24default_function_kernel0E15pad_temp_shared[4608];
	// demoted variable
	.shared .align 4 .b8 _ZZ24default_function_kernel0E13kernel_shared[3456];
	ld.param.u64 	%rd42, [default_function_kernel0_param_1];
	cvta.to.global.u64 	%rd1, %rd42;
	mov.u32 	%r78, %ctaid.y;
	mul.lo.s32 	%r79, %r78, 14;
	mov.u32 	%r1, %tid.y;
	mul.lo.s32 	%r80, %r1, 7;
	mov.u32 	%r2, %tid.x;
	mul.lo.s32 	%r81, %r2, 21;
	cvt.u16.u32 	%rs1, %r81;
	mul.hi.u16 	%rs2, %rs1, 10923;
	cvt.u32.u16 	%r82, %rs2;
	add.s32 	%r83, %r80, %r82;
	and.b32  	%r84, %r83, 15;
	or.b32  	%r85, %r84, %r79;
	setp.eq.s32 	%p30, %r85, 0;
	add.s32 	%r86, %r84, %r79;
	setp.gt.u32 	%p31, %r86, 28;
	mov.u32 	%r88, %ctaid.x;
	shl.b32 	%r3, %r88, 2;
	mul.lo.s16 	%rs3, %rs2, 6;
	sub.s16 	%rs4, %rs1, %rs3;
	cvt.u32.u16 	%r89, %rs4;
	or.b32  	%r90, %r3, %r89;
	setp.eq.s32 	%p32, %r90, 0;
	or.pred  	%p33, %p30, %p32;
	add.s32 	%r92, %r3, %r89;
	setp.gt.u32 	%p34, %r92, 28;
	mov.u32 	%r4, %tid.z;
	mul.lo.s32 	%r94, %r4, 2352;
	shr.u32 	%r95, %r83, 4;
	mul.lo.s32 	%r5, %r78, 392;
	mad.lo.s32 	%r96, %r1, 42, %r81;
	mad.lo.s32 	%r97, %r4, 288, %r96;
	shl.b32 	%r99, %r97, 2;
	mov.u32 	%r100, _ZZ24default_function_kernel0E15pad_temp_shared;
	add.s32 	%r6, %r100, %r99;
	add.s16 	%rs5, %rs1, 1;
	mul.hi.u16 	%rs6, %rs5, 10923;
	cvt.u32.u16 	%r101, %rs6;
	add.s32 	%r102, %r80, %r101;
	and.b32  	%r103, %r102, 15;
	or.b32  	%r104, %r103, %r79;
	setp.eq.s32 	%p35, %r104, 0;
	add.s32 	%r105, %r103, %r79;
	setp.gt.u32 	%p36, %r105, 28;
	mul.lo.s16 	%rs7, %rs6, 6;
	sub.s16 	%rs8, %rs5, %rs7;
	cvt.u32.u16 	%r107, %rs8;
	or.b32  	%r108, %r3, %r107;
	setp.eq.s32 	%p37, %r108, 0;
	or.pred  	%p38, %p35, %p37;
	add.s32 	%r110, %r3, %r107;
	setp.gt.u32 	%p39, %r110, 28;
	shr.u32 	%r112, %r102, 4;
	add.s16 	%rs9, %rs1, 2;
	mul.hi.u16 	%rs10, %rs9, 10923;
	cvt.u32.u16 	%r113, %rs10;
	add.s32 	%r114, %r80, %r113;
	and.b32  	%r115, %r114, 15;
	or.b32  	%r116, %r115, %r79;
	setp.eq.s32 	%p40, %r116, 0;
	add.s32 	%r117, %r115, %r79;
	setp.gt.u32 	%p41, %r117, 28;
	mul.lo.s16 	%rs11, %rs10, 6;
	sub.s16 	%rs12, %rs9, %rs11;
	cvt.u32.u16 	%r119, %rs12;
	or.b32  	%r120, %r3, %r119;
	setp.eq.s32 	%p42, %r120, 0;
	or.pred  	%p43, %p40, %p42;
	add.s32 	%r122, %r3, %r119;
	setp.gt.u32 	%p44, %r122, 28;
	shr.u32 	%r124, %r114, 4;
	add.s16 	%rs13, %rs1, 3;
	mul.hi.u16 	%rs14, %rs13, 10923;
	cvt.u32.u16 	%r125, %rs14;
	add.s32 	%r126, %r80, %r125;
	and.b32  	%r127, %r126, 15;
	or.b32  	%r128, %r127, %r79;
	setp.eq.s32 	%p45, %r128, 0;
	add.s32 	%r129, %r127, %r79;
	setp.gt.u32 	%p46, %r129, 28;
	mul.lo.s16 	%rs15, %rs14, 6;
	sub.s16 	%rs16, %rs13, %rs15;
	cvt.u32.u16 	%r131, %rs16;
	or.b32  	%r132, %r3, %r131;
	setp.eq.s32 	%p47, %r132, 0;
	or.pred  	%p48, %p45, %p47;
	add.s32 	%r134, %r3, %r131;
	setp.gt.u32 	%p49, %r134, 28;
	shr.u32 	%r136, %r126, 4;
	add.s16 	%rs17, %rs1, 4;
	mul.hi.u16 	%rs18, %rs17, 10923;
	cvt.u32.u16 	%r137, %rs18;
	add.s32 	%r138, %r80, %r137;
	and.b32  	%r139, %r138, 15;
	or.b32  	%r140, %r139, %r79;
	setp.eq.s32 	%p50, %r140, 0;
	add.s32 	%r141, %r139, %r79;
	setp.gt.u32 	%p51, %r141, 28;
	mul.lo.s16 	%rs19, %rs18, 6;
	sub.s16 	%rs20, %rs17, %rs19;
	cvt.u32.u16 	%r143, %rs20;
	or.b32  	%r144, %r3, %r143;
	setp.eq.s32 	%p52, %r144, 0;
	or.pred  	%p53, %p50, %p52;
	add.s32 	%r146, %r3, %r143;
	setp.gt.u32 	%p54, %r146, 28;
	shr.u32 	%r148, %r138, 4;
	add.s16 	%rs21, %rs1, 5;
	mul.hi.u16 	%rs22, %rs21, 10923;
	cvt.u32.u16 	%r149, %rs22;
	add.s32 	%r150, %r80, %r149;
	and.b32  	%r151, %r150, 15;
	or.b32  	%r152, %r151, %r79;
	setp.eq.s32 	%p55, %r152, 0;
	add.s32 	%r153, %r151, %r79;
	setp.gt.u32 	%p56, %r153, 28;
	mul.lo.s16 	%rs23, %rs22, 6;
	sub.s16 	%rs24, %rs21, %rs23;
	cvt.u32.u16 	%r155, %rs24;
	or.b32  	%r156, %r3, %r155;
	setp.eq.s32 	%p57, %r156, 0;
	or.pred  	%p58, %p55, %p57;
	add.s32 	%r158, %r3, %r155;
	setp.gt.u32 	%p59, %r158, 28;
	shr.u32 	%r160, %r150, 4;
	add.s32 	%r161, %r83, 1;
	and.b32  	%r162, %r161, 15;
	or.b32  	%r163, %r162, %r79;
	setp.eq.s32 	%p60, %r163, 0;
	add.s32 	%r164, %r162, %r79;
	setp.gt.u32 	%p61, %r164, 28;
	or.pred  	%p62, %p60, %p32;
	shr.u32 	%r166, %r161, 4;
	add.s16 	%rs25, %rs1, 7;
	mul.hi.u16 	%rs26, %rs25, 10923;
	cvt.u32.u16 	%r167, %rs26;
	add.s32 	%r168, %r80, %r167;
	and.b32  	%r169, %r168, 15;
	or.b32  	%r170, %r169, %r79;
	setp.eq.s32 	%p63, %r170, 0;
	add.s32 	%r171, %r169, %r79;
	setp.gt.u32 	%p64, %r171, 28;
	or.pred  	%p65, %p63, %p37;
	shr.u32 	%r173, %r168, 4;
	add.s16 	%rs27, %rs1, 8;
	mul.hi.u16 	%rs28, %rs27, 10923;
	cvt.u32.u16 	%r174, %rs28;
	add.s32 	%r175, %r80, %r174;
	and.b32  	%r176, %r175, 15;
	or.b32  	%r177, %r176, %r79;
	setp.eq.s32 	%p66, %r177, 0;
	add.s32 	%r178, %r176, %r79;
	setp.gt.u32 	%p67, %r178, 28;
	or.pred  	%p68, %p66, %p42;
	shr.u32 	%r180, %r175, 4;
	add.s16 	%rs29, %rs1, 9;
	mul.hi.u16 	%rs30, %rs29, 10923;
	cvt.u32.u16 	%r181, %rs30;
	add.s32 	%r182, %r80, %r181;
	and.b32  	%r183, %r182, 15;
	or.b32  	%r184, %r183, %r79;
	setp.eq.s32 	%p69, %r184, 0;
	add.s32 	%r185, %r183, %r79;
	setp.gt.u32 	%p70, %r185, 28;
	or.pred  	%p71, %p69, %p47;
	shr.u32 	%r187, %r182, 4;
	add.s16 	%rs31, %rs1, 10;
	mul.hi.u16 	%rs32, %rs31, 10923;
	cvt.u32.u16 	%r188, %rs32;
	add.s32 	%r189, %r80, %r188;
	and.b32  	%r190, %r189, 15;
	or.b32  	%r191, %r190, %r79;
	setp.eq.s32 	%p72, %r191, 0;
	add.s32 	%r192, %r190, %r79;
	setp.gt.u32 	%p73, %r192, 28;
	or.pred  	%p74, %p72, %p52;
	shr.u32 	%r194, %r189, 4;
	add.s16 	%rs33, %rs1, 11;
	mul.hi.u16 	%rs34, %rs33, 10923;
	cvt.u32.u16 	%r195, %rs34;
	add.s32 	%r196, %r80, %r195;
	and.b32  	%r197, %r196, 15;
	or.b32  	%r198, %r197, %r79;
	setp.eq.s32 	%p75, %r198, 0;
	add.s32 	%r199, %r197, %r79;
	setp.gt.u32 	%p76, %r199, 28;
	or.pred  	%p77, %p75, %p57;
	shr.u32 	%r201, %r196, 4;
	add.s32 	%r202, %r83, 2;
	and.b32  	%r203, %r202, 15;
	or.b32  	%r204, %r203, %r79;
	setp.eq.s32 	%p78, %r204, 0;
	add.s32 	%r205, %r203, %r79;
	setp.gt.u32 	%p79, %r205, 28;
	or.pred  	%p80, %p78, %p32;
	shr.u32 	%r207, %r202, 4;
	add.s16 	%rs35, %rs1, 13;
	mul.hi.u16 	%rs36, %rs35, 10923;
	cvt.u32.u16 	%r208, %rs36;
	add.s32 	%r209, %r80, %r208;
	and.b32  	%r210, %r209, 15;
	or.b32  	%r211, %r210, %r79;
	setp.eq.s32 	%p81, %r211, 0;
	add.s32 	%r212, %r210, %r79;
	setp.gt.u32 	%p82, %r212, 28;
	or.pred  	%p83, %p81, %p37;
	shr.u32 	%r214, %r209, 4;
	add.s16 	%rs37, %rs1, 14;
	mul.hi.u16 	%rs38, %rs37, 10923;
	cvt.u32.u16 	%r215, %rs38;
	add.s32 	%r216, %r80, %r215;
	and.b32  	%r217, %r216, 15;
	or.b32  	%r218, %r217, %r79;
	setp.eq.s32 	%p84, %r218, 0;
	add.s32 	%r219, %r217, %r79;
	setp.gt.u32 	%p85, %r219, 28;
	or.pred  	%p86, %p84, %p42;
	shr.u32 	%r221, %r216, 4;
	mul.lo.s32 	%r222, %r4, 3;
	add.s16 	%rs39, %rs1, 15;
	mul.hi.u16 	%rs40, %rs39, 10923;
	cvt.u32.u16 	%r223, %rs40;
	add.s32 	%r224, %r80, %r223;
	shr.u32 	%r225, %r224, 4;
	add.s32 	%r226, %r225, %r222;
	setp.gt.u32 	%p87, %r226, 11;
	mad.lo.s32 	%r227, %r4, 48, %r80;
	add.s32 	%r228, %r227, %r223;
	setp.gt.u32 	%p88, %r228, 191;
	setp.gt.u32 	%p89, %r97, 1136;
	setp.gt.u32 	%p90, %r96, 272;
	and.b32  	%r231, %r224, 15;
	or.b32  	%r232, %r231, %r79;
	setp.eq.s32 	%p91, %r232, 0;
	add.s32 	%r233, %r231, %r79;
	setp.gt.u32 	%p92, %r233, 28;
	or.pred  	%p93, %p91, %p47;
	add.s16 	%rs41, %rs1, 16;
	mul.hi.u16 	%rs42, %rs41, 10923;
	cvt.u32.u16 	%r235, %rs42;
	add.s32 	%r236, %r80, %r235;
	shr.u32 	%r237, %r236, 4;
	add.s32 	%r238, %r237, %r222;
	setp.gt.u32 	%p94, %r238, 11;
	add.s32 	%r239, %r227, %r235;
	setp.gt.u32 	%p95, %r239, 191;
	setp.gt.u32 	%p96, %r97, 1135;
	setp.gt.u32 	%p97, %r96, 271;
	and.b32  	%r241, %r236, 15;
	or.b32  	%r242, %r241, %r79;
	setp.eq.s32 	%p98, %r242, 0;
	add.s32 	%r243, %r241, %r79;
	setp.gt.u32 	%p99, %r243, 28;
	or.pred  	%p100, %p98, %p52;
	add.s16 	%rs43, %rs1, 17;
	mul.hi.u16 	%rs44, %rs43, 10923;
	cvt.u32.u16 	%r245, %rs44;
	add.s32 	%r246, %r80, %r245;
	shr.u32 	%r247, %r246, 4;
	add.s32 	%r248, %r247, %r222;
	setp.gt.u32 	%p101, %r248, 11;
	add.s32 	%r249, %r227, %r245;
	setp.gt.u32 	%p102, %r249, 191;
	setp.gt.u32 	%p103, %r97, 1134;
	setp.gt.u32 	%p104, %r96, 270;
	and.b32  	%r251, %r246, 15;
	or.b32  	%r252, %r251, %r79;
	setp.eq.s32 	%p105, %r252, 0;
	add.s32 	%r253, %r251, %r79;
	setp.gt.u32 	%p106, %r253, 28;
	or.pred  	%p107, %p105, %p57;
	add.s32 	%r255, %r83, 3;
	shr.u32 	%r256, %r255, 4;
	add.s32 	%r257, %r256, %r222;
	setp.gt.u32 	%p108, %r257, 11;
	add.s32 	%r258, %r227, %r82;
	setp.gt.u32 	%p109, %r258, 188;
	setp.gt.u32 	%p110, %r97, 1133;
	setp.gt.u32 	%p111, %r96, 269;
	and.b32  	%r260, %r255, 15;
	or.b32  	%r261, %r260, %r79;
	setp.eq.s32 	%p112, %r261, 0;
	add.s32 	%r262, %r260, %r79;
	setp.gt.u32 	%p113, %r262, 28;
	or.pred  	%p114, %p112, %p32;
	add.s16 	%rs45, %rs1, 19;
	mul.hi.u16 	%rs46, %rs45, 10923;
	cvt.u32.u16 	%r264, %rs46;
	add.s32 	%r265, %r80, %r264;
	shr.u32 	%r266, %r265, 4;
	add.s32 	%r267, %r266, %r222;
	setp.gt.u32 	%p115, %r267, 11;
	add.s32 	%r268, %r227, %r264;
	setp.gt.u32 	%p116, %r268, 191;
	setp.gt.u32 	%p117, %r97, 1132;
	setp.gt.u32 	%p118, %r96, 268;
	and.b32  	%r270, %r265, 15;
	or.b32  	%r271, %r270, %r79;
	setp.eq.s32 	%p119, %r271, 0;
	add.s32 	%r272, %r270, %r79;
	setp.gt.u32 	%p120, %r272, 28;
	or.pred  	%p121, %p119, %p37;
	add.s16 	%rs47, %rs1, 20;
	mul.hi.u16 	%rs48, %rs47, 10923;
	cvt.u32.u16 	%r274, %rs48;
	add.s32 	%r275, %r80, %r274;
	shr.u32 	%r276, %r275, 4;
	add.s32 	%r277, %r276, %r222;
	setp.gt.u32 	%p122, %r277, 11;
	add.s32 	%r278, %r227, %r274;
	setp.gt.u32 	%p123, %r278, 191;
	setp.gt.u32 	%p124, %r97, 1131;
	setp.gt.u32 	%p125, %r96, 267;
	and.b32  	%r280, %r275, 15;
	or.b32  	%r281, %r280, %r79;
	setp.eq.s32 	%p126, %r281, 0;
	add.s32 	%r282, %r280, %r79;
	setp.gt.u32 	%p127, %r282, 28;
	or.pred  	%p128, %p126, %p42;
	mov.u32 	%r7, %ctaid.z;
	mul.lo.s32 	%r284, %r4, 3456;
	mul.lo.s32 	%r285, %r1, 31;
	shl.b32 	%r286, %r2, 4;
	add.s32 	%r287, %r285, %r286;
	cvt.u16.u32 	%rs49, %r287;
	shr.u16 	%rs50, %rs49, 2;
	mul.hi.u16 	%rs51, %rs50, 19419;
	shr.u16 	%rs52, %rs51, 3;
	mul.wide.u16 	%r289, %rs52, 1728;
	mul.lo.s16 	%rs53, %rs52, 108;
	sub.s16 	%rs54, %rs49, %rs53;
	cvt.u32.u16 	%r290, %rs54;
	mad.lo.s32 	%r291, %r4, 216, %r287;
	add.s16 	%rs55, %rs49, 1;
	shr.u16 	%rs56, %rs55, 2;
	mul.hi.u16 	%rs57, %rs56, 19419;
	shr.u16 	%rs58, %rs57, 3;
	mul.wide.u16 	%r293, %rs58, 1728;
	mul.lo.s16 	%rs59, %rs58, 108;
	sub.s16 	%rs60, %rs55, %rs59;
	cvt.u32.u16 	%r294, %rs60;
	add.s16 	%rs61, %rs49, 2;
	shr.u16 	%rs62, %rs61, 2;
	mul.hi.u16 	%rs63, %rs62, 19419;
	shr.u16 	%rs64, %rs63, 3;
	mul.wide.u16 	%r295, %rs64, 1728;
	mul.lo.s16 	%rs65, %rs64, 108;
	sub.s16 	%rs66, %rs61, %rs65;
	cvt.u32.u16 	%r296, %rs66;
	add.s16 	%rs67, %rs49, 3;
	shr.u16 	%rs68, %rs67, 2;
	mul.hi.u16 	%rs69, %rs68, 19419;
	shr.u16 	%rs70, %rs69, 3;
	mul.wide.u16 	%r297, %rs70, 1728;
	mul.lo.s16 	%rs71, %rs70, 108;
	sub.s16 	%rs72, %rs67, %rs71;
	cvt.u32.u16 	%r298, %rs72;
	add.s16 	%rs73, %rs49, 4;
	shr.u16 	%rs74, %rs73, 2;
	mul.hi.u16 	%rs75, %rs74, 19419;
	shr.u16 	%rs76, %rs75, 3;
	mul.wide.u16 	%r299, %rs76, 1728;
	mul.lo.s16 	%rs77, %rs76, 108;
	sub.s16 	%rs78, %rs73, %rs77;
	cvt.u32.u16 	%r300, %rs78;
	add.s16 	%rs79, %rs49, 5;
	shr.u16 	%rs80, %rs79, 2;
	mul.hi.u16 	%rs81, %rs80, 19419;
	shr.u16 	%rs82, %rs81, 3;
	mul.wide.u16 	%r301, %rs82, 1728;
	mul.lo.s16 	%rs83, %rs82, 108;
	sub.s16 	%rs84, %rs79, %rs83;
	cvt.u32.u16 	%r302, %rs84;
	add.s16 	%rs85, %rs49, 6;
	shr.u16 	%rs86, %rs85, 2;
	mul.hi.u16 	%rs87, %rs86, 19419;
	shr.u16 	%rs88, %rs87, 3;
	mul.wide.u16 	%r303, %rs88, 1728;
	mul.lo.s16 	%rs89, %rs88, 108;
	sub.s16 	%rs90, %rs85, %rs89;
	cvt.u32.u16 	%r304, %rs90;
	add.s16 	%rs91, %rs49, 7;
	shr.u16 	%rs92, %rs91, 2;
	mul.hi.u16 	%rs93, %rs92, 19419;
	shr.u16 	%rs94, %rs93, 3;
	mul.wide.u16 	%r305, %rs94, 1728;
	mul.lo.s16 	%rs95, %rs94, 108;
	sub.s16 	%rs96, %rs91, %rs95;
	cvt.u32.u16 	%r306, %rs96;
	add.s16 	%rs97, %rs49, 8;
	shr.u16 	%rs98, %rs97, 2;
	mul.hi.u16 	%rs99, %rs98, 19419;
	shr.u16 	%rs100, %rs99, 3;
	mul.wide.u16 	%r307, %rs100, 1728;
	mul.lo.s16 	%rs101, %rs100, 108;
	sub.s16 	%rs102, %rs97, %rs101;
	cvt.u32.u16 	%r308, %rs102;
	add.s16 	%rs103, %rs49, 9;
	shr.u16 	%rs104, %rs103, 2;
	mul.hi.u16 	%rs105, %rs104, 19419;
	shr.u16 	%rs106, %rs105, 3;
	mul.wide.u16 	%r309, %rs106, 1728;
	mul.lo.s16 	%rs107, %rs106, 108;
	sub.s16 	%rs108, %rs103, %rs107;
	cvt.u32.u16 	%r310, %rs108;
	add.s16 	%rs109, %rs49, 10;
	shr.u16 	%rs110, %rs109, 2;
	mul.hi.u16 	%rs111, %rs110, 19419;
	shr.u16 	%rs112, %rs111, 3;
	mul.wide.u16 	%r311, %rs112, 1728;
	mul.lo.s16 	%rs113, %rs112, 108;
	sub.s16 	%rs114, %rs109, %rs113;
	cvt.u32.u16 	%r312, %rs114;
	add.s16 	%rs115, %rs49, 11;
	shr.u16 	%rs116, %rs115, 2;
	mul.hi.u16 	%rs117, %rs116, 19419;
	shr.u16 	%rs118, %rs117, 3;
	mul.wide.u16 	%r313, %rs118, 1728;
	mul.lo.s16 	%rs119, %rs118, 108;
	sub.s16 	%rs120, %rs115, %rs119;
	cvt.u32.u16 	%r314, %rs120;
	add.s16 	%rs121, %rs49, 12;
	shr.u16 	%rs122, %rs121, 2;
	mul.hi.u16 	%rs123, %rs122, 19419;
	shr.u16 	%rs124, %rs123, 3;
	mul.wide.u16 	%r315, %rs124, 1728;
	mul.lo.s16 	%rs125, %rs124, 108;
	sub.s16 	%rs126, %rs121, %rs125;
	cvt.u32.u16 	%r316, %rs126;
	add.s16 	%rs127, %rs49, 13;
	shr.u16 	%rs128, %rs127, 2;
	mul.hi.u16 	%rs129, %rs128, 19419;
	shr.u16 	%rs130, %rs129, 3;
	mul.wide.u16 	%r317, %rs130, 1728;
	mul.lo.s16 	%rs131, %rs130, 108;
	sub.s16 	%rs132, %rs127, %rs131;
	cvt.u32.u16 	%r318, %rs132;
	shl.b32 	%r319, %r4, 1;
	add.s32 	%r320, %r287, 14;
	cvt.u16.u32 	%rs133, %r320;
	shr.u16 	%rs134, %rs133, 2;
	mul.hi.u16 	%rs135, %rs134, 19419;
	shr.u16 	%rs136, %rs135, 3;
	cvt.u32.u16 	%r321, %rs136;
	add.s32 	%r322, %r319, %r321;
	setp.gt.u32 	%p129, %r322, 7;
	mul.lo.s32 	%r323, %r4, 24;
	mul.hi.u16 	%rs137, %rs133, -7281;
	shr.u16 	%rs138, %rs137, 3;
	cvt.u32.u16 	%r324, %rs138;
	add.s32 	%r325, %r323, %r324;
	setp.gt.u32 	%p130, %r325, 95;
	mul.lo.s32 	%r327, %r4, 72;
	mul.hi.u16 	%rs139, %rs133, -21845;
	shr.u16 	%rs140, %rs139, 1;
	cvt.u32.u16 	%r328, %rs140;
	add.s32 	%r329, %r327, %r328;
	setp.gt.u32 	%p131, %r329, 287;
	setp.gt.u32 	%p132, %r291, 849;
	setp.gt.u32 	%p133, %r287, 201;
	mul.wide.u16 	%r331, %rs136, 1728;
	add.s32 	%r332, %r287, -94;
	setp.lt.u32 	%p134, %r287, 94;
	selp.b32 	%r333, %r320, %r332, %p134;
	add.s16 	%rs141, %rs49, 15;
	shr.u16 	%rs142, %rs141, 2;
	mul.hi.u16 	%rs143, %rs142, 19419;
	shr.u16 	%rs144, %rs143, 3;
	cvt.u32.u16 	%r334, %rs144;
	add.s32 	%r335, %r319, %r334;
	setp.gt.u32 	%p135, %r335, 7;
	mul.hi.u16 	%rs145, %rs141, -7281;
	shr.u16 	%rs146, %rs145, 3;
	cvt.u32.u16 	%r336, %rs146;
	add.s32 	%r337, %r323, %r336;
	setp.gt.u32 	%p136, %r337, 95;
	mul.hi.u16 	%rs147, %rs49, -21845;
	shr.u16 	%rs148, %rs147, 1;
	cvt.u32.u16 	%r339, %rs148;
	add.s32 	%r340, %r327, %r339;
	setp.gt.u32 	%p137, %r340, 282;
	setp.gt.u32 	%p138, %r291, 848;
	setp.gt.u32 	%p139, %r287, 200;
	setp.ne.s32 	%p140, %r2, 0;
	or.pred  	%p141, %p140, %p139;
	cvt.u16.u32 	%rs149, %r285;
	add.s16 	%rs150, %rs149, 15;
	mul.hi.u16 	%rs151, %rs150, -26699;
	shr.u16 	%rs152, %rs151, 6;
	mul.lo.s16 	%rs153, %rs152, 1728;
	cvt.u32.u16 	%r342, %rs153;
	mul.lo.s16 	%rs154, %rs152, 108;
	sub.s16 	%rs155, %rs150, %rs154;
	cvt.u32.u16 	%r343, %rs155;
	or.pred  	%p143, %p33, %p31;
	or.pred  	%p1, %p143, %p34;
	or.pred  	%p144, %p38, %p36;
	or.pred  	%p2, %p144, %p39;
	or.pred  	%p145, %p43, %p41;
	or.pred  	%p3, %p145, %p44;
	or.pred  	%p146, %p48, %p46;
	or.pred  	%p4, %p146, %p49;
	or.pred  	%p147, %p53, %p51;
	or.pred  	%p5, %p147, %p54;
	or.pred  	%p148, %p58, %p56;
	or.pred  	%p6, %p148, %p59;
	or.pred  	%p149, %p62, %p61;
	or.pred  	%p7, %p149, %p34;
	or.pred  	%p150, %p65, %p64;
	or.pred  	%p8, %p150, %p39;
	or.pred  	%p151, %p68, %p67;
	or.pred  	%p9, %p151, %p44;
	or.pred  	%p152, %p71, %p70;
	or.pred  	%p10, %p152, %p49;
	or.pred  	%p153, %p74, %p73;
	or.pred  	%p11, %p153, %p54;
	or.pred  	%p154, %p77, %p76;
	or.pred  	%p12, %p154, %p59;
	or.pred  	%p155, %p80, %p79;
	or.pred  	%p13, %p155, %p34;
	or.pred  	%p156, %p83, %p82;
	or.pred  	%p14, %p156, %p39;
	or.pred  	%p157, %p86, %p85;
	or.pred  	%p15, %p157, %p44;
	or.pred  	%p158, %p87, %p88;
	or.pred  	%p159, %p158, %p89;
	or.pred  	%p16, %p159, %p90;
	or.pred  	%p160, %p93, %p92;
	or.pred  	%p17, %p160, %p49;
	or.pred  	%p161, %p94, %p95;
	or.pred  	%p162, %p161, %p96;
	or.pred  	%p18, %p162, %p97;
	or.pred  	%p163, %p100, %p99;
	or.pred  	%p19, %p163, %p54;
	or.pred  	%p164, %p101, %p102;
	or.pred  	%p165, %p164, %p103;
	or.pred  	%p20, %p165, %p104;
	or.pred  	%p166, %p107, %p106;
	or.pred  	%p21, %p166, %p59;
	or.pred  	%p167, %p108, %p109;
	or.pred  	%p168, %p167, %p110;
	or.pred  	%p22, %p168, %p111;
	or.pred  	%p169, %p114, %p113;
	or.pred  	%p23, %p169, %p34;
	or.pred  	%p170, %p115, %p116;
	or.pred  	%p171, %p170, %p117;
	or.pred  	%p24, %p171, %p118;
	or.pred  	%p172, %p121, %p120;
	or.pred  	%p25, %p172, %p39;
	or.pred  	%p173, %p122, %p123;
	or.pred  	%p174, %p173, %p124;
	or.pred  	%p26, %p174, %p125;
	or.pred  	%p175, %p128, %p127;
	or.pred  	%p27, %p175, %p44;
	or.pred  	%p176, %p129, %p130;
	or.pred  	%p177, %p176, %p131;
	or.pred  	%p178, %p177, %p132;
	or.pred  	%p28, %p178, %p133;
	or.pred  	%p179, %p135, %p136;
	or.pred  	%p180, %p179, %p137;
	or.pred  	%p181, %p180, %p138;
	or.pred  	%p29, %p181, %p141;
	mad.lo.s32 	%r344, %r7, 13824, %r284;
	add.s32 	%r345, %r344, %r342;
	add.s32 	%r346, %r345, %r343;
	mul.wide.u32 	%rd2, %r346, 4;
	add.s32 	%r347, %r344, %r333;
	add.s32 	%r503, %r347, %r331;
	add.s32 	%r348, %r344, %r317;
	add.s32 	%r349, %r348, %r318;
	mul.wide.u32 	%rd3, %r349, 4;
	add.s32 	%r350, %r344, %r315;
	add.s32 	%r351, %r350, %r316;
	mul.wide.u32 	%rd4, %r351, 4;
	add.s32 	%r352, %r344, %r313;
	add.s32 	%r353, %r352, %r314;
	mul.wide.u32 	%rd5, %r353, 4;
	add.s32 	%r354, %r344, %r311;
	add.s32 	%r355, %r354, %r312;
	mul.wide.u32 	%rd6, %r355, 4;
	add.s32 	%r356, %r344, %r309;
	add.s32 	%r357, %r356, %r310;
	mul.wide.u32 	%rd7, %r357, 4;
	add.s32 	%r358, %r344, %r307;
	add.s32 	%r359, %r358, %r308;
	mul.wide.u32 	%rd8, %r359, 4;
	add.s32 	%r360, %r344, %r305;
	add.s32 	%r361, %r360, %r306;
	mul.wide.u32 	%rd9, %r361, 4;
	add.s32 	%r362, %r344, %r303;
	add.s32 	%r363, %r362, %r304;
	mul.wide.u32 	%rd10, %r363, 4;
	add.s32 	%r364, %r344, %r301;
	add.s32 	%r365, %r364, %r302;
	mul.wide.u32 	%rd11, %r365, 4;
	add.s32 	%r366, %r344, %r299;
	add.s32 	%r367, %r366, %r300;
	mul.wide.u32 	%rd12, %r367, 4;
	add.s32 	%r368, %r344, %r297;
	add.s32 	%r369, %r368, %r298;
	mul.wide.u32 	%rd13, %r369, 4;
	add.s32 	%r370, %r344, %r295;
	add.s32 	%r371, %r370, %r296;
	mul.wide.u32 	%rd14, %r371, 4;
	add.s32 	%r372, %r344, %r293;
	add.s32 	%r373, %r372, %r294;
	mul.wide.u32 	%rd15, %r373, 4;
	add.s32 	%r374, %r344, %r289;
	add.s32 	%r375, %r374, %r290;
	mul.wide.u32 	%rd16, %r375, 4;
	mad.lo.s32 	%r376, %r276, 784, %r94;
	add.s32 	%r377, %r376, %r5;
	mad.lo.s32 	%r378, %r280, 28, %r377;
	add.s32 	%r379, %r122, %r378;
	add.s32 	%r502, %r379, -29;
	mad.lo.s32 	%r380, %r266, 784, %r94;
	add.s32 	%r381, %r380, %r5;
	mad.lo.s32 	%r382, %r270, 28, %r381;
	add.s32 	%r383, %r110, %r382;
	add.s32 	%r501, %r383, -29;
	mad.lo.s32 	%r384, %r256, 784, %r94;
	add.s32 	%r385, %r384, %r5;
	mad.lo.s32 	%r386, %r260, 28, %r385;
	add.s32 	%r387, %r92, %r386;
	add.s32 	%r500, %r387, -29;
	mad.lo.s32 	%r388, %r247, 784, %r94;
	add.s32 	%r389, %r388, %r5;
	mad.lo.s32 	%r390, %r251, 28, %r389;
	add.s32 	%r391, %r158, %r390;
	add.s32 	%r499, %r391, -29;
	mad.lo.s32 	%r392, %r237, 784, %r94;
	add.s32 	%r393, %r392, %r5;
	mad.lo.s32 	%r394, %r241, 28, %r393;
	add.s32 	%r395, %r146, %r394;
	add.s32 	%r498, %r395, -29;
	mad.lo.s32 	%r396, %r95, 784, %r94;
	add.s32 	%r397, %r396, %r5;
	mad.lo.s32 	%r398, %r84, 28, %r397;
	add.s32 	%r399, %r92, %r398;
	add.s32 	%r497, %r399, -29;
	mad.lo.s32 	%r400, %r112, 784, %r94;
	add.s32 	%r401, %r400, %r5;
	mad.lo.s32 	%r402, %r103, 28, %r401;
	add.s32 	%r403, %r110, %r402;
	add.s32 	%r496, %r403, -29;
	mad.lo.s32 	%r404, %r124, 784, %r94;
	add.s32 	%r405, %r404, %r5;
	mad.lo.s32 	%r406, %r115, 28, %r405;
	add.s32 	%r407, %r122, %r406;
	add.s32 	%r495, %r407, -29;
	mad.lo.s32 	%r408, %r136, 784, %r94;
	add.s32 	%r409, %r408, %r5;
	mad.lo.s32 	%r410, %r127, 28, %r409;
	add.s32 	%r411, %r134, %r410;
	add.s32 	%r494, %r411, -29;
	mad.lo.s32 	%r412, %r148, 784, %r94;
	add.s32 	%r413, %r412, %r5;
	mad.lo.s32 	%r414, %r139, 28, %r413;
	add.s32 	%r415, %r146, %r414;
	add.s32 	%r493, %r415, -29;
	mad.lo.s32 	%r416, %r160, 784, %r94;
	add.s32 	%r417, %r416, %r5;
	mad.lo.s32 	%r418, %r151, 28, %r417;
	add.s32 	%r419, %r158, %r418;
	add.s32 	%r492, %r419, -29;
	mad.lo.s32 	%r420, %r166, 784, %r94;
	add.s32 	%r421, %r420, %r5;
	mad.lo.s32 	%r422, %r162, 28, %r421;
	add.s32 	%r423, %r92, %r422;
	add.s32 	%r491, %r423, -29;
	mad.lo.s32 	%r424, %r173, 784, %r94;
	add.s32 	%r425, %r424, %r5;
	mad.lo.s32 	%r426, %r169, 28, %r425;
	add.s32 	%r427, %r110, %r426;
	add.s32 	%r490, %r427, -29;
	mad.lo.s32 	%r428, %r180, 784, %r94;
	add.s32 	%r429, %r428, %r5;
	mad.lo.s32 	%r430, %r176, 28, %r429;
	add.s32 	%r431, %r122, %r430;
	add.s32 	%r489, %r431, -29;
	mad.lo.s32 	%r432, %r187, 784, %r94;
	add.s32 	%r433, %r432, %r5;
	mad.lo.s32 	%r434, %r183, 28, %r433;
	add.s32 	%r435, %r134, %r434;
	add.s32 	%r488, %r435, -29;
	mad.lo.s32 	%r436, %r194, 784, %r94;
	add.s32 	%r437, %r436, %r5;
	mad.lo.s32 	%r438, %r190, 28, %r437;
	add.s32 	%r439, %r146, %r438;
	add.s32 	%r487, %r439, -29;
	mad.lo.s32 	%r440, %r201, 784, %r94;
	add.s32 	%r441, %r440, %r5;
	mad.lo.s32 	%r442, %r197, 28, %r441;
	add.s32 	%r443, %r158, %r442;
	add.s32 	%r486, %r443, -29;
	mad.lo.s32 	%r444, %r207, 784, %r94;
	add.s32 	%r445, %r444, %r5;
	mad.lo.s32 	%r446, %r203, 28, %r445;
	add.s32 	%r447, %r92, %r446;
	add.s32 	%r485, %r447, -29;
	mad.lo.s32 	%r448, %r214, 784, %r94;
	add.s32 	%r449, %r448, %r5;
	mad.lo.s32 	%r450, %r210, 28, %r449;
	add.s32 	%r451, %r110, %r450;
	add.s32 	%r484, %r451, -29;
	mad.lo.s32 	%r452, %r221, 784, %r94;
	add.s32 	%r453, %r452, %r5;
	mad.lo.s32 	%r454, %r217, 28, %r453;
	add.s32 	%r455, %r122, %r454;
	add.s32 	%r483, %r455, -29;
	mad.lo.s32 	%r456, %r225, 784, %r94;
	add.s32 	%r457, %r456, %r5;
	mad.lo.s32 	%r458, %r231, 28, %r457;
	add.s32 	%r459, %r134, %r458;
	add.s32 	%r482, %r459, -29;
	mov.f32 	%f1409, 0f00000000;
	mov.b32 	%r504, 0;
	mov.u64 	%rd87, %rd1;
	mov.f32 	%f1410, %f1409;
	mov.f32 	%f1411, %f1409;
	mov.f32 	%f1412, %f1409;
	mov.f32 	%f1413, %f1409;
	mov.f32 	%f1414, %f1409;
	mov.f32 	%f1415, %f1409;
	mov.f32 	%f1416, %f1409;
$L__BB0_1:
	ld.param.u64 	%rd85, [default_function_kernel0_param_0];
	mul.wide.s32 	%rd43, %r502, 4;
	cvta.to.global.u64 	%rd44, %rd85;
	add.s64 	%rd18, %rd44, %rd43;
	mul.wide.s32 	%rd45, %r501, 4;
	add.s64 	%rd19, %rd44, %rd45;
	mul.wide.s32 	%rd46, %r500, 4;
	add.s64 	%rd20, %rd44, %rd46;
	mul.wide.s32 	%rd47, %r499, 4;
	add.s64 	%rd21, %rd44, %rd47;
	mul.wide.s32 	%rd48, %r498, 4;
	add.s64 	%rd22, %rd44, %rd48;
	mul.wide.s32 	%rd49, %r497, 4;
	add.s64 	%rd23, %rd44, %rd49;
	mul.wide.s32 	%rd50, %r496, 4;
	add.s64 	%rd24, %rd44, %rd50;
	mul.wide.s32 	%rd51, %r495, 4;
	add.s64 	%rd25, %rd44, %rd51;
	mul.wide.s32 	%rd52, %r494, 4;
	add.s64 	%rd26, %rd44, %rd52;
	mul.wide.s32 	%rd53, %r493, 4;
	add.s64 	%rd27, %rd44, %rd53;
	mul.wide.s32 	%rd54, %r492, 4;
	add.s64 	%rd28, %rd44, %rd54;
	mul.wide.s32 	%rd55, %r491, 4;
	add.s64 	%rd29, %rd44, %rd55;
	mul.wide.s32 	%rd56, %r490, 4;
	add.s64 	%rd30, %rd44, %rd56;
	mul.wide.s32 	%rd57, %r489, 4;
	add.s64 	%rd31, %rd44, %rd57;
	mul.wide.s32 	%rd58, %r488, 4;
	add.s64 	%rd32, %rd44, %rd58;
	mul.wide.s32 	%rd59, %r487, 4;
	add.s64 	%rd33, %rd44, %rd59;
	mul.wide.s32 	%rd60, %r486, 4;
	add.s64 	%rd34, %rd44, %rd60;
	mul.wide.s32 	%rd61, %r485, 4;
	add.s64 	%rd35, %rd44, %rd61;
	mul.wide.s32 	%rd62, %r484, 4;
	add.s64 	%rd36, %rd44, %rd62;
	mul.wide.s32 	%rd63, %r483, 4;
	add.s64 	%rd37, %rd44, %rd63;
	mul.wide.s32 	%rd64, %r482, 4;
	add.s64 	%rd38, %rd44, %rd64;
	bar.sync 	0;
	mov.f32 	%f1417, 0f00000000;
	@%p1 bra 	$L__BB0_3;
	ld.global.nc.f32 	%f1417, [%rd23];
$L__BB0_3:
	st.shared.f32 	[%r6], %f1417;
	mov.f32 	%f1418, 0f00000000;
	@%p2 bra 	$L__BB0_5;
	ld.global.nc.f32 	%f1418, [%rd24];
$L__BB0_5:
	st.shared.f32 	[%r6+4], %f1418;
	mov.f32 	%f1419, 0f00000000;
	@%p3 bra 	$L__BB0_7;
	ld.global.nc.f32 	%f1419, [%rd25];
$L__BB0_7:
	st.shared.f32 	[%r6+8], %f1419;
	mov.f32 	%f1420, 0f00000000;
	@%p4 bra 	$L__BB0_9;
	ld.global.nc.f32 	%f1420, [%rd26];
$L__BB0_9:
	st.shared.f32 	[%r6+12], %f1420;
	mov.f32 	%f1421, 0f00000000;
	@%p5 bra 	$L__BB0_11;
	ld.global.nc.f32 	%f1421, [%rd27];
$L__BB0_11:
	st.shared.f32 	[%r6+16], %f1421;
	mov.f32 	%f1422, 0f00000000;
	@%p6 bra 	$L__BB0_13;
	ld.global.nc.f32 	%f1422, [%rd28];
$L__BB0_13:
	st.shared.f32 	[%r6+20], %f1422;
	mov.f32 	%f1423, 0f00000000;
	@%p7 bra 	$L__BB0_15;
	ld.global.nc.f32 	%f1423, [%rd29];
$L__BB0_15:
	st.shared.f32 	[%r6+24], %f1423;
	mov.f32 	%f1424, 0f00000000;
	@%p8 bra 	$L__BB0_17;
	ld.global.nc.f32 	%f1424, [%rd30];
$L__BB0_17:
	st.shared.f32 	[%r6+28], %f1424;
	mov.f32 	%f1425, 0f00000000;
	@%p9 bra 	$L__BB0_19;
	ld.global.nc.f32 	%f1425, [%rd31];
$L__BB0_19:
	st.shared.f32 	[%r6+32], %f1425;
	mov.f32 	%f1426, 0f00000000;
	@%p10 bra 	$L__BB0_21;
	ld.global.nc.f32 	%f1426, [%rd32];
$L__BB0_21:
	st.shared.f32 	[%r6+36], %f1426;
	mov.f32 	%f1427, 0f00000000;
	@%p11 bra 	$L__BB0_23;
	ld.global.nc.f32 	%f1427, [%rd33];
$L__BB0_23:
	st.shared.f32 	[%r6+40], %f1427;
	mov.f32 	%f1428, 0f00000000;
	@%p12 bra 	$L__BB0_25;
	ld.global.nc.f32 	%f1428, [%rd34];
$L__BB0_25:
	st.shared.f32 	[%r6+44], %f1428;
	mov.f32 	%f1429, 0f00000000;
	@%p13 bra 	$L__BB0_27;
	ld.global.nc.f32 	%f1429, [%rd35];
$L__BB0_27:
	st.shared.f32 	[%r6+48], %f1429;
	mov.f32 	%f1430, 0f00000000;
	@%p14 bra 	$L__BB0_29;
	ld.global.nc.f32 	%f1430, [%rd36];
$L__BB0_29:
	st.shared.f32 	[%r6+52], %f1430;
	mov.f32 	%f1431, 0f00000000;
	@%p15 bra 	$L__BB0_31;
	ld.global.nc.f32 	%f1431, [%rd37];
$L__BB0_31:
	st.shared.f32 	[%r6+56], %f1431;
	@%p16 bra 	$L__BB0_35;
	mov.f32 	%f1432, 0f00000000;
	@%p17 bra 	$L__BB0_34;
	ld.global.nc.f32 	%f1432, [%rd38];
$L__BB0_34:
	st.shared.f32 	[%r6+60], %f1432;
$L__BB0_35:
	@%p18 bra 	$L__BB0_39;
	mov.f32 	%f1433, 0f00000000;
	@%p19 bra 	$L__BB0_38;
	ld.global.nc.f32 	%f1433, [%rd22];
$L__BB0_38:
	st.shared.f32 	[%r6+64], %f1433;
$L__BB0_39:
	@%p20 bra 	$L__BB0_43;
	mov.f32 	%f1434, 0f00000000;
	@%p21 bra 	$L__BB0_42;
	ld.global.nc.f32 	%f1434, [%rd21];
$L__BB0_42:
	st.shared.f32 	[%r6+68], %f1434;
$L__BB0_43:
	@%p22 bra 	$L__BB0_47;
	mov.f32 	%f1435, 0f00000000;
	@%p23 bra 	$L__BB0_46;
	ld.global.nc.f32 	%f1435, [%rd20];
$L__BB0_46:
	st.shared.f32 	[%r6+72], %f1435;
$L__BB0_47:
	@%p24 bra 	$L__BB0_51;
	mov.f32 	%f1436, 0f00000000;
	@%p25 bra 	$L__BB0_50;
	ld.global.nc.f32 	%f1436, [%rd19];
$L__BB0_50:
	st.shared.f32 	[%r6+76], %f1436;
$L__BB0_51:
	@%p26 bra 	$L__BB0_55;
	mov.f32 	%f1437, 0f00000000;
	@%p27 bra 	$L__BB0_54;
	ld.global.nc.f32 	%f1437, [%rd18];
$L__BB0_54:
	st.shared.f32 	[%r6+80], %f1437;
$L__BB0_55:
	add.s64 	%rd65, %rd87, %rd16;
	ld.global.nc.f32 	%f81, [%rd65];
	mul.lo.s32 	%r460, %r1, 31;
	mad.lo.s32 	%r461, %r4, 216, %r460;
	shl.b32 	%r462, %r2, 4;
	add.s32 	%r463, %r461, %r462;
	shl.b32 	%r464, %r463, 2;
	mov.u32 	%r465, _ZZ24default_function_kernel0E13kernel_shared;
	add.s32 	%r53, %r465, %r464;
	st.shared.f32 	[%r53], %f81;
	add.s64 	%rd66, %rd87, %rd15;
	ld.global.nc.f32 	%f82, [%rd66];
	st.shared.f32 	[%r53+4], %f82;
	add.s64 	%rd67, %rd87, %rd14;
	ld.global.nc.f32 	%f83, [%rd67];
	st.shared.f32 	[%r53+8], %f83;
	add.s64 	%rd68, %rd87, %rd13;
	ld.global.nc.f32 	%f84, [%rd68];
	st.shared.f32 	[%r53+12], %f84;
	add.s64 	%rd69, %rd87, %rd12;
	ld.global.nc.f32 	%f85, [%rd69];
	st.shared.f32 	[%r53+16], %f85;
	add.s64 	%rd70, %rd87, %rd11;
	ld.global.nc.f32 	%f86, [%rd70];
	st.shared.f32 	[%r53+20], %f86;
	add.s64 	%rd71, %rd87, %rd10;
	ld.global.nc.f32 	%f87, [%rd71];
	st.shared.f32 	[%r53+24], %f87;
	add.s64 	%rd72, %rd87, %rd9;
	ld.global.nc.f32 	%f88, [%rd72];
	st.shared.f32 	[%r53+28], %f88;
	add.s64 	%rd73, %rd87, %rd8;
	ld.global.nc.f32 	%f89, [%rd73];
	st.shared.f32 	[%r53+32], %f89;
	add.s64 	%rd74, %rd87, %rd7;
	ld.global.nc.f32 	%f90, [%rd74];
	st.shared.f32 	[%r53+36], %f90;
	add.s64 	%rd75, %rd87, %rd6;
	ld.global.nc.f32 	%f91, [%rd75];
	st.shared.f32 	[%r53+40], %f91;
	add.s64 	%rd76, %rd87, %rd5;
	ld.global.nc.f32 	%f92, [%rd76];
	st.shared.f32 	[%r53+44], %f92;
	add.s64 	%rd77, %rd87, %rd4;
	ld.global.nc.f32 	%f93, [%rd77];
	st.shared.f32 	[%r53+48], %f93;
	add.s64 	%rd78, %rd87, %rd3;
	ld.global.nc.f32 	%f94, [%rd78];
	st.shared.f32 	[%r53+52], %f94;
	@%p28 bra 	$L__BB0_57;
	mul.wide.u32 	%rd79, %r503, 4;
	add.s64 	%rd80, %rd1, %rd79;
	ld.global.nc.f32 	%f95, [%rd80];
	st.shared.f32 	[%r53+56], %f95;
$L__BB0_57:
	@%p29 bra 	$L__BB0_59;
	add.s64 	%rd81, %rd87, %rd2;
	ld.global.nc.f32 	%f96, [%rd81];
	mul.lo.s32 	%r466, %r1, 31;
	mad.lo.s32 	%r467, %r4, 216, %r466;
	shl.b32 	%r468, %r467, 2;
	mov.u32 	%r469, _ZZ24default_function_kernel0E13kernel_shared;
	add.s32 	%r470, %r469, %r468;
	st.shared.f32 	[%r470+60], %f96;
$L__BB0_59:
	bar.sync 	0;
	mad.lo.s32 	%r471, %r1, 12, %r2;
	shl.b32 	%r472, %r471, 2;
	mov.u32 	%r473, _ZZ24default_function_kernel0E15pad_temp_shared;
	add.s32 	%r474, %r473, %r472;
	ld.shared.f32 	%f97, [%r474];
	ld.shared.f32 	%f98, [%r474+8];
	ld.shared.f32 	%f99, [%r474+24];
	ld.shared.f32 	%f100, [%r474+32];
	ld.shared.f32 	%f101, [%r474+48];
	ld.shared.f32 	%f102, [%r474+56];
	ld.shared.f32 	%f103, [%r474+72];
	ld.shared.f32 	%f104, [%r474+80];
	ld.shared.f32 	%f105, [%r474+384];
	ld.shared.f32 	%f106, [%r474+392];
	ld.shared.f32 	%f107, [%r474+408];
	ld.shared.f32 	%f108, [%r474+416];
	ld.shared.f32 	%f109, [%r474+432];
	ld.shared.f32 	%f110, [%r474+440];
	ld.shared.f32 	%f111, [%r474+456];
	ld.shared.f32 	%f112, [%r474+464];
	ld.shared.f32 	%f113, [%r474+768];
	ld.shared.f32 	%f114, [%r474+776];
	ld.shared.f32 	%f115, [%r474+792];
	ld.shared.f32 	%f116, [%r474+800];
	ld.shared.f32 	%f117, [%r474+816];
	ld.shared.f32 	%f118, [%r474+824];
	ld.shared.f32 	%f119, [%r474+840];
	ld.shared.f32 	%f120, [%r474+848];
	mov.u32 	%r475, _ZZ24default_function_kernel0E13kernel_shared;
	mad.lo.s32 	%r476, %r4, 864, %r475;
	ld.shared.f32 	%f121, [%r476];
	ld.shared.f32 	%f122, [%r476+12];
	ld.shared.f32 	%f123, [%r476+24];
	ld.shared.f32 	%f124, [%r476+36];
	ld.shared.f32 	%f125, [%r476+48];
	ld.shared.f32 	%f126, [%r476+60];
	ld.shared.f32 	%f127, [%r476+72];
	ld.shared.f32 	%f128, [%r476+84];
	ld.shared.f32 	%f129, [%r476+96];
	ld.shared.f32 	%f130, [%r476+432];
	ld.shared.f32 	%f131, [%r476+444];
	ld.shared.f32 	%f132, [%r476+456];
	ld.shared.f32 	%f133, [%r476+468];
	ld.shared.f32 	%f134, [%r476+480];
	ld.shared.f32 	%f135, [%r476+492];
	ld.shared.f32 	%f136, [%r476+504];
	ld.shared.f32 	%f137, [%r476+516];
	ld.shared.f32 	%f138, [%r476+528];
	fma.rn.f32 	%f139, %f97, %f121, %f1416;
	fma.rn.f32 	%f140, %f98, %f121, %f1412;
	fma.rn.f32 	%f141, %f99, %f121, %f1415;
	fma.rn.f32 	%f142, %f100, %f121, %f1411;
	fma.rn.f32 	%f143, %f97, %f130, %f1414;
	fma.rn.f32 	%f144, %f98, %f130, %f1410;
	fma.rn.f32 	%f145, %f99, %f130, %f1413;
	fma.rn.f32 	%f146, %f100, %f130, %f1409;
	fma.rn.f32 	%f147, %f99, %f122, %f139;
	fma.rn.f32 	%f148, %f100, %f122, %f140;
	fma.rn.f32 	%f149, %f101, %f122, %f141;
	fma.rn.f32 	%f150, %f102, %f122, %f142;
	fma.rn.f32 	%f151, %f99, %f131, %f143;
	fma.rn.f32 	%f152, %f100, %f131, %f144;
	fma.rn.f32 	%f153, %f101, %f131, %f145;
	fma.rn.f32 	%f154, %f102, %f131, %f146;
	fma.rn.f32 	%f155, %f101, %f123, %f147;
	fma.rn.f32 	%f156, %f102, %f123, %f148;
	fma.rn.f32 	%f157, %f103, %f123, %f149;
	fma.rn.f32 	%f158, %f104, %f123, %f150;
	fma.rn.f32 	%f159, %f101, %f132, %f151;
	fma.rn.f32 	%f160, %f102, %f132, %f152;
	fma.rn.f32 	%f161, %f103, %f132, %f153;
	fma.rn.f32 	%f162, %f104, %f132, %f154;
	fma.rn.f32 	%f163, %f105, %f124, %f155;
	fma.rn.f32 	%f164, %f106, %f124, %f156;
	fma.rn.f32 	%f165, %f107, %f124, %f157;
	fma.rn.f32 	%f166, %f108, %f124, %f158;
	fma.rn.f32 	%f167, %f105, %f133, %f159;
	fma.rn.f32 	%f168, %f106, %f133, %f160;
	fma.rn.f32 	%f169, %f107, %f133, %f161;
	fma.rn.f32 	%f170, %f108, %f133, %f162;
	fma.rn.f32 	%f171, %f107, %f125, %f163;
	fma.rn.f32 	%f172, %f108, %f125, %f164;
	fma.rn.f32 	%f173, %f109, %f125, %f165;
	fma.rn.f32 	%f174, %f110, %f125, %f166;
	fma.rn.f32 	%f175, %f107, %f134, %f167;
	fma.rn.f32 	%f176, %f108, %f134, %f168;
	fma.rn.f32 	%f177, %f109, %f134, %f169;
	fma.rn.f32 	%f178, %f110, %f134, %f170;
	fma.rn.f32 	%f179, %f109, %f126, %f171;
	fma.rn.f32 	%f180, %f110, %f126, %f172;
	fma.rn.f32 	%f181, %f111, %f126, %f173;
	fma.rn.f32 	%f182, %f112, %f126, %f174;
	fma.rn.f32 	%f183, %f109, %f135, %f175;
	fma.rn.f32 	%f184, %f110, %f135, %f176;
	fma.rn.f32 	%f185, %f111, %f135, %f177;
	fma.rn.f32 	%f186, %f112, %f135, %f178;
	fma.rn.f32 	%f187, %f113, %f127, %f179;
	fma.rn.f32 	%f188, %f114, %f127, %f180;
	fma.rn.f32 	%f189, %f115, %f127, %f181;
	fma.rn.f32 	%f190, %f116, %f127, %f182;
	fma.rn.f32 	%f191, %f113, %f136, %f183;
	fma.rn.f32 	%f192, %f114, %f136, %f184;
	fma.rn.f32 	%f193, %f115, %f136, %f185;
	fma.rn.f32 	%f194, %f116, %f136, %f186;
	fma.rn.f32 	%f195, %f115, %f128, %f187;
	fma.rn.f32 	%f196, %f116, %f128, %f188;
	fma.rn.f32 	%f197, %f117, %f128, %f189;
	fma.rn.f32 	%f198, %f118, %f128, %f190;
	fma.rn.f32 	%f199, %f115, %f137, %f191;
	fma.rn.f32 	%f200, %f116, %f137, %f192;
	fma.rn.f32 	%f201, %f117, %f137, %f193;
	fma.rn.f32 	%f202, %f118, %f137, %f194;
	fma.rn.f32 	%f203, %f117, %f129, %f195;
	fma.rn.f32 	%f204, %f118, %f129, %f196;
	fma.rn.f32 	%f205, %f119, %f129, %f197;
	fma.rn.f32 	%f206, %f120, %f129, %f198;
	fma.rn.f32 	%f207, %f117, %f138, %f199;
	fma.rn.f32 	%f208, %f118, %f138, %f200;
	fma.rn.f32 	%f209, %f119, %f138, %f201;
	fma.rn.f32 	%f210, %f120, %f138, %f202;
	ld.shared.f32 	%f211, [%r474+4];
	ld.shared.f32 	%f212, [%r474+12];
	ld.shared.f32 	%f213, [%r474+28];
	ld.shared.f32 	%f214, [%r474+36];
	ld.shared.f32 	%f215, [%r474+52];
	ld.shared.f32 	%f216, [%r474+60];
	ld.shared.f32 	%f217, [%r474+76];
	ld.shared.f32 	%f218, [%r474+84];
	ld.shared.f32 	%f219, [%r474+388];
	ld.shared.f32 	%f220, [%r474+396];
	ld.shared.f32 	%f221, [%r474+412];
	ld.shared.f32 	%f222, [%r474+420];
	ld.shared.f32 	%f223, [%r474+436];
	ld.shared.f32 	%f224, [%r474+444];
	ld.shared.f32 	%f225, [%r474+460];
	ld.shared.f32 	%f226, [%r474+468];
	ld.shared.f32 	%f227, [%r474+772];
	ld.shared.f32 	%f228, [%r474+780];
	ld.shared.f32 	%f229, [%r474+796];
	ld.shared.f32 	%f230, [%r474+804];
	ld.shared.f32 	%f231, [%r474+820];
	ld.shared.f32 	%f232, [%r474+828];
	ld.shared.f32 	%f233, [%r474+844];
	ld.shared.f32 	%f234, [%r474+852];
	ld.shared.f32 	%f235, [%r476+4];
	ld.shared.f32 	%f236, [%r476+16];
	ld.shared.f32 	%f237, [%r476+28];
	ld.shared.f32 	%f238, [%r476+40];
	ld.shared.f32 	%f239, [%r476+52];
	ld.shared.f32 	%f240, [%r476+64];
	ld.shared.f32 	%f241, [%r476+76];
	ld.shared.f32 	%f242, [%r476+88];
	ld.shared.f32 	%f243, [%r476+100];
	ld.shared.f32 	%f244, [%r476+436];
	ld.shared.f32 	%f245, [%r476+448];
	ld.shared.f32 	%f246, [%r476+460];
	ld.shared.f32 	%f247, [%r476+472];
	ld.shared.f32 	%f248, [%r476+484];
	ld.shared.f32 	%f249, [%r476+496];
	ld.shared.f32 	%f250, [%r476+508];
	ld.shared.f32 	%f251, [%r476+520];
	ld.shared.f32 	%f252, [%r476+532];
	fma.rn.f32 	%f253, %f211, %f235, %f203;
	fma.rn.f32 	%f254, %f212, %f235, %f204;
	fma.rn.f32 	%f255, %f213, %f235, %f205;
	fma.rn.f32 	%f256, %f214, %f235, %f206;
	fma.rn.f32 	%f257, %f211, %f244, %f207;
	fma.rn.f32 	%f258, %f212, %f244, %f208;
	fma.rn.f32 	%f259, %f213, %f244, %f209;
	fma.rn.f32 	%f260, %f214, %f244, %f210;
	fma.rn.f32 	%f261, %f213, %f236, %f253;
	fma.rn.f32 	%f262, %f214, %f236, %f254;
	fma.rn.f32 	%f263, %f215, %f236, %f255;
	fma.rn.f32 	%f264, %f216, %f236, %f256;
	fma.rn.f32 	%f265, %f213, %f245, %f257;
	fma.rn.f32 	%f266, %f214, %f245, %f258;
	fma.rn.f32 	%f267, %f215, %f245, %f259;
	fma.rn.f32 	%f268, %f216, %f245, %f260;
	fma.rn.f32 	%f269, %f215, %f237, %f261;
	fma.rn.f32 	%f270, %f216, %f237, %f262;
	fma.rn.f32 	%f271, %f217, %f237, %f263;
	fma.rn.f32 	%f272, %f218, %f237, %f264;
	fma.rn.f32 	%f273, %f215, %f246, %f265;
	fma.rn.f32 	%f274, %f216, %f246, %f266;
	fma.rn.f32 	%f275, %f217, %f246, %f267;
	fma.rn.f32 	%f276, %f218, %f246, %f268;
	fma.rn.f32 	%f277, %f219, %f238, %f269;
	fma.rn.f32 	%f278, %f220, %f238, %f270;
	fma.rn.f32 	%f279, %f221, %f238, %f271;
	fma.rn.f32 	%f280, %f222, %f238, %f272;
	fma.rn.f32 	%f281, %f219, %f247, %f273;
	fma.rn.f32 	%f282, %f220, %f247, %f274;
	fma.rn.f32 	%f283, %f221, %f247, %f275;
	fma.rn.f32 	%f284, %f222, %f247, %f276;
	fma.rn.f32 	%f285, %f221, %f239, %f277;
	fma.rn.f32 	%f286, %f222, %f239, %f278;
	fma.rn.f32 	%f287, %f223, %f239, %f279;
	fma.rn.f32 	%f288, %f224, %f239, %f280;
	fma.rn.f32 	%f289, %f221, %f248, %f281;
	fma.rn.f32 	%f290, %f222, %f248, %f282;
	fma.rn.f32 	%f291, %f223, %f248, %f283;
	fma.rn.f32 	%f292, %f224, %f248, %f284;
	fma.rn.f32 	%f293, %f223, %f240, %f285;
	fma.rn.f32 	%f294, %f224, %f240, %f286;
	fma.rn.f32 	%f295, %f225, %f240, %f287;
	fma.rn.f32 	%f296, %f226, %f240, %f288;
	fma.rn.f32 	%f297, %f223, %f249, %f289;
	fma.rn.f32 	%f298, %f224, %f249, %f290;
	fma.rn.f32 	%f299, %f225, %f249, %f291;
	fma.rn.f32 	%f300, %f226, %f249, %f292;
	fma.rn.f32 	%f301, %f227, %f241, %f293;
	fma.rn.f32 	%f302, %f228, %f241, %f294;
	fma.rn.f32 	%f303, %f229, %f241, %f295;
	fma.rn.f32 	%f304, %f230, %f241, %f296;
	fma.rn.f32 	%f305, %f227, %f250, %f297;
	fma.rn.f32 	%f306, %f228, %f250, %f298;
	fma.rn.f32 	%f307, %f229, %f250, %f299;
	fma.rn.f32 	%f308, %f230, %f250, %f300;
	fma.rn.f32 	%f309, %f229, %f242, %f301;
	fma.rn.f32 	%f310, %f230, %f242, %f302;
	fma.rn.f32 	%f311, %f231, %f242, %f303;
	fma.rn.f32 	%f312, %f232, %f242, %f304;
	fma.rn.f32 	%f313, %f229, %f251, %f305;
	fma.rn.f32 	%f314, %f230, %f251, %f306;
	fma.rn.f32 	%f315, %f231, %f251, %f307;
	fma.rn.f32 	%f316, %f232, %f251, %f308;
	fma.rn.f32 	%f317, %f231, %f243, %f309;
	fma.rn.f32 	%f318, %f232, %f243, %f310;
	fma.rn.f32 	%f319, %f233, %f243, %f311;
	fma.rn.f32 	%f320, %f234, %f243, %f312;
	fma.rn.f32 	%f321, %f231, %f252, %f313;
	fma.rn.f32 	%f322, %f232, %f252, %f314;
	fma.rn.f32 	%f323, %f233, %f252, %f315;
	fma.rn.f32 	%f324, %f234, %f252, %f316;
	ld.shared.f32 	%f325, [%r474+16];
	ld.shared.f32 	%f326, [%r474+40];
	ld.shared.f32 	%f327, [%r474+64];
	ld.shared.f32 	%f328, [%r474+88];
	ld.shared.f32 	%f329, [%r474+400];
	ld.shared.f32 	%f330, [%r474+424];
	ld.shared.f32 	%f331, [%r474+448];
	ld.shared.f32 	%f332, [%r474+472];
	ld.shared.f32 	%f333, [%r474+784];
	ld.shared.f32 	%f334, [%r474+808];
	ld.shared.f32 	%f335, [%r474+832];
	ld.shared.f32 	%f336, [%r474+856];
	ld.shared.f32 	%f337, [%r476+8];
	ld.shared.f32 	%f338, [%r476+20];
	ld.shared.f32 	%f339, [%r476+32];
	ld.shared.f32 	%f340, [%r476+44];
	ld.shared.f32 	%f341, [%r476+56];
	ld.shared.f32 	%f342, [%r476+68];
	ld.shared.f32 	%f343, [%r476+80];
	ld.shared.f32 	%f344, [%r476+92];
	ld.shared.f32 	%f345, [%r476+104];
	ld.shared.f32 	%f346, [%r476+440];
	ld.shared.f32 	%f347, [%r476+452];
	ld.shared.f32 	%f348, [%r476+464];
	ld.shared.f32 	%f349, [%r476+476];
	ld.shared.f32 	%f350, [%r476+488];
	ld.shared.f32 	%f351, [%r476+500];
	ld.shared.f32 	%f352, [%r476+512];
	ld.shared.f32 	%f353, [%r476+524];
	ld.shared.f32 	%f354, [%r476+536];
	fma.rn.f32 	%f355, %f98, %f337, %f317;
	fma.rn.f32 	%f356, %f325, %f337, %f318;
	fma.rn.f32 	%f357, %f100, %f337, %f319;
	fma.rn.f32 	%f358, %f326, %f337, %f320;
	fma.rn.f32 	%f359, %f98, %f346, %f321;
	fma.rn.f32 	%f360, %f325, %f346, %f322;
	fma.rn.f32 	%f361, %f100, %f346, %f323;
	fma.rn.f32 	%f362, %f326, %f346, %f324;
	fma.rn.f32 	%f363, %f100, %f338, %f355;
	fma.rn.f32 	%f364, %f326, %f338, %f356;
	fma.rn.f32 	%f365, %f102, %f338, %f357;
	fma.rn.f32 	%f366, %f327, %f338, %f358;
	fma.rn.f32 	%f367, %f100, %f347, %f359;
	fma.rn.f32 	%f368, %f326, %f347, %f360;
	fma.rn.f32 	%f369, %f102, %f347, %f361;
	fma.rn.f32 	%f370, %f327, %f347, %f362;
	fma.rn.f32 	%f371, %f102, %f339, %f363;
	fma.rn.f32 	%f372, %f327, %f339, %f364;
	fma.rn.f32 	%f373, %f104, %f339, %f365;
	fma.rn.f32 	%f374, %f328, %f339, %f366;
	fma.rn.f32 	%f375, %f102, %f348, %f367;
	fma.rn.f32 	%f376, %f327, %f348, %f368;
	fma.rn.f32 	%f377, %f104, %f348, %f369;
	fma.rn.f32 	%f378, %f328, %f348, %f370;
	fma.rn.f32 	%f379, %f106, %f340, %f371;
	fma.rn.f32 	%f380, %f329, %f340, %f372;
	fma.rn.f32 	%f381, %f108, %f340, %f373;
	fma.rn.f32 	%f382, %f330, %f340, %f374;
	fma.rn.f32 	%f383, %f106, %f349, %f375;
	fma.rn.f32 	%f384, %f329, %f349, %f376;
	fma.rn.f32 	%f385, %f108, %f349, %f377;
	fma.rn.f32 	%f386, %f330, %f349, %f378;
	fma.rn.f32 	%f387, %f108, %f341, %f379;
	fma.rn.f32 	%f388, %f330, %f341, %f380;
	fma.rn.f32 	%f389, %f110, %f341, %f381;
	fma.rn.f32 	%f390, %f331, %f341, %f382;
	fma.rn.f32 	%f391, %f108, %f350, %f383;
	fma.rn.f32 	%f392, %f330, %f350, %f384;
	fma.rn.f32 	%f393, %f110, %f350, %f385;
	fma.rn.f32 	%f394, %f331, %f350, %f386;
	fma.rn.f32 	%f395, %f110, %f342, %f387;
	fma.rn.f32 	%f396, %f331, %f342, %f388;
	fma.rn.f32 	%f397, %f112, %f342, %f389;
	fma.rn.f32 	%f398, %f332, %f342, %f390;
	fma.rn.f32 	%f399, %f110, %f351, %f391;
	fma.rn.f32 	%f400, %f331, %f351, %f392;
	fma.rn.f32 	%f401, %f112, %f351, %f393;
	fma.rn.f32 	%f402, %f332, %f351, %f394;
	fma.rn.f32 	%f403, %f114, %f343, %f395;
	fma.rn.f32 	%f404, %f333, %f343, %f396;
	fma.rn.f32 	%f405, %f116, %f343, %f397;
	fma.rn.f32 	%f406, %f334, %f343, %f398;
	fma.rn.f32 	%f407, %f114, %f352, %f399;
	fma.rn.f32 	%f408, %f333, %f352, %f400;
	fma.rn.f32 	%f409, %f116, %f352, %f401;
	fma.rn.f32 	%f410, %f334, %f352, %f402;
	fma.rn.f32 	%f411, %f116, %f344, %f403;
	fma.rn.f32 	%f412, %f334, %f344, %f404;
	fma.rn.f32 	%f413, %f118, %f344, %f405;
	fma.rn.f32 	%f414, %f335, %f344, %f406;
	fma.rn.f32 	%f415, %f116, %f353, %f407;
	fma.rn.f32 	%f416, %f334, %f353, %f408;
	fma.rn.f32 	%f417, %f118, %f353, %f409;
	fma.rn.f32 	%f418, %f335, %f353, %f410;
	fma.rn.f32 	%f419, %f118, %f345, %f411;
	fma.rn.f32 	%f420, %f335, %f345, %f412;
	fma.rn.f32 	%f421, %f120, %f345, %f413;
	fma.rn.f32 	%f422, %f336, %f345, %f414;
	fma.rn.f32 	%f423, %f118, %f354, %f415;
	fma.rn.f32 	%f424, %f335, %f354, %f416;
	fma.rn.f32 	%f425, %f120, %f354, %f417;
	fma.rn.f32 	%f426, %f336, %f354, %f418;
	ld.shared.f32 	%f427, [%r474+1152];
	ld.shared.f32 	%f428, [%r474+1160];
	ld.shared.f32 	%f429, [%r474+1176];
	ld.shared.f32 	%f430, [%r474+1184];
	ld.shared.f32 	%f431, [%r474+1200];
	ld.shared.f32 	%f432, [%r474+1208];
	ld.shared.f32 	%f433, [%r474+1224];
	ld.shared.f32 	%f434, [%r474+1232];
	ld.shared.f32 	%f435, [%r474+1536];
	ld.shared.f32 	%f436, [%r474+1544];
	ld.shared.f32 	%f437, [%r474+1560];
	ld.shared.f32 	%f438, [%r474+1568];
	ld.shared.f32 	%f439, [%r474+1584];
	ld.shared.f32 	%f440, [%r474+1592];
	ld.shared.f32 	%f441, [%r474+1608];
	ld.shared.f32 	%f442, [%r474+1616];
	ld.shared.f32 	%f443, [%r474+1920];
	ld.shared.f32 	%f444, [%r474+1928];
	ld.shared.f32 	%f445, [%r474+1944];
	ld.shared.f32 	%f446, [%r474+1952];
	ld.shared.f32 	%f447, [%r474+1968];
	ld.shared.f32 	%f448, [%r474+1976];
	ld.shared.f32 	%f449, [%r474+1992];
	ld.shared.f32 	%f450, [%r474+2000];
	ld.shared.f32 	%f451, [%r476+108];
	ld.shared.f32 	%f452, [%r476+120];
	ld.shared.f32 	%f453, [%r476+132];
	ld.shared.f32 	%f454, [%r476+144];
	ld.shared.f32 	%f455, [%r476+156];
	ld.shared.f32 	%f456, [%r476+168];
	ld.shared.f32 	%f457, [%r476+180];
	ld.shared.f32 	%f458, [%r476+192];
	ld.shared.f32 	%f459, [%r476+204];
	ld.shared.f32 	%f460, [%r476+540];
	ld.shared.f32 	%f461, [%r476+552];
	ld.shared.f32 	%f462, [%r476+564];
	ld.shared.f32 	%f463, [%r476+576];
	ld.shared.f32 	%f464, [%r476+588];
	ld.shared.f32 	%f465, [%r476+600];
	ld.shared.f32 	%f466, [%r476+612];
	ld.shared.f32 	%f467, [%r476+624];
	ld.shared.f32 	%f468, [%r476+636];
	fma.rn.f32 	%f469, %f427, %f451, %f419;
	fma.rn.f32 	%f470, %f428, %f451, %f420;
	fma.rn.f32 	%f471, %f429, %f451, %f421;
	fma.rn.f32 	%f472, %f430, %f451, %f422;
	fma.rn.f32 	%f473, %f427, %f460, %f423;
	fma.rn.f32 	%f474, %f428, %f460, %f424;
	fma.rn.f32 	%f475, %f429, %f460, %f425;
	fma.rn.f32 	%f476, %f430, %f460, %f426;
	fma.rn.f32 	%f477, %f429, %f452, %f469;
	fma.rn.f32 	%f478, %f430, %f452, %f470;
	fma.rn.f32 	%f479, %f431, %f452, %f471;
	fma.rn.f32 	%f480, %f432, %f452, %f472;
	fma.rn.f32 	%f481, %f429, %f461, %f473;
	fma.rn.f32 	%f482, %f430, %f461, %f474;
	fma.rn.f32 	%f483, %f431, %f461, %f475;
	fma.rn.f32 	%f484, %f432, %f461, %f476;
	fma.rn.f32 	%f485, %f431, %f453, %f477;
	fma.rn.f32 	%f486, %f432, %f453, %f478;
	fma.rn.f32 	%f487, %f433, %f453, %f479;
	fma.rn.f32 	%f488, %f434, %f453, %f480;
	fma.rn.f32 	%f489, %f431, %f462, %f481;
	fma.rn.f32 	%f490, %f432, %f462, %f482;
	fma.rn.f32 	%f491, %f433, %f462, %f483;
	fma.rn.f32 	%f492, %f434, %f462, %f484;
	fma.rn.f32 	%f493, %f435, %f454, %f485;
	fma.rn.f32 	%f494, %f436, %f454, %f486;
	fma.rn.f32 	%f495, %f437, %f454, %f487;
	fma.rn.f32 	%f496, %f438, %f454, %f488;
	fma.rn.f32 	%f497, %f435, %f463, %f489;
	fma.rn.f32 	%f498, %f436, %f463, %f490;
	fma.rn.f32 	%f499, %f437, %f463, %f491;
	fma.rn.f32 	%f500, %f438, %f463, %f492;
	fma.rn.f32 	%f501, %f437, %f455, %f493;
	fma.rn.f32 	%f502, %f438, %f455, %f494;
	fma.rn.f32 	%f503, %f439, %f455, %f495;
	fma.rn.f32 	%f504, %f440, %f455, %f496;
	fma.rn.f32 	%f505, %f437, %f464, %f497;
	fma.rn.f32 	%f506, %f438, %f464, %f498;
	fma.rn.f32 	%f507, %f439, %f464, %f499;
	fma.rn.f32 	%f508, %f440, %f464, %f500;
	fma.rn.f32 	%f509, %f439, %f456, %f501;
	fma.rn.f32 	%f510, %f440, %f456, %f502;
	fma.rn.f32 	%f511, %f441, %f456, %f503;
	fma.rn.f32 	%f512, %f442, %f456, %f504;
	fma.rn.f32 	%f513, %f439, %f465, %f505;
	fma.rn.f32 	%f514, %f440, %f465, %f506;
	fma.rn.f32 	%f515, %f441, %f465, %f507;
	fma.rn.f32 	%f516, %f442, %f465, %f508;
	fma.rn.f32 	%f517, %f443, %f457, %f509;
	fma.rn.f32 	%f518, %f444, %f457, %f510;
	fma.rn.f32 	%f519, %f445, %f457, %f511;
	fma.rn.f32 	%f520, %f446, %f457, %f512;
	fma.rn.f32 	%f521, %f443, %f466, %f513;
	fma.rn.f32 	%f522, %f444, %f466, %f514;
	fma.rn.f32 	%f523, %f445, %f466, %f515;
	fma.rn.f32 	%f524, %f446, %f466, %f516;
	fma.rn.f32 	%f525, %f445, %f458, %f517;
	fma.rn.f32 	%f526, %f446, %f458, %f518;
	fma.rn.f32 	%f527, %f447, %f458, %f519;
	fma.rn.f32 	%f528, %f448, %f458, %f520;
	fma.rn.f32 	%f529, %f445, %f467, %f521;
	fma.rn.f32 	%f530, %f446, %f467, %f522;
	fma.rn.f32 	%f531, %f447, %f467, %f523;
	fma.rn.f32 	%f532, %f448, %f467, %f524;
	fma.rn.f32 	%f533, %f447, %f459, %f525;
	fma.rn.f32 	%f534, %f448, %f459, %f526;
	fma.rn.f32 	%f535, %f449, %f459, %f527;
	fma.rn.f32 	%f536, %f450, %f459, %f528;
	fma.rn.f32 	%f537, %f447, %f468, %f529;
	fma.rn.f32 	%f538, %f448, %f468, %f530;
	fma.rn.f32 	%f539, %f449, %f468, %f531;
	fma.rn.f32 	%f540, %f450, %f468, %f532;
	ld.shared.f32 	%f541, [%r474+1156];
	ld.shared.f32 	%f542, [%r474+1164];
	ld.shared.f32 	%f543, [%r474+1180];
	ld.shared.f32 	%f544, [%r474+1188];
	ld.shared.f32 	%f545, [%r474+1204];
	ld.shared.f32 	%f546, [%r474+1212];
	ld.shared.f32 	%f547, [%r474+1228];
	ld.shared.f32 	%f548, [%r474+1236];
	ld.shared.f32 	%f549, [%r474+1540];
	ld.shared.f32 	%f550, [%r474+1548];
	ld.shared.f32 	%f551, [%r474+1564];
	ld.shared.f32 	%f552, [%r474+1572];
	ld.shared.f32 	%f553, [%r474+1588];
	ld.shared.f32 	%f554, [%r474+1596];
	ld.shared.f32 	%f555, [%r474+1612];
	ld.shared.f32 	%f556, [%r474+1620];
	ld.shared.f32 	%f557, [%r474+1924];
	ld.shared.f32 	%f558, [%r474+1932];
	ld.shared.f32 	%f559, [%r474+1948];
	ld.shared.f32 	%f560, [%r474+1956];
	ld.shared.f32 	%f561, [%r474+1972];
	ld.shared.f32 	%f562, [%r474+1980];
	ld.shared.f32 	%f563, [%r474+1996];
	ld.shared.f32 	%f564, [%r474+2004];
	ld.shared.f32 	%f565, [%r476+112];
	ld.shared.f32 	%f566, [%r476+124];
	ld.shared.f32 	%f567, [%r476+136];
	ld.shared.f32 	%f568, [%r476+148];
	ld.shared.f32 	%f569, [%r476+160];
	ld.shared.f32 	%f570, [%r476+172];
	ld.shared.f32 	%f571, [%r476+184];
	ld.shared.f32 	%f572, [%r476+196];
	ld.shared.f32 	%f573, [%r476+208];
	ld.shared.f32 	%f574, [%r476+544];
	ld.shared.f32 	%f575, [%r476+556];
	ld.shared.f32 	%f576, [%r476+568];
	ld.shared.f32 	%f577, [%r476+580];
	ld.shared.f32 	%f578, [%r476+592];
	ld.shared.f32 	%f579, [%r476+604];
	ld.shared.f32 	%f580, [%r476+616];
	ld.shared.f32 	%f581, [%r476+628];
	ld.shared.f32 	%f582, [%r476+640];
	fma.rn.f32 	%f583, %f541, %f565, %f533;
	fma.rn.f32 	%f584, %f542, %f565, %f534;
	fma.rn.f32 	%f585, %f543, %f565, %f535;
	fma.rn.f32 	%f586, %f544, %f565, %f536;
	fma.rn.f32 	%f587, %f541, %f574, %f537;
	fma.rn.f32 	%f588, %f542, %f574, %f538;
	fma.rn.f32 	%f589, %f543, %f574, %f539;
	fma.rn.f32 	%f590, %f544, %f574, %f540;
	fma.rn.f32 	%f591, %f543, %f566, %f583;
	fma.rn.f32 	%f592, %f544, %f566, %f584;
	fma.rn.f32 	%f593, %f545, %f566, %f585;
	fma.rn.f32 	%f594, %f546, %f566, %f586;
	fma.rn.f32 	%f595, %f543, %f575, %f587;
	fma.rn.f32 	%f596, %f544, %f575, %f588;
	fma.rn.f32 	%f597, %f545, %f575, %f589;
	fma.rn.f32 	%f598, %f546, %f575, %f590;
	fma.rn.f32 	%f599, %f545, %f567, %f591;
	fma.rn.f32 	%f600, %f546, %f567, %f592;
	fma.rn.f32 	%f601, %f547, %f567, %f593;
	fma.rn.f32 	%f602, %f548, %f567, %f594;
	fma.rn.f32 	%f603, %f545, %f576, %f595;
	fma.rn.f32 	%f604, %f546, %f576, %f596;
	fma.rn.f32 	%f605, %f547, %f576, %f597;
	fma.rn.f32 	%f606, %f548, %f576, %f598;
	fma.rn.f32 	%f607, %f549, %f568, %f599;
	fma.rn.f32 	%f608, %f550, %f568, %f600;
	fma.rn.f32 	%f609, %f551, %f568, %f601;
	fma.rn.f32 	%f610, %f552, %f568, %f602;
	fma.rn.f32 	%f611, %f549, %f577, %f603;
	fma.rn.f32 	%f612, %f550, %f577, %f604;
	fma.rn.f32 	%f613, %f551, %f577, %f605;
	fma.rn.f32 	%f614, %f552, %f577, %f606;
	fma.rn.f32 	%f615, %f551, %f569, %f607;
	fma.rn.f32 	%f616, %f552, %f569, %f608;
	fma.rn.f32 	%f617, %f553, %f569, %f609;
	fma.rn.f32 	%f618, %f554, %f569, %f610;
	fma.rn.f32 	%f619, %f551, %f578, %f611;
	fma.rn.f32 	%f620, %f552, %f578, %f612;
	fma.rn.f32 	%f621, %f553, %f578, %f613;
	fma.rn.f32 	%f622, %f554, %f578, %f614;
	fma.rn.f32 	%f623, %f553, %f570, %f615;
	fma.rn.f32 	%f624, %f554, %f570, %f616;
	fma.rn.f32 	%f625, %f555, %f570, %f617;
	fma.rn.f32 	%f626, %f556, %f570, %f618;
	fma.rn.f32 	%f627, %f553, %f579, %f619;
	fma.rn.f32 	%f628, %f554, %f579, %f620;
	fma.rn.f32 	%f629, %f555, %f579, %f621;
	fma.rn.f32 	%f630, %f556, %f579, %f622;
	fma.rn.f32 	%f631, %f557, %f571, %f623;
	fma.rn.f32 	%f632, %f558, %f571, %f624;
	fma.rn.f32 	%f633, %f559, %f571, %f625;
	fma.rn.f32 	%f634, %f560, %f571, %f626;
	fma.rn.f32 	%f635, %f557, %f580, %f627;
	fma.rn.f32 	%f636, %f558, %f580, %f628;
	fma.rn.f32 	%f637, %f559, %f580, %f629;
	fma.rn.f32 	%f638, %f560, %f580, %f630;
	fma.rn.f32 	%f639, %f559, %f572, %f631;
	fma.rn.f32 	%f640, %f560, %f572, %f632;
	fma.rn.f32 	%f641, %f561, %f572, %f633;
	fma.rn.f32 	%f642, %f562, %f572, %f634;
	fma.rn.f32 	%f643, %f559, %f581, %f635;
	fma.rn.f32 	%f644, %f560, %f581, %f636;
	fma.rn.f32 	%f645, %f561, %f581, %f637;
	fma.rn.f32 	%f646, %f562, %f581, %f638;
	fma.rn.f32 	%f647, %f561, %f573, %f639;
	fma.rn.f32 	%f648, %f562, %f573, %f640;
	fma.rn.f32 	%f649, %f563, %f573, %f641;
	fma.rn.f32 	%f650, %f564, %f573, %f642;
	fma.rn.f32 	%f651, %f561, %f582, %f643;
	fma.rn.f32 	%f652, %f562, %f582, %f644;
	fma.rn.f32 	%f653, %f563, %f582, %f645;
	fma.rn.f32 	%f654, %f564, %f582, %f646;
	ld.shared.f32 	%f655, [%r474+1168];
	ld.shared.f32 	%f656, [%r474+1192];
	ld.shared.f32 	%f657, [%r474+1216];
	ld.shared.f32 	%f658, [%r474+1240];
	ld.shared.f32 	%f659, [%r474+1552];
	ld.shared.f32 	%f660, [%r474+1576];
	ld.shared.f32 	%f661, [%r474+1600];
	ld.shared.f32 	%f662, [%r474+1624];
	ld.shared.f32 	%f663, [%r474+1936];
	ld.shared.f32 	%f664, [%r474+1960];
	ld.shared.f32 	%f665, [%r474+1984];
	ld.shared.f32 	%f666, [%r474+2008];
	ld.shared.f32 	%f667, [%r476+116];
	ld.shared.f32 	%f668, [%r476+128];
	ld.shared.f32 	%f669, [%r476+140];
	ld.shared.f32 	%f670, [%r476+152];
	ld.shared.f32 	%f671, [%r476+164];
	ld.shared.f32 	%f672, [%r476+176];
	ld.shared.f32 	%f673, [%r476+188];
	ld.shared.f32 	%f674, [%r476+200];
	ld.shared.f32 	%f675, [%r476+212];
	ld.shared.f32 	%f676, [%r476+548];
	ld.shared.f32 	%f677, [%r476+560];
	ld.shared.f32 	%f678, [%r476+572];
	ld.shared.f32 	%f679, [%r476+584];
	ld.shared.f32 	%f680, [%r476+596];
	ld.shared.f32 	%f681, [%r476+608];
	ld.shared.f32 	%f682, [%r476+620];
	ld.shared.f32 	%f683, [%r476+632];
	ld.shared.f32 	%f684, [%r476+644];
	fma.rn.f32 	%f685, %f428, %f667, %f647;
	fma.rn.f32 	%f686, %f655, %f667, %f648;
	fma.rn.f32 	%f687, %f430, %f667, %f649;
	fma.rn.f32 	%f688, %f656, %f667, %f650;
	fma.rn.f32 	%f689, %f428, %f676, %f651;
	fma.rn.f32 	%f690, %f655, %f676, %f652;
	fma.rn.f32 	%f691, %f430, %f676, %f653;
	fma.rn.f32 	%f692, %f656, %f676, %f654;
	fma.rn.f32 	%f693, %f430, %f668, %f685;
	fma.rn.f32 	%f694, %f656, %f668, %f686;
	fma.rn.f32 	%f695, %f432, %f668, %f687;
	fma.rn.f32 	%f696, %f657, %f668, %f688;
	fma.rn.f32 	%f697, %f430, %f677, %f689;
	fma.rn.f32 	%f698, %f656, %f677, %f690;
	fma.rn.f32 	%f699, %f432, %f677, %f691;
	fma.rn.f32 	%f700, %f657, %f677, %f692;
	fma.rn.f32 	%f701, %f432, %f669, %f693;
	fma.rn.f32 	%f702, %f657, %f669, %f694;
	fma.rn.f32 	%f703, %f434, %f669, %f695;
	fma.rn.f32 	%f704, %f658, %f669, %f696;
	fma.rn.f32 	%f705, %f432, %f678, %f697;
	fma.rn.f32 	%f706, %f657, %f678, %f698;
	fma.rn.f32 	%f707, %f434, %f678, %f699;
	fma.rn.f32 	%f708, %f658, %f678, %f700;
	fma.rn.f32 	%f709, %f436, %f670, %f701;
	fma.rn.f32 	%f710, %f659, %f670, %f702;
	fma.rn.f32 	%f711, %f438, %f670, %f703;
	fma.rn.f32 	%f712, %f660, %f670, %f704;
	fma.rn.f32 	%f713, %f436, %f679, %f705;
	fma.rn.f32 	%f714, %f659, %f679, %f706;
	fma.rn.f32 	%f715, %f438, %f679, %f707;
	fma.rn.f32 	%f716, %f660, %f679, %f708;
	fma.rn.f32 	%f717, %f438, %f671, %f709;
	fma.rn.f32 	%f718, %f660, %f671, %f710;
	fma.rn.f32 	%f719, %f440, %f671, %f711;
	fma.rn.f32 	%f720, %f661, %f671, %f712;
	fma.rn.f32 	%f721, %f438, %f680, %f713;
	fma.rn.f32 	%f722, %f660, %f680, %f714;
	fma.rn.f32 	%f723, %f440, %f680, %f715;
	fma.rn.f32 	%f724, %f661, %f680, %f716;
	fma.rn.f32 	%f725, %f440, %f672, %f717;
	fma.rn.f32 	%f726, %f661, %f672, %f718;
	fma.rn.f32 	%f727, %f442, %f672, %f719;
	fma.rn.f32 	%f728, %f662, %f672, %f720;
	fma.rn.f32 	%f729, %f440, %f681, %f721;
	fma.rn.f32 	%f730, %f661, %f681, %f722;
	fma.rn.f32 	%f731, %f442, %f681, %f723;
	fma.rn.f32 	%f732, %f662, %f681, %f724;
	fma.rn.f32 	%f733, %f444, %f673, %f725;
	fma.rn.f32 	%f734, %f663, %f673, %f726;
	fma.rn.f32 	%f735, %f446, %f673, %f727;
	fma.rn.f32 	%f736, %f664, %f673, %f728;
	fma.rn.f32 	%f737, %f444, %f682, %f729;
	fma.rn.f32 	%f738, %f663, %f682, %f730;
	fma.rn.f32 	%f739, %f446, %f682, %f731;
	fma.rn.f32 	%f740, %f664, %f682, %f732;
	fma.rn.f32 	%f741, %f446, %f674, %f733;
	fma.rn.f32 	%f742, %f664, %f674, %f734;
	fma.rn.f32 	%f743, %f448, %f674, %f735;
	fma.rn.f32 	%f744, %f665, %f674, %f736;
	fma.rn.f32 	%f745, %f446, %f683, %f737;
	fma.rn.f32 	%f746, %f664, %f683, %f738;
	fma.rn.f32 	%f747, %f448, %f683, %f739;
	fma.rn.f32 	%f748, %f665, %f683, %f740;
	fma.rn.f32 	%f749, %f448, %f675, %f741;
	fma.rn.f32 	%f750, %f665, %f675, %f742;
	fma.rn.f32 	%f751, %f450, %f675, %f743;
	fma.rn.f32 	%f752, %f666, %f675, %f744;
	fma.rn.f32 	%f753, %f448, %f684, %f745;
	fma.rn.f32 	%f754, %f665, %f684, %f746;
	fma.rn.f32 	%f755, %f450, %f684, %f747;
	fma.rn.f32 	%f756, %f666, %f684, %f748;
	ld.shared.f32 	%f757, [%r474+2304];
	ld.shared.f32 	%f758, [%r474+2312];
	ld.shared.f32 	%f759, [%r474+2328];
	ld.shared.f32 	%f760, [%r474+2336];
	ld.shared.f32 	%f761, [%r474+2352];
	ld.shared.f32 	%f762, [%r474+2360];
	ld.shared.f32 	%f763, [%r474+2376];
	ld.shared.f32 	%f764, [%r474+2384];
	ld.shared.f32 	%f765, [%r474+2688];
	ld.shared.f32 	%f766, [%r474+2696];
	ld.shared.f32 	%f767, [%r474+2712];
	ld.shared.f32 	%f768, [%r474+2720];
	ld.shared.f32 	%f769, [%r474+2736];
	ld.shared.f32 	%f770, [%r474+2744];
	ld.shared.f32 	%f771, [%r474+2760];
	ld.shared.f32 	%f772, [%r474+2768];
	ld.shared.f32 	%f773, [%r474+3072];
	ld.shared.f32 	%f774, [%r474+3080];
	ld.shared.f32 	%f775, [%r474+3096];
	ld.shared.f32 	%f776, [%r474+3104];
	ld.shared.f32 	%f777, [%r474+3120];
	ld.shared.f32 	%f778, [%r474+3128];
	ld.shared.f32 	%f779, [%r474+3144];
	ld.shared.f32 	%f780, [%r474+3152];
	ld.shared.f32 	%f781, [%r476+216];
	ld.shared.f32 	%f782, [%r476+228];
	ld.shared.f32 	%f783, [%r476+240];
	ld.shared.f32 	%f784, [%r476+252];
	ld.shared.f32 	%f785, [%r476+264];
	ld.shared.f32 	%f786, [%r476+276];
	ld.shared.f32 	%f787, [%r476+288];
	ld.shared.f32 	%f788, [%r476+300];
	ld.shared.f32 	%f789, [%r476+312];
	ld.shared.f32 	%f790, [%r476+648];
	ld.shared.f32 	%f791, [%r476+660];
	ld.shared.f32 	%f792, [%r476+672];
	ld.shared.f32 	%f793, [%r476+684];
	ld.shared.f32 	%f794, [%r476+696];
	ld.shared.f32 	%f795, [%r476+708];
	ld.shared.f32 	%f796, [%r476+720];
	ld.shared.f32 	%f797, [%r476+732];
	ld.shared.f32 	%f798, [%r476+744];
	fma.rn.f32 	%f799, %f757, %f781, %f749;
	fma.rn.f32 	%f800, %f758, %f781, %f750;
	fma.rn.f32 	%f801, %f759, %f781, %f751;
	fma.rn.f32 	%f802, %f760, %f781, %f752;
	fma.rn.f32 	%f803, %f757, %f790, %f753;
	fma.rn.f32 	%f804, %f758, %f790, %f754;
	fma.rn.f32 	%f805, %f759, %f790, %f755;
	fma.rn.f32 	%f806, %f760, %f790, %f756;
	fma.rn.f32 	%f807, %f759, %f782, %f799;
	fma.rn.f32 	%f808, %f760, %f782, %f800;
	fma.rn.f32 	%f809, %f761, %f782, %f801;
	fma.rn.f32 	%f810, %f762, %f782, %f802;
	fma.rn.f32 	%f811, %f759, %f791, %f803;
	fma.rn.f32 	%f812, %f760, %f791, %f804;
	fma.rn.f32 	%f813, %f761, %f791, %f805;
	fma.rn.f32 	%f814, %f762, %f791, %f806;
	fma.rn.f32 	%f815, %f761, %f783, %f807;
	fma.rn.f32 	%f816, %f762, %f783, %f808;
	fma.rn.f32 	%f817, %f763, %f783, %f809;
	fma.rn.f32 	%f818, %f764, %f783, %f810;
	fma.rn.f32 	%f819, %f761, %f792, %f811;
	fma.rn.f32 	%f820, %f762, %f792, %f812;
	fma.rn.f32 	%f821, %f763, %f792, %f813;
	fma.rn.f32 	%f822, %f764, %f792, %f814;
	fma.rn.f32 	%f823, %f765, %f784, %f815;
	fma.rn.f32 	%f824, %f766, %f784, %f816;
	fma.rn.f32 	%f825, %f767, %f784, %f817;
	fma.rn.f32 	%f826, %f768, %f784, %f818;
	fma.rn.f32 	%f827, %f765, %f793, %f819;
	fma.rn.f32 	%f828, %f766, %f793, %f820;
	fma.rn.f32 	%f829, %f767, %f793, %f821;
	fma.rn.f32 	%f830, %f768, %f793, %f822;
	fma.rn.f32 	%f831, %f767, %f785, %f823;
	fma.rn.f32 	%f832, %f768, %f785, %f824;
	fma.rn.f32 	%f833, %f769, %f785, %f825;
	fma.rn.f32 	%f834, %f770, %f785, %f826;
	fma.rn.f32 	%f835, %f767, %f794, %f827;
	fma.rn.f32 	%f836, %f768, %f794, %f828;
	fma.rn.f32 	%f837, %f769, %f794, %f829;
	fma.rn.f32 	%f838, %f770, %f794, %f830;
	fma.rn.f32 	%f839, %f769, %f786, %f831;
	fma.rn.f32 	%f840, %f770, %f786, %f832;
	fma.rn.f32 	%f841, %f771, %f786, %f833;
	fma.rn.f32 	%f842, %f772, %f786, %f834;
	fma.rn.f32 	%f843, %f769, %f795, %f835;
	fma.rn.f32 	%f844, %f770, %f795, %f836;
	fma.rn.f32 	%f845, %f771, %f795, %f837;
	fma.rn.f32 	%f846, %f772, %f795, %f838;
	fma.rn.f32 	%f847, %f773, %f787, %f839;
	fma.rn.f32 	%f848, %f774, %f787, %f840;
	fma.rn.f32 	%f849, %f775, %f787, %f841;
	fma.rn.f32 	%f850, %f776, %f787, %f842;
	fma.rn.f32 	%f851, %f773, %f796, %f843;
	fma.rn.f32 	%f852, %f774, %f796, %f844;
	fma.rn.f32 	%f853, %f775, %f796, %f845;
	fma.rn.f32 	%f854, %f776, %f796, %f846;
	fma.rn.f32 	%f855, %f775, %f788, %f847;
	fma.rn.f32 	%f856, %f776, %f788, %f848;
	fma.rn.f32 	%f857, %f777, %f788, %f849;
	fma.rn.f32 	%f858, %f778, %f788, %f850;
	fma.rn.f32 	%f859, %f775, %f797, %f851;
	fma.rn.f32 	%f860, %f776, %f797, %f852;
	fma.rn.f32 	%f861, %f777, %f797, %f853;
	fma.rn.f32 	%f862, %f778, %f797, %f854;
	fma.rn.f32 	%f863, %f777, %f789, %f855;
	fma.rn.f32 	%f864, %f778, %f789, %f856;
	fma.rn.f32 	%f865, %f779, %f789, %f857;
	fma.rn.f32 	%f866, %f780, %f789, %f858;
	fma.rn.f32 	%f867, %f777, %f798, %f859;
	fma.rn.f32 	%f868, %f778, %f798, %f860;
	fma.rn.f32 	%f869, %f779, %f798, %f861;
	fma.rn.f32 	%f870, %f780, %f798, %f862;
	ld.shared.f32 	%f871, [%r474+2308];
	ld.shared.f32 	%f872, [%r474+2316];
	ld.shared.f32 	%f873, [%r474+2332];
	ld.shared.f32 	%f874, [%r474+2340];
	ld.shared.f32 	%f875, [%r474+2356];
	ld.shared.f32 	%f876, [%r474+2364];
	ld.shared.f32 	%f877, [%r474+2380];
	ld.shared.f32 	%f878, [%r474+2388];
	ld.shared.f32 	%f879, [%r474+2692];
	ld.shared.f32 	%f880, [%r474+2700];
	ld.shared.f32 	%f881, [%r474+2716];
	ld.shared.f32 	%f882, [%r474+2724];
	ld.shared.f32 	%f883, [%r474+2740];
	ld.shared.f32 	%f884, [%r474+2748];
	ld.shared.f32 	%f885, [%r474+2764];
	ld.shared.f32 	%f886, [%r474+2772];
	ld.shared.f32 	%f887, [%r474+3076];
	ld.shared.f32 	%f888, [%r474+3084];
	ld.shared.f32 	%f889, [%r474+3100];
	ld.shared.f32 	%f890, [%r474+3108];
	ld.shared.f32 	%f891, [%r474+3124];
	ld.shared.f32 	%f892, [%r474+3132];
	ld.shared.f32 	%f893, [%r474+3148];
	ld.shared.f32 	%f894, [%r474+3156];
	ld.shared.f32 	%f895, [%r476+220];
	ld.shared.f32 	%f896, [%r476+232];
	ld.shared.f32 	%f897, [%r476+244];
	ld.shared.f32 	%f898, [%r476+256];
	ld.shared.f32 	%f899, [%r476+268];
	ld.shared.f32 	%f900, [%r476+280];
	ld.shared.f32 	%f901, [%r476+292];
	ld.shared.f32 	%f902, [%r476+304];
	ld.shared.f32 	%f903, [%r476+316];
	ld.shared.f32 	%f904, [%r476+652];
	ld.shared.f32 	%f905, [%r476+664];
	ld.shared.f32 	%f906, [%r476+676];
	ld.shared.f32 	%f907, [%r476+688];
	ld.shared.f32 	%f908, [%r476+700];
	ld.shared.f32 	%f909, [%r476+712];
	ld.shared.f32 	%f910, [%r476+724];
	ld.shared.f32 	%f911, [%r476+736];
	ld.shared.f32 	%f912, [%r476+748];
	fma.rn.f32 	%f913, %f871, %f895, %f863;
	fma.rn.f32 	%f914, %f872, %f895, %f864;
	fma.rn.f32 	%f915, %f873, %f895, %f865;
	fma.rn.f32 	%f916, %f874, %f895, %f866;
	fma.rn.f32 	%f917, %f871, %f904, %f867;
	fma.rn.f32 	%f918, %f872, %f904, %f868;
	fma.rn.f32 	%f919, %f873, %f904, %f869;
	fma.rn.f32 	%f920, %f874, %f904, %f870;
	fma.rn.f32 	%f921, %f873, %f896, %f913;
	fma.rn.f32 	%f922, %f874, %f896, %f914;
	fma.rn.f32 	%f923, %f875, %f896, %f915;
	fma.rn.f32 	%f924, %f876, %f896, %f916;
	fma.rn.f32 	%f925, %f873, %f905, %f917;
	fma.rn.f32 	%f926, %f874, %f905, %f918;
	fma.rn.f32 	%f927, %f875, %f905, %f919;
	fma.rn.f32 	%f928, %f876, %f905, %f920;
	fma.rn.f32 	%f929, %f875, %f897, %f921;
	fma.rn.f32 	%f930, %f876, %f897, %f922;
	fma.rn.f32 	%f931, %f877, %f897, %f923;
	fma.rn.f32 	%f932, %f878, %f897, %f924;
	fma.rn.f32 	%f933, %f875, %f906, %f925;
	fma.rn.f32 	%f934, %f876, %f906, %f926;
	fma.rn.f32 	%f935, %f877, %f906, %f927;
	fma.rn.f32 	%f936, %f878, %f906, %f928;
	fma.rn.f32 	%f937, %f879, %f898, %f929;
	fma.rn.f32 	%f938, %f880, %f898, %f930;
	fma.rn.f32 	%f939, %f881, %f898, %f931;
	fma.rn.f32 	%f940, %f882, %f898, %f932;
	fma.rn.f32 	%f941, %f879, %f907, %f933;
	fma.rn.f32 	%f942, %f880, %f907, %f934;
	fma.rn.f32 	%f943, %f881, %f907, %f935;
	fma.rn.f32 	%f944, %f882, %f907, %f936;
	fma.rn.f32 	%f945, %f881, %f899, %f937;
	fma.rn.f32 	%f946, %f882, %f899, %f938;
	fma.rn.f32 	%f947, %f883, %f899, %f939;
	fma.rn.f32 	%f948, %f884, %f899, %f940;
	fma.rn.f32 	%f949, %f881, %f908, %f941;
	fma.rn.f32 	%f950, %f882, %f908, %f942;
	fma.rn.f32 	%f951, %f883, %f908, %f943;
	fma.rn.f32 	%f952, %f884, %f908, %f944;
	fma.rn.f32 	%f953, %f883, %f900, %f945;
	fma.rn.f32 	%f954, %f884, %f900, %f946;
	fma.rn.f32 	%f955, %f885, %f900, %f947;
	fma.rn.f32 	%f956, %f886, %f900, %f948;
	fma.rn.f32 	%f957, %f883, %f909, %f949;
	fma.rn.f32 	%f958, %f884, %f909, %f950;
	fma.rn.f32 	%f959, %f885, %f909, %f951;
	fma.rn.f32 	%f960, %f886, %f909, %f952;
	fma.rn.f32 	%f961, %f887, %f901, %f953;
	fma.rn.f32 	%f962, %f888, %f901, %f954;
	fma.rn.f32 	%f963, %f889, %f901, %f955;
	fma.rn.f32 	%f964, %f890, %f901, %f956;
	fma.rn.f32 	%f965, %f887, %f910, %f957;
	fma.rn.f32 	%f966, %f888, %f910, %f958;
	fma.rn.f32 	%f967, %f889, %f910, %f959;
	fma.rn.f32 	%f968, %f890, %f910, %f960;
	fma.rn.f32 	%f969, %f889, %f902, %f961;
	fma.rn.f32 	%f970, %f890, %f902, %f962;
	fma.rn.f32 	%f971, %f891, %f902, %f963;
	fma.rn.f32 	%f972, %f892, %f902, %f964;
	fma.rn.f32 	%f973, %f889, %f911, %f965;
	fma.rn.f32 	%f974, %f890, %f911, %f966;
	fma.rn.f32 	%f975, %f891, %f911, %f967;
	fma.rn.f32 	%f976, %f892, %f911, %f968;
	fma.rn.f32 	%f977, %f891, %f903, %f969;
	fma.rn.f32 	%f978, %f892, %f903, %f970;
	fma.rn.f32 	%f979, %f893, %f903, %f971;
	fma.rn.f32 	%f980, %f894, %f903, %f972;
	fma.rn.f32 	%f981, %f891, %f912, %f973;
	fma.rn.f32 	%f982, %f892, %f912, %f974;
	fma.rn.f32 	%f983, %f893, %f912, %f975;
	fma.rn.f32 	%f984, %f894, %f912, %f976;
	ld.shared.f32 	%f985, [%r474+2320];
	ld.shared.f32 	%f986, [%r474+2344];
	ld.shared.f32 	%f987, [%r474+2368];
	ld.shared.f32 	%f988, [%r474+2392];
	ld.shared.f32 	%f989, [%r474+2704];
	ld.shared.f32 	%f990, [%r474+2728];
	ld.shared.f32 	%f991, [%r474+2752];
	ld.shared.f32 	%f992, [%r474+2776];
	ld.shared.f32 	%f993, [%r474+3088];
	ld.shared.f32 	%f994, [%r474+3112];
	ld.shared.f32 	%f995, [%r474+3136];
	ld.shared.f32 	%f996, [%r474+3160];
	ld.shared.f32 	%f997, [%r476+224];
	ld.shared.f32 	%f998, [%r476+236];
	ld.shared.f32 	%f999, [%r476+248];
	ld.shared.f32 	%f1000, [%r476+260];
	ld.shared.f32 	%f1001, [%r476+272];
	ld.shared.f32 	%f1002, [%r476+284];
	ld.shared.f32 	%f1003, [%r476+296];
	ld.shared.f32 	%f1004, [%r476+308];
	ld.shared.f32 	%f1005, [%r476+320];
	ld.shared.f32 	%f1006, [%r476+656];
	ld.shared.f32 	%f1007, [%r476+668];
	ld.shared.f32 	%f1008, [%r476+680];
	ld.shared.f32 	%f1009, [%r476+692];
	ld.shared.f32 	%f1010, [%r476+704];
	ld.shared.f32 	%f1011, [%r476+716];
	ld.shared.f32 	%f1012, [%r476+728];
	ld.shared.f32 	%f1013, [%r476+740];
	ld.shared.f32 	%f1014, [%r476+752];
	fma.rn.f32 	%f1015, %f758, %f997, %f977;
	fma.rn.f32 	%f1016, %f985, %f997, %f978;
	fma.rn.f32 	%f1017, %f760, %f997, %f979;
	fma.rn.f32 	%f1018, %f986, %f997, %f980;
	fma.rn.f32 	%f1019, %f758, %f1006, %f981;
	fma.rn.f32 	%f1020, %f985, %f1006, %f982;
	fma.rn.f32 	%f1021, %f760, %f1006, %f983;
	fma.rn.f32 	%f1022, %f986, %f1006, %f984;
	fma.rn.f32 	%f1023, %f760, %f998, %f1015;
	fma.rn.f32 	%f1024, %f986, %f998, %f1016;
	fma.rn.f32 	%f1025, %f762, %f998, %f1017;
	fma.rn.f32 	%f1026, %f987, %f998, %f1018;
	fma.rn.f32 	%f1027, %f760, %f1007, %f1019;
	fma.rn.f32 	%f1028, %f986, %f1007, %f1020;
	fma.rn.f32 	%f1029, %f762, %f1007, %f1021;
	fma.rn.f32 	%f1030, %f987, %f1007, %f1022;
	fma.rn.f32 	%f1031, %f762, %f999, %f1023;
	fma.rn.f32 	%f1032, %f987, %f999, %f1024;
	fma.rn.f32 	%f1033, %f764, %f999, %f1025;
	fma.rn.f32 	%f1034, %f988, %f999, %f1026;
	fma.rn.f32 	%f1035, %f762, %f1008, %f1027;
	fma.rn.f32 	%f1036, %f987, %f1008, %f1028;
	fma.rn.f32 	%f1037, %f764, %f1008, %f1029;
	fma.rn.f32 	%f1038, %f988, %f1008, %f1030;
	fma.rn.f32 	%f1039, %f766, %f1000, %f1031;
	fma.rn.f32 	%f1040, %f989, %f1000, %f1032;
	fma.rn.f32 	%f1041, %f768, %f1000, %f1033;
	fma.rn.f32 	%f1042, %f990, %f1000, %f1034;
	fma.rn.f32 	%f1043, %f766, %f1009, %f1035;
	fma.rn.f32 	%f1044, %f989, %f1009, %f1036;
	fma.rn.f32 	%f1045, %f768, %f1009, %f1037;
	fma.rn.f32 	%f1046, %f990, %f1009, %f1038;
	fma.rn.f32 	%f1047, %f768, %f1001, %f1039;
	fma.rn.f32 	%f1048, %f990, %f1001, %f1040;
	fma.rn.f32 	%f1049, %f770, %f1001, %f1041;
	fma.rn.f32 	%f1050, %f991, %f1001, %f1042;
	fma.rn.f32 	%f1051, %f768, %f1010, %f1043;
	fma.rn.f32 	%f1052, %f990, %f1010, %f1044;
	fma.rn.f32 	%f1053, %f770, %f1010, %f1045;
	fma.rn.f32 	%f1054, %f991, %f1010, %f1046;
	fma.rn.f32 	%f1055, %f770, %f1002, %f1047;
	fma.rn.f32 	%f1056, %f991, %f1002, %f1048;
	fma.rn.f32 	%f1057, %f772, %f1002, %f1049;
	fma.rn.f32 	%f1058, %f992, %f1002, %f1050;
	fma.rn.f32 	%f1059, %f770, %f1011, %f1051;
	fma.rn.f32 	%f1060, %f991, %f1011, %f1052;
	fma.rn.f32 	%f1061, %f772, %f1011, %f1053;
	fma.rn.f32 	%f1062, %f992, %f1011, %f1054;
	fma.rn.f32 	%f1063, %f774, %f1003, %f1055;
	fma.rn.f32 	%f1064, %f993, %f1003, %f1056;
	fma.rn.f32 	%f1065, %f776, %f1003, %f1057;
	fma.rn.f32 	%f1066, %f994, %f1003, %f1058;
	fma.rn.f32 	%f1067, %f774, %f1012, %f1059;
	fma.rn.f32 	%f1068, %f993, %f1012, %f1060;
	fma.rn.f32 	%f1069, %f776, %f1012, %f1061;
	fma.rn.f32 	%f1070, %f994, %f1012, %f1062;
	fma.rn.f32 	%f1071, %f776, %f1004, %f1063;
	fma.rn.f32 	%f1072, %f994, %f1004, %f1064;
	fma.rn.f32 	%f1073, %f778, %f1004, %f1065;
	fma.rn.f32 	%f1074, %f995, %f1004, %f1066;
	fma.rn.f32 	%f1075, %f776, %f1013, %f1067;
	fma.rn.f32 	%f1076, %f994, %f1013, %f1068;
	fma.rn.f32 	%f1077, %f778, %f1013, %f1069;
	fma.rn.f32 	%f1078, %f995, %f1013, %f1070;
	fma.rn.f32 	%f1079, %f778, %f1005, %f1071;
	fma.rn.f32 	%f1080, %f995, %f1005, %f1072;
	fma.rn.f32 	%f1081, %f780, %f1005, %f1073;
	fma.rn.f32 	%f1082, %f996, %f1005, %f1074;
	fma.rn.f32 	%f1083, %f778, %f1014, %f1075;
	fma.rn.f32 	%f1084, %f995, %f1014, %f1076;
	fma.rn.f32 	%f1085, %f780, %f1014, %f1077;
	fma.rn.f32 	%f1086, %f996, %f1014, %f1078;
	ld.shared.f32 	%f1087, [%r474+3456];
	ld.shared.f32 	%f1088, [%r474+3464];
	ld.shared.f32 	%f1089, [%r474+3480];
	ld.shared.f32 	%f1090, [%r474+3488];
	ld.shared.f32 	%f1091, [%r474+3504];
	ld.shared.f32 	%f1092, [%r474+3512];
	ld.shared.f32 	%f1093, [%r474+3528];
	ld.shared.f32 	%f1094, [%r474+3536];
	ld.shared.f32 	%f1095, [%r474+3840];
	ld.shared.f32 	%f1096, [%r474+3848];
	ld.shared.f32 	%f1097, [%r474+3864];
	ld.shared.f32 	%f1098, [%r474+3872];
	ld.shared.f32 	%f1099, [%r474+3888];
	ld.shared.f32 	%f1100, [%r474+3896];
	ld.shared.f32 	%f1101, [%r474+3912];
	ld.shared.f32 	%f1102, [%r474+3920];
	ld.shared.f32 	%f1103, [%r474+4224];
	ld.shared.f32 	%f1104, [%r474+4232];
	ld.shared.f32 	%f1105, [%r474+4248];
	ld.shared.f32 	%f1106, [%r474+4256];
	ld.shared.f32 	%f1107, [%r474+4272];
	ld.shared.f32 	%f1108, [%r474+4280];
	ld.shared.f32 	%f1109, [%r474+4296];
	ld.shared.f32 	%f1110, [%r474+4304];
	ld.shared.f32 	%f1111, [%r476+324];
	ld.shared.f32 	%f1112, [%r476+336];
	ld.shared.f32 	%f1113, [%r476+348];
	ld.shared.f32 	%f1114, [%r476+360];
	ld.shared.f32 	%f1115, [%r476+372];
	ld.shared.f32 	%f1116, [%r476+384];
	ld.shared.f32 	%f1117, [%r476+396];
	ld.shared.f32 	%f1118, [%r476+408];
	ld.shared.f32 	%f1119, [%r476+420];
	ld.shared.f32 	%f1120, [%r476+756];
	ld.shared.f32 	%f1121, [%r476+768];
	ld.shared.f32 	%f1122, [%r476+780];
	ld.shared.f32 	%f1123, [%r476+792];
	ld.shared.f32 	%f1124, [%r476+804];
	ld.shared.f32 	%f1125, [%r476+816];
	ld.shared.f32 	%f1126, [%r476+828];
	ld.shared.f32 	%f1127, [%r476+840];
	ld.shared.f32 	%f1128, [%r476+852];
	fma.rn.f32 	%f1129, %f1087, %f1111, %f1079;
	fma.rn.f32 	%f1130, %f1088, %f1111, %f1080;
	fma.rn.f32 	%f1131, %f1089, %f1111, %f1081;
	fma.rn.f32 	%f1132, %f1090, %f1111, %f1082;
	fma.rn.f32 	%f1133, %f1087, %f1120, %f1083;
	fma.rn.f32 	%f1134, %f1088, %f1120, %f1084;
	fma.rn.f32 	%f1135, %f1089, %f1120, %f1085;
	fma.rn.f32 	%f1136, %f1090, %f1120, %f1086;
	fma.rn.f32 	%f1137, %f1089, %f1112, %f1129;
	fma.rn.f32 	%f1138, %f1090, %f1112, %f1130;
	fma.rn.f32 	%f1139, %f1091, %f1112, %f1131;
	fma.rn.f32 	%f1140, %f1092, %f1112, %f1132;
	fma.rn.f32 	%f1141, %f1089, %f1121, %f1133;
	fma.rn.f32 	%f1142, %f1090, %f1121, %f1134;
	fma.rn.f32 	%f1143, %f1091, %f1121, %f1135;
	fma.rn.f32 	%f1144, %f1092, %f1121, %f1136;
	fma.rn.f32 	%f1145, %f1091, %f1113, %f1137;
	fma.rn.f32 	%f1146, %f1092, %f1113, %f1138;
	fma.rn.f32 	%f1147, %f1093, %f1113, %f1139;
	fma.rn.f32 	%f1148, %f1094, %f1113, %f1140;
	fma.rn.f32 	%f1149, %f1091, %f1122, %f1141;
	fma.rn.f32 	%f1150, %f1092, %f1122, %f1142;
	fma.rn.f32 	%f1151, %f1093, %f1122, %f1143;
	fma.rn.f32 	%f1152, %f1094, %f1122, %f1144;
	fma.rn.f32 	%f1153, %f1095, %f1114, %f1145;
	fma.rn.f32 	%f1154, %f1096, %f1114, %f1146;
	fma.rn.f32 	%f1155, %f1097, %f1114, %f1147;
	fma.rn.f32 	%f1156, %f1098, %f1114, %f1148;
	fma.rn.f32 	%f1157, %f1095, %f1123, %f1149;
	fma.rn.f32 	%f1158, %f1096, %f1123, %f1150;
	fma.rn.f32 	%f1159, %f1097, %f1123, %f1151;
	fma.rn.f32 	%f1160, %f1098, %f1123, %f1152;
	fma.rn.f32 	%f1161, %f1097, %f1115, %f1153;
	fma.rn.f32 	%f1162, %f1098, %f1115, %f1154;
	fma.rn.f32 	%f1163, %f1099, %f1115, %f1155;
	fma.rn.f32 	%f1164, %f1100, %f1115, %f1156;
	fma.rn.f32 	%f1165, %f1097, %f1124, %f1157;
	fma.rn.f32 	%f1166, %f1098, %f1124, %f1158;
	fma.rn.f32 	%f1167, %f1099, %f1124, %f1159;
	fma.rn.f32 	%f1168, %f1100, %f1124, %f1160;
	fma.rn.f32 	%f1169, %f1099, %f1116, %f1161;
	fma.rn.f32 	%f1170, %f1100, %f1116, %f1162;
	fma.rn.f32 	%f1171, %f1101, %f1116, %f1163;
	fma.rn.f32 	%f1172, %f1102, %f1116, %f1164;
	fma.rn.f32 	%f1173, %f1099, %f1125, %f1165;
	fma.rn.f32 	%f1174, %f1100, %f1125, %f1166;
	fma.rn.f32 	%f1175, %f1101, %f1125, %f1167;
	fma.rn.f32 	%f1176, %f1102, %f1125, %f1168;
	fma.rn.f32 	%f1177, %f1103, %f1117, %f1169;
	fma.rn.f32 	%f1178, %f1104, %f1117, %f1170;
	fma.rn.f32 	%f1179, %f1105, %f1117, %f1171;
	fma.rn.f32 	%f1180, %f1106, %f1117, %f1172;
	fma.rn.f32 	%f1181, %f1103, %f1126, %f1173;
	fma.rn.f32 	%f1182, %f1104, %f1126, %f1174;
	fma.rn.f32 	%f1183, %f1105, %f1126, %f1175;
	fma.rn.f32 	%f1184, %f1106, %f1126, %f1176;
	fma.rn.f32 	%f1185, %f1105, %f1118, %f1177;
	fma.rn.f32 	%f1186, %f1106, %f1118, %f1178;
	fma.rn.f32 	%f1187, %f1107, %f1118, %f1179;
	fma.rn.f32 	%f1188, %f1108, %f1118, %f1180;
	fma.rn.f32 	%f1189, %f1105, %f1127, %f1181;
	fma.rn.f32 	%f1190, %f1106, %f1127, %f1182;
	fma.rn.f32 	%f1191, %f1107, %f1127, %f1183;
	fma.rn.f32 	%f1192, %f1108, %f1127, %f1184;
	fma.rn.f32 	%f1193, %f1107, %f1119, %f1185;
	fma.rn.f32 	%f1194, %f1108, %f1119, %f1186;
	fma.rn.f32 	%f1195, %f1109, %f1119, %f1187;
	fma.rn.f32 	%f1196, %f1110, %f1119, %f1188;
	fma.rn.f32 	%f1197, %f1107, %f1128, %f1189;
	fma.rn.f32 	%f1198, %f1108, %f1128, %f1190;
	fma.rn.f32 	%f1199, %f1109, %f1128, %f1191;
	fma.rn.f32 	%f1200, %f1110, %f1128, %f1192;
	ld.shared.f32 	%f1201, [%r474+3460];
	ld.shared.f32 	%f1202, [%r474+3468];
	ld.shared.f32 	%f1203, [%r474+3484];
	ld.shared.f32 	%f1204, [%r474+3492];
	ld.shared.f32 	%f1205, [%r474+3508];
	ld.shared.f32 	%f1206, [%r474+3516];
	ld.shared.f32 	%f1207, [%r474+3532];
	ld.shared.f32 	%f1208, [%r474+3540];
	ld.shared.f32 	%f1209, [%r474+3844];
	ld.shared.f32 	%f1210, [%r474+3852];
	ld.shared.f32 	%f1211, [%r474+3868];
	ld.shared.f32 	%f1212, [%r474+3876];
	ld.shared.f32 	%f1213, [%r474+3892];
	ld.shared.f32 	%f1214, [%r474+3900];
	ld.shared.f32 	%f1215, [%r474+3916];
	ld.shared.f32 	%f1216, [%r474+3924];
	ld.shared.f32 	%f1217, [%r474+4228];
	ld.shared.f32 	%f1218, [%r474+4236];
	ld.shared.f32 	%f1219, [%r474+4252];
	ld.shared.f32 	%f1220, [%r474+4260];
	ld.shared.f32 	%f1221, [%r474+4276];
	ld.shared.f32 	%f1222, [%r474+4284];
	ld.shared.f32 	%f1223, [%r474+4300];
	ld.shared.f32 	%f1224, [%r474+4308];
	ld.shared.f32 	%f1225, [%r476+328];
	ld.shared.f32 	%f1226, [%r476+340];
	ld.shared.f32 	%f1227, [%r476+352];
	ld.shared.f32 	%f1228, [%r476+364];
	ld.shared.f32 	%f1229, [%r476+376];
	ld.shared.f32 	%f1230, [%r476+388];
	ld.shared.f32 	%f1231, [%r476+400];
	ld.shared.f32 	%f1232, [%r476+412];
	ld.shared.f32 	%f1233, [%r476+424];
	ld.shared.f32 	%f1234, [%r476+760];
	ld.shared.f32 	%f1235, [%r476+772];
	ld.shared.f32 	%f1236, [%r476+784];
	ld.shared.f32 	%f1237, [%r476+796];
	ld.shared.f32 	%f1238, [%r476+808];
	ld.shared.f32 	%f1239, [%r476+820];
	ld.shared.f32 	%f1240, [%r476+832];
	ld.shared.f32 	%f1241, [%r476+844];
	ld.shared.f32 	%f1242, [%r476+856];
	fma.rn.f32 	%f1243, %f1201, %f1225, %f1193;
	fma.rn.f32 	%f1244, %f1202, %f1225, %f1194;
	fma.rn.f32 	%f1245, %f1203, %f1225, %f1195;
	fma.rn.f32 	%f1246, %f1204, %f1225, %f1196;
	fma.rn.f32 	%f1247, %f1201, %f1234, %f1197;
	fma.rn.f32 	%f1248, %f1202, %f1234, %f1198;
	fma.rn.f32 	%f1249, %f1203, %f1234, %f1199;
	fma.rn.f32 	%f1250, %f1204, %f1234, %f1200;
	fma.rn.f32 	%f1251, %f1203, %f1226, %f1243;
	fma.rn.f32 	%f1252, %f1204, %f1226, %f1244;
	fma.rn.f32 	%f1253, %f1205, %f1226, %f1245;
	fma.rn.f32 	%f1254, %f1206, %f1226, %f1246;
	fma.rn.f32 	%f1255, %f1203, %f1235, %f1247;
	fma.rn.f32 	%f1256, %f1204, %f1235, %f1248;
	fma.rn.f32 	%f1257, %f1205, %f1235, %f1249;
	fma.rn.f32 	%f1258, %f1206, %f1235, %f1250;
	fma.rn.f32 	%f1259, %f1205, %f1227, %f1251;
	fma.rn.f32 	%f1260, %f1206, %f1227, %f1252;
	fma.rn.f32 	%f1261, %f1207, %f1227, %f1253;
	fma.rn.f32 	%f1262, %f1208, %f1227, %f1254;
	fma.rn.f32 	%f1263, %f1205, %f1236, %f1255;
	fma.rn.f32 	%f1264, %f1206, %f1236, %f1256;
	fma.rn.f32 	%f1265, %f1207, %f1236, %f1257;
	fma.rn.f32 	%f1266, %f1208, %f1236, %f1258;
	fma.rn.f32 	%f1267, %f1209, %f1228, %f1259;
	fma.rn.f32 	%f1268, %f1210, %f1228, %f1260;
	fma.rn.f32 	%f1269, %f1211, %f1228, %f1261;
	fma.rn.f32 	%f1270, %f1212, %f1228, %f1262;
	fma.rn.f32 	%f1271, %f1209, %f1237, %f1263;
	fma.rn.f32 	%f1272, %f1210, %f1237, %f1264;
	fma.rn.f32 	%f1273, %f1211, %f1237, %f1265;
	fma.rn.f32 	%f1274, %f1212, %f1237, %f1266;
	fma.rn.f32 	%f1275, %f1211, %f1229, %f1267;
	fma.rn.f32 	%f1276, %f1212, %f1229, %f1268;
	fma.rn.f32 	%f1277, %f1213, %f1229, %f1269;
	fma.rn.f32 	%f1278, %f1214, %f1229, %f1270;
	fma.rn.f32 	%f1279, %f1211, %f1238, %f1271;
	fma.rn.f32 	%f1280, %f1212, %f1238, %f1272;
	fma.rn.f32 	%f1281, %f1213, %f1238, %f1273;
	fma.rn.f32 	%f1282, %f1214, %f1238, %f1274;
	fma.rn.f32 	%f1283, %f1213, %f1230, %f1275;
	fma.rn.f32 	%f1284, %f1214, %f1230, %f1276;
	fma.rn.f32 	%f1285, %f1215, %f1230, %f1277;
	fma.rn.f32 	%f1286, %f1216, %f1230, %f1278;
	fma.rn.f32 	%f1287, %f1213, %f1239, %f1279;
	fma.rn.f32 	%f1288, %f1214, %f1239, %f1280;
	fma.rn.f32 	%f1289, %f1215, %f1239, %f1281;
	fma.rn.f32 	%f1290, %f1216, %f1239, %f1282;
	fma.rn.f32 	%f1291, %f1217, %f1231, %f1283;
	fma.rn.f32 	%f1292, %f1218, %f1231, %f1284;
	fma.rn.f32 	%f1293, %f1219, %f1231, %f1285;
	fma.rn.f32 	%f1294, %f1220, %f1231, %f1286;
	fma.rn.f32 	%f1295, %f1217, %f1240, %f1287;
	fma.rn.f32 	%f1296, %f1218, %f1240, %f1288;
	fma.rn.f32 	%f1297, %f1219, %f1240, %f1289;
	fma.rn.f32 	%f1298, %f1220, %f1240, %f1290;
	fma.rn.f32 	%f1299, %f1219, %f1232, %f1291;
	fma.rn.f32 	%f1300, %f1220, %f1232, %f1292;
	fma.rn.f32 	%f1301, %f1221, %f1232, %f1293;
	fma.rn.f32 	%f1302, %f1222, %f1232, %f1294;
	fma.rn.f32 	%f1303, %f1219, %f1241, %f1295;
	fma.rn.f32 	%f1304, %f1220, %f1241, %f1296;
	fma.rn.f32 	%f1305, %f1221, %f1241, %f1297;
	fma.rn.f32 	%f1306, %f1222, %f1241, %f1298;
	fma.rn.f32 	%f1307, %f1221, %f1233, %f1299;
	fma.rn.f32 	%f1308, %f1222, %f1233, %f1300;
	fma.rn.f32 	%f1309, %f1223, %f1233, %f1301;
	fma.rn.f32 	%f1310, %f1224, %f1233, %f1302;
	fma.rn.f32 	%f1311, %f1221, %f1242, %f1303;
	fma.rn.f32 	%f1312, %f1222, %f1242, %f1304;
	fma.rn.f32 	%f1313, %f1223, %f1242, %f1305;
	fma.rn.f32 	%f1314, %f1224, %f1242, %f1306;
	ld.shared.f32 	%f1315, [%r474+3472];
	ld.shared.f32 	%f1316, [%r474+3496];
	ld.shared.f32 	%f1317, [%r474+3520];
	ld.shared.f32 	%f1318, [%r474+3544];
	ld.shared.f32 	%f1319, [%r474+3856];
	ld.shared.f32 	%f1320, [%r474+3880];
	ld.shared.f32 	%f1321, [%r474+3904];
	ld.shared.f32 	%f1322, [%r474+3928];
	ld.shared.f32 	%f1323, [%r474+4240];
	ld.shared.f32 	%f1324, [%r474+4264];
	ld.shared.f32 	%f1325, [%r474+4288];
	ld.shared.f32 	%f1326, [%r474+4312];
	ld.shared.f32 	%f1327, [%r476+332];
	ld.shared.f32 	%f1328, [%r476+344];
	ld.shared.f32 	%f1329, [%r476+356];
	ld.shared.f32 	%f1330, [%r476+368];
	ld.shared.f32 	%f1331, [%r476+380];
	ld.shared.f32 	%f1332, [%r476+392];
	ld.shared.f32 	%f1333, [%r476+404];
	ld.shared.f32 	%f1334, [%r476+416];
	ld.shared.f32 	%f1335, [%r476+428];
	ld.shared.f32 	%f1336, [%r476+764];
	ld.shared.f32 	%f1337, [%r476+776];
	ld.shared.f32 	%f1338, [%r476+788];
	ld.shared.f32 	%f1339, [%r476+800];
	ld.shared.f32 	%f1340, [%r476+812];
	ld.shared.f32 	%f1341, [%r476+824];
	ld.shared.f32 	%f1342, [%r476+836];
	ld.shared.f32 	%f1343, [%r476+848];
	ld.shared.f32 	%f1344, [%r476+860];
	fma.rn.f32 	%f1345, %f1088, %f1327, %f1307;
	fma.rn.f32 	%f1346, %f1315, %f1327, %f1308;
	fma.rn.f32 	%f1347, %f1090, %f1327, %f1309;
	fma.rn.f32 	%f1348, %f1316, %f1327, %f1310;
	fma.rn.f32 	%f1349, %f1088, %f1336, %f1311;
	fma.rn.f32 	%f1350, %f1315, %f1336, %f1312;
	fma.rn.f32 	%f1351, %f1090, %f1336, %f1313;
	fma.rn.f32 	%f1352, %f1316, %f1336, %f1314;
	fma.rn.f32 	%f1353, %f1090, %f1328, %f1345;
	fma.rn.f32 	%f1354, %f1316, %f1328, %f1346;
	fma.rn.f32 	%f1355, %f1092, %f1328, %f1347;
	fma.rn.f32 	%f1356, %f1317, %f1328, %f1348;
	fma.rn.f32 	%f1357, %f1090, %f1337, %f1349;
	fma.rn.f32 	%f1358, %f1316, %f1337, %f1350;
	fma.rn.f32 	%f1359, %f1092, %f1337, %f1351;
	fma.rn.f32 	%f1360, %f1317, %f1337, %f1352;
	fma.rn.f32 	%f1361, %f1092, %f1329, %f1353;
	fma.rn.f32 	%f1362, %f1317, %f1329, %f1354;
	fma.rn.f32 	%f1363, %f1094, %f1329, %f1355;
	fma.rn.f32 	%f1364, %f1318, %f1329, %f1356;
	fma.rn.f32 	%f1365, %f1092, %f1338, %f1357;
	fma.rn.f32 	%f1366, %f1317, %f1338, %f1358;
	fma.rn.f32 	%f1367, %f1094, %f1338, %f1359;
	fma.rn.f32 	%f1368, %f1318, %f1338, %f1360;
	fma.rn.f32 	%f1369, %f1096, %f1330, %f1361;
	fma.rn.f32 	%f1370, %f1319, %f1330, %f1362;
	fma.rn.f32 	%f1371, %f1098, %f1330, %f1363;
	fma.rn.f32 	%f1372, %f1320, %f1330, %f1364;
	fma.rn.f32 	%f1373, %f1096, %f1339, %f1365;
	fma.rn.f32 	%f1374, %f1319, %f1339, %f1366;
	fma.rn.f32 	%f1375, %f1098, %f1339, %f1367;
	fma.rn.f32 	%f1376, %f1320, %f1339, %f1368;
	fma.rn.f32 	%f1377, %f1098, %f1331, %f1369;
	fma.rn.f32 	%f1378, %f1320, %f1331, %f1370;
	fma.rn.f32 	%f1379, %f1100, %f1331, %f1371;
	fma.rn.f32 	%f1380, %f1321, %f1331, %f1372;
	fma.rn.f32 	%f1381, %f1098, %f1340, %f1373;
	fma.rn.f32 	%f1382, %f1320, %f1340, %f1374;
	fma.rn.f32 	%f1383, %f1100, %f1340, %f1375;
	fma.rn.f32 	%f1384, %f1321, %f1340, %f1376;
	fma.rn.f32 	%f1385, %f1100, %f1332, %f1377;
	fma.rn.f32 	%f1386, %f1321, %f1332, %f1378;
	fma.rn.f32 	%f1387, %f1102, %f1332, %f1379;
	fma.rn.f32 	%f1388, %f1322, %f1332, %f1380;
	fma.rn.f32 	%f1389, %f1100, %f1341, %f1381;
	fma.rn.f32 	%f1390, %f1321, %f1341, %f1382;
	fma.rn.f32 	%f1391, %f1102, %f1341, %f1383;
	fma.rn.f32 	%f1392, %f1322, %f1341, %f1384;
	fma.rn.f32 	%f1393, %f1104, %f1333, %f1385;
	fma.rn.f32 	%f1394, %f1323, %f1333, %f1386;
	fma.rn.f32 	%f1395, %f1106, %f1333, %f1387;
	fma.rn.f32 	%f1396, %f1324, %f1333, %f1388;
	fma.rn.f32 	%f1397, %f1104, %f1342, %f1389;
	fma.rn.f32 	%f1398, %f1323, %f1342, %f1390;
	fma.rn.f32 	%f1399, %f1106, %f1342, %f1391;
	fma.rn.f32 	%f1400, %f1324, %f1342, %f1392;
	fma.rn.f32 	%f1401, %f1106, %f1334, %f1393;
	fma.rn.f32 	%f1402, %f1324, %f1334, %f1394;
	fma.rn.f32 	%f1403, %f1108, %f1334, %f1395;
	fma.rn.f32 	%f1404, %f1325, %f1334, %f1396;
	fma.rn.f32 	%f1405, %f1106, %f1343, %f1397;
	fma.rn.f32 	%f1406, %f1324, %f1343, %f1398;
	fma.rn.f32 	%f1407, %f1108, %f1343, %f1399;
	fma.rn.f32 	%f1408, %f1325, %f1343, %f1400;
	fma.rn.f32 	%f1416, %f1108, %f1335, %f1401;
	fma.rn.f32 	%f1412, %f1325, %f1335, %f1402;
	fma.rn.f32 	%f1415, %f1110, %f1335, %f1403;
	fma.rn.f32 	%f1411, %f1326, %f1335, %f1404;
	fma.rn.f32 	%f1414, %f1108, %f1344, %f1405;
	fma.rn.f32 	%f1410, %f1325, %f1344, %f1406;
	fma.rn.f32 	%f1413, %f1110, %f1344, %f1407;
	fma.rn.f32 	%f1409, %f1326, %f1344, %f1408;
	add.s32 	%r504, %r504, 1;
	add.s64 	%rd87, %rd87, 432;
	add.s32 	%r503, %r503, 108;
	add.s32 	%r502, %r502, 9408;
	add.s32 	%r501, %r501, 9408;
	add.s32 	%r500, %r500, 9408;
	add.s32 	%r499, %r499, 9408;
	add.s32 	%r498, %r498, 9408;
	add.s32 	%r497, %r497, 9408;
	add.s32 	%r496, %r496, 9408;
	add.s32 	%r495, %r495, 9408;
	add.s32 	%r494, %r494, 9408;
	add.s32 	%r493, %r493, 9408;
	add.s32 	%r492, %r492, 9408;
	add.s32 	%r491, %r491, 9408;
	add.s32 	%r490, %r490, 9408;
	add.s32 	%r489, %r489, 9408;
	add.s32 	%r488, %r488, 9408;
	add.s32 	%r487, %r487, 9408;
	add.s32 	%r486, %r486, 9408;
	add.s32 	%r485, %r485, 9408;
	add.s32 	%r484, %r484, 9408;
	add.s32 	%r483, %r483, 9408;
	add.s32 	%r482, %r482, 9408;
	setp.ne.s32 	%p182, %r504, 16;
	@%p182 bra 	$L__BB0_1;
	ld.param.u64 	%rd86, [default_function_kernel0_param_2];
	cvta.to.global.u64 	%rd82, %rd86;
	mad.lo.s32 	%r477, %r4, 1568, %r2;
	mad.lo.s32 	%r478, %r7, 6272, %r477;
	add.s32 	%r479, %r478, %r5;
	mad.lo.s32 	%r480, %r1, 56, %r479;
	add.s32 	%r481, %r480, %r3;
	mul.wide.u32 	%rd83, %r481, 4;
	add.s64 	%rd84, %rd82, %rd83;
	st.global.f32 	[%rd84], %f1416;
	st.global.f32 	[%rd84+8], %f1412;
	st.global.f32 	[%rd84+112], %f1415;
	st.global.f32 	[%rd84+120], %f1411;
	st.global.f32 	[%rd84+3136], %f1414;
	st.global.f32 	[%rd84+3144], %f1410;
	st.global.f32 	[%rd84+3248], %f1413;
	st.global.f32 	[%rd84+3256], %f1409;
	ret;

}
	// .globl	_Z6conv2dPfPKfS_
.visible .entry _Z6conv2dPfPKfS_(
	.param .u64 .ptr .align 1 _Z6conv2dPfPKfS__param_0,
	.param .u64 .ptr .align 1 _Z6conv2dPfPKfS__param_1,
	.param .u64 .ptr .align 1 _Z6conv2dPfPKfS__param_2
)
{
	.reg .pred 	%p<14>;
	.reg .b16 	%rs<5>;
	.reg .b32 	%r<239>;
	.reg .b32 	%f<1015>;
	.reg .b64 	%rd<275>;

	ld.param.u64 	%rd4, [_Z6conv2dPfPKfS__param_0];
	ld.param.u64 	%rd2, [_Z6conv2dPfPKfS__param_1];
	ld.param.u64 	%rd3, [_Z6conv2dPfPKfS__param_2];
	cvta.to.global.u64 	%rd1, %rd4;
	mov.u32 	%r46, %ctaid.x;
	mul.hi.u32 	%r47, %r46, -1840700269;
	shr.u32 	%r1, %r47, 4;
	mul.lo.s32 	%r48, %r1, 28;
	sub.s32 	%r2, %r46, %r48;
	mov.u32 	%r3, %tid.x;
	cvt.u16.u32 	%rs1, %r3;
	mul.hi.u16 	%rs2, %rs1, 683;
	cvt.u32.u16 	%r4, %rs2;
	mul.lo.s16 	%rs3, %rs2, 96;
	sub.s16 	%rs4, %rs1, %rs3;
	cvt.u32.u16 	%r5, %rs4;
	mov.u32 	%r6, %ntid.x;
	add.s32 	%r49, %r3, %r6;
	max.u32 	%r50, %r49, 1440;
	setp.lt.u32 	%p1, %r49, 1440;
	selp.u32 	%r51, 1, 0, %p1;
	add.s32 	%r52, %r49, %r51;
	sub.s32 	%r53, %r50, %r52;
	div.u32 	%r54, %r53, %r6;
	add.s32 	%r7, %r54, %r51;
	and.b32  	%r55, %r7, 3;
	setp.eq.s32 	%p2, %r55, 3;
	mov.u32 	%r234, %r3;
	@%p2 bra 	$L__BB1_3;
	add.s32 	%r56, %r7, 1;
	and.b32  	%r57, %r56, 3;
	shl.b32 	%r58, %r3, 2;
	mov.u32 	%r59, shared_input;
	add.s32 	%r231, %r59, %r58;
	shl.b32 	%r9, %r6, 2;
	neg.s32 	%r230, %r57;
	mad.lo.s32 	%r234, %r6, %r57, %r3;
$L__BB1_2:
	.pragma "nounroll";
	mov.b32 	%r60, 0;
	st.shared.u32 	[%r231], %r60;
	add.s32 	%r231, %r231, %r9;
	add.s32 	%r230, %r230, 1;
	setp.ne.s32 	%p3, %r230, 0;
	@%p3 bra 	$L__BB1_2;
$L__BB1_3:
	setp.lt.u32 	%p4, %r7, 3;
	@%p4 bra 	$L__BB1_6;
	shl.b32 	%r17, %r6, 2;
	shl.b32 	%r61, %r234, 2;
	mov.u32 	%r62, shared_input;
	add.s32 	%r233, %r62, %r61;
	shl.b32 	%r19, %r6, 4;
	shl.b32 	%r20, %r6, 3;
	mul.lo.s32 	%r21, %r6, 12;
$L__BB1_5:
	mov.b32 	%r63, 0;
	st.shared.u32 	[%r233], %r63;
	add.s32 	%r64, %r233, %r17;
	st.shared.u32 	[%r64], %r63;
	add.s32 	%r65, %r233, %r20;
	st.shared.u32 	[%r65], %r63;
	add.s32 	%r66, %r233, %r21;
	st.shared.u32 	[%r66], %r63;
	add.s32 	%r234, %r234, %r17;
	add.s32 	%r233, %r233, %r19;
	setp.lt.u32 	%p5, %r234, 1440;
	@%p5 bra 	$L__BB1_5;
$L__BB1_6:
	shl.b32 	%r26, %r1, 4;
	setp.ne.s32 	%p6, %r2, 0;
	max.u32 	%r67, %r2, 1;
	add.s32 	%r27, %r67, -1;
	min.u32 	%r68, %r2, 26;
	add.s32 	%r28, %r68, 2;
	bar.sync 	0;
	@%p6 bra 	$L__BB1_12;
	sub.s32 	%r81, %r28, %r27;
	mul.lo.s32 	%r29, %r81, 28;
	mul.lo.s32 	%r30, %r27, 28;
	mov.u32 	%r237, %r4;
$L__BB1_8:
	setp.le.u32 	%p10, %r29, %r5;
	@%p10 bra 	$L__BB1_11;
	add.s32 	%r82, %r26, %r237;
	mad.lo.s32 	%r40, %r82, 784, %r30;
	mul.lo.s32 	%r41, %r237, 90;
	mov.u32 	%r238, %r5;
$L__BB1_10:
	shr.u32 	%r83, %r238, 2;
	mul.hi.u32 	%r84, %r83, 613566757;
	mul.lo.s32 	%r85, %r84, 28;
	sub.s32 	%r86, %r238, %r85;
	add.s32 	%r87, %r40, %r238;
	mul.wide.u32 	%rd7, %r87, 4;
	add.s64 	%rd8, %rd1, %rd7;
	ld.global.nc.f32 	%f6, [%rd8];
	add.s32 	%r88, %r41, %r86;
	mad.lo.s32 	%r89, %r84, 30, %r88;
	shl.b32 	%r90, %r89, 2;
	mov.u32 	%r91, shared_input;
	add.s32 	%r92, %r91, %r90;
	st.shared.f32 	[%r92+124], %f6;
	add.s32 	%r238, %r238, 96;
	setp.lt.u32 	%p11, %r238, %r29;
	@%p11 bra 	$L__BB1_10;
$L__BB1_11:
	add.s32 	%r44, %r237, 7;
	setp.lt.u32 	%p12, %r237, 9;
	mov.u32 	%r237, %r44;
	@%p12 bra 	$L__BB1_8;
	bra.uni 	$L__BB1_17;
$L__BB1_12:
	sub.s32 	%r69, %r28, %r27;
	mul.lo.s32 	%r31, %r69, 28;
	mul.lo.s32 	%r32, %r27, 28;
	mov.u32 	%r235, %r4;
$L__BB1_13:
	setp.le.u32 	%p7, %r31, %r5;
	@%p7 bra 	$L__BB1_16;
	add.s32 	%r70, %r26, %r235;
	mad.lo.s32 	%r34, %r70, 784, %r32;
	mul.lo.s32 	%r35, %r235, 90;
	mov.u32 	%r236, %r5;
$L__BB1_15:
	shr.u32 	%r71, %r236, 2;
	mul.hi.u32 	%r72, %r71, 613566757;
	mul.lo.s32 	%r73, %r72, 28;
	sub.s32 	%r74, %r236, %r73;
	add.s32 	%r75, %r34, %r236;
	mul.wide.u32 	%rd5, %r75, 4;
	add.s64 	%rd6, %rd1, %rd5;
	ld.global.nc.f32 	%f5, [%rd6];
	add.s32 	%r76, %r35, %r74;
	mad.lo.s32 	%r77, %r72, 30, %r76;
	shl.b32 	%r78, %r77, 2;
	mov.u32 	%r79, shared_input;
	add.s32 	%r80, %r79, %r78;
	st.shared.f32 	[%r80+4], %f5;
	add.s32 	%r236, %r236, 96;
	setp.lt.u32 	%p8, %r236, %r31;
	@%p8 bra 	$L__BB1_15;
$L__BB1_16:
	add.s32 	%r38, %r235, 7;
	setp.lt.u32 	%p9, %r235, 9;
	mov.u32 	%r235, %r38;
	@%p9 bra 	$L__BB1_13;
$L__BB1_17:
	cvta.to.global.u64 	%rd9, %rd2;
	bar.sync 	0;
	shl.b32 	%r45, %r4, 2;
	mad.lo.s32 	%r93, %r1, 13824, %r5;
	mul.wide.u32 	%rd10, %r93, 4;
	add.s64 	%rd11, %rd9, %rd10;
	ld.global.nc.f32 	%f7, [%rd11];
	ld.global.nc.f32 	%f8, [%rd11+384];
	ld.global.nc.f32 	%f9, [%rd11+768];
	ld.global.nc.f32 	%f10, [%rd11+1152];
	ld.global.nc.f32 	%f11, [%rd11+1536];
	add.s32 	%r94, %r93, 480;
	mul.wide.u32 	%rd12, %r94, 4;
	add.s64 	%rd13, %rd9, %rd12;
	ld.global.nc.f32 	%f12, [%rd13];
	add.s32 	%r95, %r93, 576;
	mul.wide.u32 	%rd14, %r95, 4;
	add.s64 	%rd15, %rd9, %rd14;
	ld.global.nc.f32 	%f13, [%rd15];
	add.s32 	%r96, %r93, 672;
	mul.wide.u32 	%rd16, %r96, 4;
	add.s64 	%rd17, %rd9, %rd16;
	ld.global.nc.f32 	%f14, [%rd17];
	add.s32 	%r97, %r93, 768;
	mul.wide.u32 	%rd18, %r97, 4;
	add.s64 	%rd19, %rd9, %rd18;
	ld.global.nc.f32 	%f15, [%rd19];
	shl.b32 	%r98, %r4, 4;
	mov.u32 	%r99, shared_input;
	add.s32 	%r100, %r99, %r98;
	ld.shared.v4.f32 	{%f16, %f17, %f18, %f19}, [%r100];
	fma.rn.f32 	%f20, %f16, %f7, 0f00000000;
	fma.rn.f32 	%f21, %f17, %f7, 0f00000000;
	fma.rn.f32 	%f22, %f17, %f8, %f20;
	fma.rn.f32 	%f23, %f18, %f7, 0f00000000;
	fma.rn.f32 	%f24, %f18, %f8, %f21;
	fma.rn.f32 	%f25, %f18, %f9, %f22;
	fma.rn.f32 	%f26, %f19, %f7, 0f00000000;
	fma.rn.f32 	%f27, %f19, %f8, %f23;
	fma.rn.f32 	%f28, %f19, %f9, %f24;
	ld.shared.v2.f32 	{%f29, %f30}, [%r100+16];
	fma.rn.f32 	%f31, %f29, %f8, %f26;
	fma.rn.f32 	%f32, %f29, %f9, %f27;
	fma.rn.f32 	%f33, %f30, %f9, %f31;
	ld.shared.v2.f32 	{%f34, %f35}, [%r100+120];
	fma.rn.f32 	%f36, %f34, %f10, %f25;
	fma.rn.f32 	%f37, %f35, %f10, %f28;
	fma.rn.f32 	%f38, %f35, %f11, %f36;
	ld.shared.v4.f32 	{%f39, %f40, %f41, %f42}, [%r100+128];
	fma.rn.f32 	%f43, %f39, %f10, %f32;
	fma.rn.f32 	%f44, %f39, %f11, %f37;
	fma.rn.f32 	%f45, %f39, %f12, %f38;
	fma.rn.f32 	%f46, %f40, %f10, %f33;
	fma.rn.f32 	%f47, %f40, %f11, %f43;
	fma.rn.f32 	%f48, %f40, %f12, %f44;
	fma.rn.f32 	%f49, %f41, %f11, %f46;
	fma.rn.f32 	%f50, %f41, %f12, %f47;
	fma.rn.f32 	%f51, %f42, %f12, %f49;
	ld.shared.v4.f32 	{%f52, %f53, %f54, %f55}, [%r100+240];
	fma.rn.f32 	%f56, %f52, %f13, %f45;
	fma.rn.f32 	%f57, %f53, %f13, %f48;
	fma.rn.f32 	%f58, %f53, %f14, %f56;
	fma.rn.f32 	%f59, %f54, %f13, %f50;
	fma.rn.f32 	%f60, %f54, %f14, %f57;
	fma.rn.f32 	%f61, %f54, %f15, %f58;
	fma.rn.f32 	%f62, %f55, %f13, %f51;
	fma.rn.f32 	%f63, %f55, %f14, %f59;
	fma.rn.f32 	%f64, %f55, %f15, %f60;
	ld.shared.v2.f32 	{%f65, %f66}, [%r100+256];
	fma.rn.f32 	%f67, %f65, %f14, %f62;
	fma.rn.f32 	%f68, %f65, %f15, %f63;
	fma.rn.f32 	%f69, %f66, %f15, %f67;
	add.s32 	%r101, %r93, 864;
	mul.wide.u32 	%rd20, %r101, 4;
	add.s64 	%rd21, %rd9, %rd20;
	ld.global.nc.f32 	%f70, [%rd21];
	add.s32 	%r102, %r93, 960;
	mul.wide.u32 	%rd22, %r102, 4;
	add.s64 	%rd23, %rd9, %rd22;
	ld.global.nc.f32 	%f71, [%rd23];
	add.s32 	%r103, %r93, 1056;
	mul.wide.u32 	%rd24, %r103, 4;
	add.s64 	%rd25, %rd9, %rd24;
	ld.global.nc.f32 	%f72, [%rd25];
	add.s32 	%r104, %r93, 1152;
	mul.wide.u32 	%rd26, %r104, 4;
	add.s64 	%rd27, %rd9, %rd26;
	ld.global.nc.f32 	%f73, [%rd27];
	add.s32 	%r105, %r93, 1248;
	mul.wide.u32 	%rd28, %r105, 4;
	add.s64 	%rd29, %rd9, %rd28;
	ld.global.nc.f32 	%f74, [%rd29];
	add.s32 	%r106, %r93, 1344;
	mul.wide.u32 	%rd30, %r106, 4;
	add.s64 	%rd31, %rd9, %rd30;
	ld.global.nc.f32 	%f75, [%rd31];
	add.s32 	%r107, %r93, 1440;
	mul.wide.u32 	%rd32, %r107, 4;
	add.s64 	%rd33, %rd9, %rd32;
	ld.global.nc.f32 	%f76, [%rd33];
	add.s32 	%r108, %r93, 1536;
	mul.wide.u32 	%rd34, %r108, 4;
	add.s64 	%rd35, %rd9, %rd34;
	ld.global.nc.f32 	%f77, [%rd35];
	add.s32 	%r109, %r93, 1632;
	mul.wide.u32 	%rd36, %r109, 4;
	add.s64 	%rd37, %rd9, %rd36;
	ld.global.nc.f32 	%f78, [%rd37];
	ld.shared.v2.f32 	{%f79, %f80}, [%r100+360];
	fma.rn.f32 	%f81, %f79, %f70, %f61;
	fma.rn.f32 	%f82, %f80, %f70, %f64;
	fma.rn.f32 	%f83, %f80, %f71, %f81;
	ld.shared.v4.f32 	{%f84, %f85, %f86, %f87}, [%r100+368];
	fma.rn.f32 	%f88, %f84, %f70, %f68;
	fma.rn.f32 	%f89, %f84, %f71, %f82;
	fma.rn.f32 	%f90, %f84, %f72, %f83;
	fma.rn.f32 	%f91, %f85, %f70, %f69;
	fma.rn.f32 	%f92, %f85, %f71, %f88;
	fma.rn.f32 	%f93, %f85, %f72, %f89;
	fma.rn.f32 	%f94, %f86, %f71, %f91;
	fma.rn.f32 	%f95, %f86, %f72, %f92;
	fma.rn.f32 	%f96, %f87, %f72, %f94;
	ld.shared.v4.f32 	{%f97, %f98, %f99, %f100}, [%r100+480];
	fma.rn.f32 	%f101, %f97, %f73, %f90;
	fma.rn.f32 	%f102, %f98, %f73, %f93;
	fma.rn.f32 	%f103, %f98, %f74, %f101;
	fma.rn.f32 	%f104, %f99, %f73, %f95;
	fma.rn.f32 	%f105, %f99, %f74, %f102;
	fma.rn.f32 	%f106, %f99, %f75, %f103;
	fma.rn.f32 	%f107, %f100, %f73, %f96;
	fma.rn.f32 	%f108, %f100, %f74, %f104;
	fma.rn.f32 	%f109, %f100, %f75, %f105;
	ld.shared.v2.f32 	{%f110, %f111}, [%r100+496];
	fma.rn.f32 	%f112, %f110, %f74, %f107;
	fma.rn.f32 	%f113, %f110, %f75, %f108;
	fma.rn.f32 	%f114, %f111, %f75, %f112;
	ld.shared.v2.f32 	{%f115, %f116}, [%r100+600];
	fma.rn.f32 	%f117, %f115, %f76, %f106;
	fma.rn.f32 	%f118, %f116, %f76, %f109;
	fma.rn.f32 	%f119, %f116, %f77, %f117;
	ld.shared.v4.f32 	{%f120, %f121, %f122, %f123}, [%r100+608];
	fma.rn.f32 	%f124, %f120, %f76, %f113;
	fma.rn.f32 	%f125, %f120, %f77, %f118;
	fma.rn.f32 	%f126, %f120, %f78, %f119;
	fma.rn.f32 	%f127, %f121, %f76, %f114;
	fma.rn.f32 	%f128, %f121, %f77, %f124;
	fma.rn.f32 	%f129, %f121, %f78, %f125;
	fma.rn.f32 	%f130, %f122, %f77, %f127;
	fma.rn.f32 	%f131, %f122, %f78, %f128;
	fma.rn.f32 	%f132, %f123, %f78, %f130;
	add.s32 	%r110, %r93, 1728;
	mul.wide.u32 	%rd38, %r110, 4;
	add.s64 	%rd39, %rd9, %rd38;
	ld.global.nc.f32 	%f133, [%rd39];
	add.s32 	%r111, %r93, 1824;
	mul.wide.u32 	%rd40, %r111, 4;
	add.s64 	%rd41, %rd9, %rd40;
	ld.global.nc.f32 	%f134, [%rd41];
	add.s32 	%r112, %r93, 1920;
	mul.wide.u32 	%rd42, %r112, 4;
	add.s64 	%rd43, %rd9, %rd42;
	ld.global.nc.f32 	%f135, [%rd43];
	add.s32 	%r113, %r93, 2016;
	mul.wide.u32 	%rd44, %r113, 4;
	add.s64 	%rd45, %rd9, %rd44;
	ld.global.nc.f32 	%f136, [%rd45];
	add.s32 	%r114, %r93, 2112;
	mul.wide.u32 	%rd46, %r114, 4;
	add.s64 	%rd47, %rd9, %rd46;
	ld.global.nc.f32 	%f137, [%rd47];
	add.s32 	%r115, %r93, 2208;
	mul.wide.u32 	%rd48, %r115, 4;
	add.s64 	%rd49, %rd9, %rd48;
	ld.global.nc.f32 	%f138, [%rd49];
	add.s32 	%r116, %r93, 2304;
	mul.wide.u32 	%rd50, %r116, 4;
	add.s64 	%rd51, %rd9, %rd50;
	ld.global.nc.f32 	%f139, [%rd51];
	add.s32 	%r117, %r93, 2400;
	mul.wide.u32 	%rd52, %r117, 4;
	add.s64 	%rd53, %rd9, %rd52;
	ld.global.nc.f32 	%f140, [%rd53];
	add.s32 	%r118, %r93, 2496;
	mul.wide.u32 	%rd54, %r118, 4;
	add.s64 	%rd55, %rd9, %rd54;
	ld.global.nc.f32 	%f141, [%rd55];
	ld.shared.v4.f32 	{%f142, %f143, %f144, %f145}, [%r100+720];
	fma.rn.f32 	%f146, %f142, %f133, %f126;
	fma.rn.f32 	%f147, %f143, %f133, %f129;
	fma.rn.f32 	%f148, %f143, %f134, %f146;
	fma.rn.f32 	%f149, %f144, %f133, %f131;
	fma.rn.f32 	%f150, %f144, %f134, %f147;
	fma.rn.f32 	%f151, %f144, %f135, %f148;
	fma.rn.f32 	%f152, %f145, %f133, %f132;
	fma.rn.f32 	%f153, %f145, %f134, %f149;
	fma.rn.f32 	%f154, %f145, %f135, %f150;
	ld.shared.v2.f32 	{%f155, %f156}, [%r100+736];
	fma.rn.f32 	%f157, %f155, %f134, %f152;
	fma.rn.f32 	%f158, %f155, %f135, %f153;
	fma.rn.f32 	%f159, %f156, %f135, %f157;
	ld.shared.v2.f32 	{%f160, %f161}, [%r100+840];
	fma.rn.f32 	%f162, %f160, %f136, %f151;
	fma.rn.f32 	%f163, %f161, %f136, %f154;
	fma.rn.f32 	%f164, %f161, %f137, %f162;
	ld.shared.v4.f32 	{%f165, %f166, %f167, %f168}, [%r100+848];
	fma.rn.f32 	%f169, %f165, %f136, %f158;
	fma.rn.f32 	%f170, %f165, %f137, %f163;
	fma.rn.f32 	%f171, %f165, %f138, %f164;
	fma.rn.f32 	%f172, %f166, %f136, %f159;
	fma.rn.f32 	%f173, %f166, %f137, %f169;
	fma.rn.f32 	%f174, %f166, %f138, %f170;
	fma.rn.f32 	%f175, %f167, %f137, %f172;
	fma.rn.f32 	%f176, %f167, %f138, %f173;
	fma.rn.f32 	%f177, %f168, %f138, %f175;
	ld.shared.v4.f32 	{%f178, %f179, %f180, %f181}, [%r100+960];
	fma.rn.f32 	%f182, %f178, %f139, %f171;
	fma.rn.f32 	%f183, %f179, %f139, %f174;
	fma.rn.f32 	%f184, %f179, %f140, %f182;
	fma.rn.f32 	%f185, %f180, %f139, %f176;
	fma.rn.f32 	%f186, %f180, %f140, %f183;
	fma.rn.f32 	%f187, %f180, %f141, %f184;
	fma.rn.f32 	%f188, %f181, %f139, %f177;
	fma.rn.f32 	%f189, %f181, %f140, %f185;
	fma.rn.f32 	%f190, %f181, %f141, %f186;
	ld.shared.v2.f32 	{%f191, %f192}, [%r100+976];
	fma.rn.f32 	%f193, %f191, %f140, %f188;
	fma.rn.f32 	%f194, %f191, %f141, %f189;
	fma.rn.f32 	%f195, %f192, %f141, %f193;
	add.s32 	%r119, %r93, 2592;
	mul.wide.u32 	%rd56, %r119, 4;
	add.s64 	%rd57, %rd9, %rd56;
	ld.global.nc.f32 	%f196, [%rd57];
	ld.global.nc.f32 	%f197, [%rd57+384];
	ld.global.nc.f32 	%f198, [%rd57+768];
	add.s32 	%r120, %r93, 2880;
	mul.wide.u32 	%rd58, %r120, 4;
	add.s64 	%rd59, %rd9, %rd58;
	ld.global.nc.f32 	%f199, [%rd59];
	add.s32 	%r121, %r93, 2976;
	mul.wide.u32 	%rd60, %r121, 4;
	add.s64 	%rd61, %rd9, %rd60;
	ld.global.nc.f32 	%f200, [%rd61];
	add.s32 	%r122, %r93, 3072;
	mul.wide.u32 	%rd62, %r122, 4;
	add.s64 	%rd63, %rd9, %rd62;
	ld.global.nc.f32 	%f201, [%rd63];
	add.s32 	%r123, %r93, 3168;
	mul.wide.u32 	%rd64, %r123, 4;
	add.s64 	%rd65, %rd9, %rd64;
	ld.global.nc.f32 	%f202, [%rd65];
	add.s32 	%r124, %r93, 3264;
	mul.wide.u32 	%rd66, %r124, 4;
	add.s64 	%rd67, %rd9, %rd66;
	ld.global.nc.f32 	%f203, [%rd67];
	add.s32 	%r125, %r93, 3360;
	mul.wide.u32 	%rd68, %r125, 4;
	add.s64 	%rd69, %rd9, %rd68;
	ld.global.nc.f32 	%f204, [%rd69];
	ld.shared.v2.f32 	{%f205, %f206}, [%r100+1080];
	fma.rn.f32 	%f207, %f205, %f196, %f187;
	fma.rn.f32 	%f208, %f206, %f196, %f190;
	fma.rn.f32 	%f209, %f206, %f197, %f207;
	ld.shared.v4.f32 	{%f210, %f211, %f212, %f213}, [%r100+1088];
	fma.rn.f32 	%f214, %f210, %f196, %f194;
	fma.rn.f32 	%f215, %f210, %f197, %f208;
	fma.rn.f32 	%f216, %f210, %f198, %f209;
	fma.rn.f32 	%f217, %f211, %f196, %f195;
	fma.rn.f32 	%f218, %f211, %f197, %f214;
	fma.rn.f32 	%f219, %f211, %f198, %f215;
	fma.rn.f32 	%f220, %f212, %f197, %f217;
	fma.rn.f32 	%f221, %f212, %f198, %f218;
	fma.rn.f32 	%f222, %f213, %f198, %f220;
	ld.shared.v4.f32 	{%f223, %f224, %f225, %f226}, [%r100+1200];
	fma.rn.f32 	%f227, %f223, %f199, %f216;
	fma.rn.f32 	%f228, %f224, %f199, %f219;
	fma.rn.f32 	%f229, %f224, %f200, %f227;
	fma.rn.f32 	%f230, %f225, %f199, %f221;
	fma.rn.f32 	%f231, %f225, %f200, %f228;
	fma.rn.f32 	%f232, %f225, %f201, %f229;
	fma.rn.f32 	%f233, %f226, %f199, %f222;
	fma.rn.f32 	%f234, %f226, %f200, %f230;
	fma.rn.f32 	%f235, %f226, %f201, %f231;
	ld.shared.v2.f32 	{%f236, %f237}, [%r100+1216];
	fma.rn.f32 	%f238, %f236, %f200, %f233;
	fma.rn.f32 	%f239, %f236, %f201, %f234;
	fma.rn.f32 	%f240, %f237, %f201, %f238;
	ld.shared.v2.f32 	{%f241, %f242}, [%r100+1320];
	fma.rn.f32 	%f243, %f241, %f202, %f232;
	fma.rn.f32 	%f244, %f242, %f202, %f235;
	fma.rn.f32 	%f245, %f242, %f203, %f243;
	ld.shared.v4.f32 	{%f246, %f247, %f248, %f249}, [%r100+1328];
	fma.rn.f32 	%f250, %f246, %f202, %f239;
	fma.rn.f32 	%f251, %f246, %f203, %f244;
	fma.rn.f32 	%f252, %f246, %f204, %f245;
	fma.rn.f32 	%f253, %f247, %f202, %f240;
	fma.rn.f32 	%f254, %f247, %f203, %f250;
	fma.rn.f32 	%f255, %f247, %f204, %f251;
	fma.rn.f32 	%f256, %f248, %f203, %f253;
	fma.rn.f32 	%f257, %f248, %f204, %f254;
	fma.rn.f32 	%f258, %f249, %f204, %f256;
	add.s32 	%r126, %r93, 3456;
	mul.wide.u32 	%rd70, %r126, 4;
	add.s64 	%rd71, %rd9, %rd70;
	ld.global.nc.f32 	%f259, [%rd71];
	add.s32 	%r127, %r93, 3552;
	mul.wide.u32 	%rd72, %r127, 4;
	add.s64 	%rd73, %rd9, %rd72;
	ld.global.nc.f32 	%f260, [%rd73];
	add.s32 	%r128, %r93, 3648;
	mul.wide.u32 	%rd74, %r128, 4;
	add.s64 	%rd75, %rd9, %rd74;
	ld.global.nc.f32 	%f261, [%rd75];
	add.s32 	%r129, %r93, 3744;
	mul.wide.u32 	%rd76, %r129, 4;
	add.s64 	%rd77, %rd9, %rd76;
	ld.global.nc.f32 	%f262, [%rd77];
	add.s32 	%r130, %r93, 3840;
	mul.wide.u32 	%rd78, %r130, 4;
	add.s64 	%rd79, %rd9, %rd78;
	ld.global.nc.f32 	%f263, [%rd79];
	add.s32 	%r131, %r93, 3936;
	mul.wide.u32 	%rd80, %r131, 4;
	add.s64 	%rd81, %rd9, %rd80;
	ld.global.nc.f32 	%f264, [%rd81];
	add.s32 	%r132, %r93, 4032;
	mul.wide.u32 	%rd82, %r132, 4;
	add.s64 	%rd83, %rd9, %rd82;
	ld.global.nc.f32 	%f265, [%rd83];
	add.s32 	%r133, %r93, 4128;
	mul.wide.u32 	%rd84, %r133, 4;
	add.s64 	%rd85, %rd9, %rd84;
	ld.global.nc.f32 	%f266, [%rd85];
	add.s32 	%r134, %r93, 4224;
	mul.wide.u32 	%rd86, %r134, 4;
	add.s64 	%rd87, %rd9, %rd86;
	ld.global.nc.f32 	%f267, [%rd87];
	ld.shared.v4.f32 	{%f268, %f269, %f270, %f271}, [%r100+1440];
	fma.rn.f32 	%f272, %f268, %f259, %f252;
	fma.rn.f32 	%f273, %f269, %f259, %f255;
	fma.rn.f32 	%f274, %f269, %f260, %f272;
	fma.rn.f32 	%f275, %f270, %f259, %f257;
	fma.rn.f32 	%f276, %f270, %f260, %f273;
	fma.rn.f32 	%f277, %f270, %f261, %f274;
	fma.rn.f32 	%f278, %f271, %f259, %f258;
	fma.rn.f32 	%f279, %f271, %f260, %f275;
	fma.rn.f32 	%f280, %f271, %f261, %f276;
	ld.shared.v2.f32 	{%f281, %f282}, [%r100+1456];
	fma.rn.f32 	%f283, %f281, %f260, %f278;
	fma.rn.f32 	%f284, %f281, %f261, %f279;
	fma.rn.f32 	%f285, %f282, %f261, %f283;
	ld.shared.v2.f32 	{%f286, %f287}, [%r100+1560];
	fma.rn.f32 	%f288, %f286, %f262, %f277;
	fma.rn.f32 	%f289, %f287, %f262, %f280;
	fma.rn.f32 	%f290, %f287, %f263, %f288;
	ld.shared.v4.f32 	{%f291, %f292, %f293, %f294}, [%r100+1568];
	fma.rn.f32 	%f295, %f291, %f262, %f284;
	fma.rn.f32 	%f296, %f291, %f263, %f289;
	fma.rn.f32 	%f297, %f291, %f264, %f290;
	fma.rn.f32 	%f298, %f292, %f262, %f285;
	fma.rn.f32 	%f299, %f292, %f263, %f295;
	fma.rn.f32 	%f300, %f292, %f264, %f296;
	fma.rn.f32 	%f301, %f293, %f263, %f298;
	fma.rn.f32 	%f302, %f293, %f264, %f299;
	fma.rn.f32 	%f303, %f294, %f264, %f301;
	ld.shared.v4.f32 	{%f304, %f305, %f306, %f307}, [%r100+1680];
	fma.rn.f32 	%f308, %f304, %f265, %f297;
	fma.rn.f32 	%f309, %f305, %f265, %f300;
	fma.rn.f32 	%f310, %f305, %f266, %f308;
	fma.rn.f32 	%f311, %f306, %f265, %f302;
	fma.rn.f32 	%f312, %f306, %f266, %f309;
	fma.rn.f32 	%f313, %f306, %f267, %f310;
	fma.rn.f32 	%f314, %f307, %f265, %f303;
	fma.rn.f32 	%f315, %f307, %f266, %f311;
	fma.rn.f32 	%f316, %f307, %f267, %f312;
	ld.shared.v2.f32 	{%f317, %f318}, [%r100+1696];
	fma.rn.f32 	%f319, %f317, %f266, %f314;
	fma.rn.f32 	%f320, %f317, %f267, %f315;
	fma.rn.f32 	%f321, %f318, %f267, %f319;
	add.s32 	%r135, %r93, 4320;
	mul.wide.u32 	%rd88, %r135, 4;
	add.s64 	%rd89, %rd9, %rd88;
	ld.global.nc.f32 	%f322, [%rd89];
	add.s32 	%r136, %r93, 4416;
	mul.wide.u32 	%rd90, %r136, 4;
	add.s64 	%rd91, %rd9, %rd90;
	ld.global.nc.f32 	%f323, [%rd91];
	add.s32 	%r137, %r93, 4512;
	mul.wide.u32 	%rd92, %r137, 4;
	add.s64 	%rd93, %rd9, %rd92;
	ld.global.nc.f32 	%f324, [%rd93];
	add.s32 	%r138, %r93, 4608;
	mul.wide.u32 	%rd94, %r138, 4;
	add.s64 	%rd95, %rd9, %rd94;
	ld.global.nc.f32 	%f325, [%rd95];
	add.s32 	%r139, %r93, 4704;
	mul.wide.u32 	%rd96, %r139, 4;
	add.s64 	%rd97, %rd9, %rd96;
	ld.global.nc.f32 	%f326, [%rd97];
	add.s32 	%r140, %r93, 4800;
	mul.wide.u32 	%rd98, %r140, 4;
	add.s64 	%rd99, %rd9, %rd98;
	ld.global.nc.f32 	%f327, [%rd99];
	add.s32 	%r141, %r93, 4896;
	mul.wide.u32 	%rd100, %r141, 4;
	add.s64 	%rd101, %rd9, %rd100;
	ld.global.nc.f32 	%f328, [%rd101];
	add.s32 	%r142, %r93, 4992;
	mul.wide.u32 	%rd102, %r142, 4;
	add.s64 	%rd103, %rd9, %rd102;
	ld.global.nc.f32 	%f329, [%rd103];
	add.s32 	%r143, %r93, 5088;
	mul.wide.u32 	%rd104, %r143, 4;
	add.s64 	%rd105, %rd9, %rd104;
	ld.global.nc.f32 	%f330, [%rd105];
	ld.shared.v2.f32 	{%f331, %f332}, [%r100+1800];
	fma.rn.f32 	%f333, %f331, %f322, %f313;
	fma.rn.f32 	%f334, %f332, %f322, %f316;
	fma.rn.f32 	%f335, %f332, %f323, %f333;
	ld.shared.v4.f32 	{%f336, %f337, %f338, %f339}, [%r100+1808];
	fma.rn.f32 	%f340, %f336, %f322, %f320;
	fma.rn.f32 	%f341, %f336, %f323, %f334;
	fma.rn.f32 	%f342, %f336, %f324, %f335;
	fma.rn.f32 	%f343, %f337, %f322, %f321;
	fma.rn.f32 	%f344, %f337, %f323, %f340;
	fma.rn.f32 	%f345, %f337, %f324, %f341;
	fma.rn.f32 	%f346, %f338, %f323, %f343;
	fma.rn.f32 	%f347, %f338, %f324, %f344;
	fma.rn.f32 	%f348, %f339, %f324, %f346;
	ld.shared.v4.f32 	{%f349, %f350, %f351, %f352}, [%r100+1920];
	fma.rn.f32 	%f353, %f349, %f325, %f342;
	fma.rn.f32 	%f354, %f350, %f325, %f345;
	fma.rn.f32 	%f355, %f350, %f326, %f353;
	fma.rn.f32 	%f356, %f351, %f325, %f347;
	fma.rn.f32 	%f357, %f351, %f326, %f354;
	fma.rn.f32 	%f358, %f351, %f327, %f355;
	fma.rn.f32 	%f359, %f352, %f325, %f348;
	fma.rn.f32 	%f360, %f352, %f326, %f356;
	fma.rn.f32 	%f361, %f352, %f327, %f357;
	ld.shared.v2.f32 	{%f362, %f363}, [%r100+1936];
	fma.rn.f32 	%f364, %f362, %f326, %f359;
	fma.rn.f32 	%f365, %f362, %f327, %f360;
	fma.rn.f32 	%f366, %f363, %f327, %f364;
	ld.shared.v2.f32 	{%f367, %f368}, [%r100+2040];
	fma.rn.f32 	%f369, %f367, %f328, %f358;
	fma.rn.f32 	%f370, %f368, %f328, %f361;
	fma.rn.f32 	%f371, %f368, %f329, %f369;
	ld.shared.v4.f32 	{%f372, %f373, %f374, %f375}, [%r100+2048];
	fma.rn.f32 	%f376, %f372, %f328, %f365;
	fma.rn.f32 	%f377, %f372, %f329, %f370;
	fma.rn.f32 	%f378, %f372, %f330, %f371;
	fma.rn.f32 	%f379, %f373, %f328, %f366;
	fma.rn.f32 	%f380, %f373, %f329, %f376;
	fma.rn.f32 	%f381, %f373, %f330, %f377;
	fma.rn.f32 	%f382, %f374, %f329, %f379;
	fma.rn.f32 	%f383, %f374, %f330, %f380;
	fma.rn.f32 	%f384, %f375, %f330, %f382;
	add.s32 	%r144, %r93, 5184;
	mul.wide.u32 	%rd106, %r144, 4;
	add.s64 	%rd107, %rd9, %rd106;
	ld.global.nc.f32 	%f385, [%rd107];
	ld.global.nc.f32 	%f386, [%rd107+384];
	ld.global.nc.f32 	%f387, [%rd107+768];
	add.s32 	%r145, %r93, 5472;
	mul.wide.u32 	%rd108, %r145, 4;
	add.s64 	%rd109, %rd9, %rd108;
	ld.global.nc.f32 	%f388, [%rd109];
	add.s32 	%r146, %r93, 5568;
	mul.wide.u32 	%rd110, %r146, 4;
	add.s64 	%rd111, %rd9, %rd110;
	ld.global.nc.f32 	%f389, [%rd111];
	add.s32 	%r147, %r93, 5664;
	mul.wide.u32 	%rd112, %r147, 4;
	add.s64 	%rd113, %rd9, %rd112;
	ld.global.nc.f32 	%f390, [%rd113];
	add.s32 	%r148, %r93, 5760;
	mul.wide.u32 	%rd114, %r148, 4;
	add.s64 	%rd115, %rd9, %rd114;
	ld.global.nc.f32 	%f391, [%rd115];
	add.s32 	%r149, %r93, 5856;
	mul.wide.u32 	%rd116, %r149, 4;
	add.s64 	%rd117, %rd9, %rd116;
	ld.global.nc.f32 	%f392, [%rd117];
	add.s32 	%r150, %r93, 5952;
	mul.wide.u32 	%rd118, %r150, 4;
	add.s64 	%rd119, %rd9, %rd118;
	ld.global.nc.f32 	%f393, [%rd119];
	ld.shared.v4.f32 	{%f394, %f395, %f396, %f397}, [%r100+2160];
	fma.rn.f32 	%f398, %f394, %f385, %f378;
	fma.rn.f32 	%f399, %f395, %f385, %f381;
	fma.rn.f32 	%f400, %f395, %f386, %f398;
	fma.rn.f32 	%f401, %f396, %f385, %f383;
	fma.rn.f32 	%f402, %f396, %f386, %f399;
	fma.rn.f32 	%f403, %f396, %f387, %f400;
	fma.rn.f32 	%f404, %f397, %f385, %f384;
	fma.rn.f32 	%f405, %f397, %f386, %f401;
	fma.rn.f32 	%f406, %f397, %f387, %f402;
	ld.shared.v2.f32 	{%f407, %f408}, [%r100+2176];
	fma.rn.f32 	%f409, %f407, %f386, %f404;
	fma.rn.f32 	%f410, %f407, %f387, %f405;
	fma.rn.f32 	%f411, %f408, %f387, %f409;
	ld.shared.v2.f32 	{%f412, %f413}, [%r100+2280];
	fma.rn.f32 	%f414, %f412, %f388, %f403;
	fma.rn.f32 	%f415, %f413, %f388, %f406;
	fma.rn.f32 	%f416, %f413, %f389, %f414;
	ld.shared.v4.f32 	{%f417, %f418, %f419, %f420}, [%r100+2288];
	fma.rn.f32 	%f421, %f417, %f388, %f410;
	fma.rn.f32 	%f422, %f417, %f389, %f415;
	fma.rn.f32 	%f423, %f417, %f390, %f416;
	fma.rn.f32 	%f424, %f418, %f388, %f411;
	fma.rn.f32 	%f425, %f418, %f389, %f421;
	fma.rn.f32 	%f426, %f418, %f390, %f422;
	fma.rn.f32 	%f427, %f419, %f389, %f424;
	fma.rn.f32 	%f428, %f419, %f390, %f425;
	fma.rn.f32 	%f429, %f420, %f390, %f427;
	ld.shared.v4.f32 	{%f430, %f431, %f432, %f433}, [%r100+2400];
	fma.rn.f32 	%f434, %f430, %f391, %f423;
	fma.rn.f32 	%f435, %f431, %f391, %f426;
	fma.rn.f32 	%f436, %f431, %f392, %f434;
	fma.rn.f32 	%f437, %f432, %f391, %f428;
	fma.rn.f32 	%f438, %f432, %f392, %f435;
	fma.rn.f32 	%f439, %f432, %f393, %f436;
	fma.rn.f32 	%f440, %f433, %f391, %f429;
	fma.rn.f32 	%f441, %f433, %f392, %f437;
	fma.rn.f32 	%f442, %f433, %f393, %f438;
	ld.shared.v2.f32 	{%f443, %f444}, [%r100+2416];
	fma.rn.f32 	%f445, %f443, %f392, %f440;
	fma.rn.f32 	%f446, %f443, %f393, %f441;
	fma.rn.f32 	%f447, %f444, %f393, %f445;
	add.s32 	%r151, %r93, 6048;
	mul.wide.u32 	%rd120, %r151, 4;
	add.s64 	%rd121, %rd9, %rd120;
	ld.global.nc.f32 	%f448, [%rd121];
	add.s32 	%r152, %r93, 6144;
	mul.wide.u32 	%rd122, %r152, 4;
	add.s64 	%rd123, %rd9, %rd122;
	ld.global.nc.f32 	%f449, [%rd123];
	add.s32 	%r153, %r93, 6240;
	mul.wide.u32 	%rd124, %r153, 4;
	add.s64 	%rd125, %rd9, %rd124;
	ld.global.nc.f32 	%f450, [%rd125];
	add.s32 	%r154, %r93, 6336;
	mul.wide.u32 	%rd126, %r154, 4;
	add.s64 	%rd127, %rd9, %rd126;
	ld.global.nc.f32 	%f451, [%rd127];
	add.s32 	%r155, %r93, 6432;
	mul.wide.u32 	%rd128, %r155, 4;
	add.s64 	%rd129, %rd9, %rd128;
	ld.global.nc.f32 	%f452, [%rd129];
	add.s32 	%r156, %r93, 6528;
	mul.wide.u32 	%rd130, %r156, 4;
	add.s64 	%rd131, %rd9, %rd130;
	ld.global.nc.f32 	%f453, [%rd131];
	add.s32 	%r157, %r93, 6624;
	mul.wide.u32 	%rd132, %r157, 4;
	add.s64 	%rd133, %rd9, %rd132;
	ld.global.nc.f32 	%f454, [%rd133];
	add.s32 	%r158, %r93, 6720;
	mul.wide.u32 	%rd134, %r158, 4;
	add.s64 	%rd135, %rd9, %rd134;
	ld.global.nc.f32 	%f455, [%rd135];
	add.s32 	%r159, %r93, 6816;
	mul.wide.u32 	%rd136, %r159, 4;
	add.s64 	%rd137, %rd9, %rd136;
	ld.global.nc.f32 	%f456, [%rd137];
	ld.shared.v2.f32 	{%f457, %f458}, [%r100+2520];
	fma.rn.f32 	%f459, %f457, %f448, %f439;
	fma.rn.f32 	%f460, %f458, %f448, %f442;
	fma.rn.f32 	%f461, %f458, %f449, %f459;
	ld.shared.v4.f32 	{%f462, %f463, %f464, %f465}, [%r100+2528];
	fma.rn.f32 	%f466, %f462, %f448, %f446;
	fma.rn.f32 	%f467, %f462, %f449, %f460;
	fma.rn.f32 	%f468, %f462, %f450, %f461;
	fma.rn.f32 	%f469, %f463, %f448, %f447;
	fma.rn.f32 	%f470, %f463, %f449, %f466;
	fma.rn.f32 	%f471, %f463, %f450, %f467;
	fma.rn.f32 	%f472, %f464, %f449, %f469;
	fma.rn.f32 	%f473, %f464, %f450, %f470;
	fma.rn.f32 	%f474, %f465, %f450, %f472;
	ld.shared.v4.f32 	{%f475, %f476, %f477, %f478}, [%r100+2640];
	fma.rn.f32 	%f479, %f475, %f451, %f468;
	fma.rn.f32 	%f480, %f476, %f451, %f471;
	fma.rn.f32 	%f481, %f476, %f452, %f479;
	fma.rn.f32 	%f482, %f477, %f451, %f473;
	fma.rn.f32 	%f483, %f477, %f452, %f480;
	fma.rn.f32 	%f484, %f477, %f453, %f481;
	fma.rn.f32 	%f485, %f478, %f451, %f474;
	fma.rn.f32 	%f486, %f478, %f452, %f482;
	fma.rn.f32 	%f487, %f478, %f453, %f483;
	ld.shared.v2.f32 	{%f488, %f489}, [%r100+2656];
	fma.rn.f32 	%f490, %f488, %f452, %f485;
	fma.rn.f32 	%f491, %f488, %f453, %f486;
	fma.rn.f32 	%f492, %f489, %f453, %f490;
	ld.shared.v2.f32 	{%f493, %f494}, [%r100+2760];
	fma.rn.f32 	%f495, %f493, %f454, %f484;
	fma.rn.f32 	%f496, %f494, %f454, %f487;
	fma.rn.f32 	%f497, %f494, %f455, %f495;
	ld.shared.v4.f32 	{%f498, %f499, %f500, %f501}, [%r100+2768];
	fma.rn.f32 	%f502, %f498, %f454, %f491;
	fma.rn.f32 	%f503, %f498, %f455, %f496;
	fma.rn.f32 	%f504, %f498, %f456, %f497;
	fma.rn.f32 	%f505, %f499, %f454, %f492;
	fma.rn.f32 	%f506, %f499, %f455, %f502;
	fma.rn.f32 	%f507, %f499, %f456, %f503;
	fma.rn.f32 	%f508, %f500, %f455, %f505;
	fma.rn.f32 	%f509, %f500, %f456, %f506;
	fma.rn.f32 	%f510, %f501, %f456, %f508;
	add.s32 	%r160, %r93, 6912;
	mul.wide.u32 	%rd138, %r160, 4;
	add.s64 	%rd139, %rd9, %rd138;
	ld.global.nc.f32 	%f511, [%rd139];
	ld.global.nc.f32 	%f512, [%rd139+384];
	add.s32 	%r161, %r93, 7104;
	mul.wide.u32 	%rd140, %r161, 4;
	add.s64 	%rd141, %rd9, %rd140;
	ld.global.nc.f32 	%f513, [%rd141];
	add.s32 	%r162, %r93, 7200;
	mul.wide.u32 	%rd142, %r162, 4;
	add.s64 	%rd143, %rd9, %rd142;
	ld.global.nc.f32 	%f514, [%rd143];
	add.s32 	%r163, %r93, 7296;
	mul.wide.u32 	%rd144, %r163, 4;
	add.s64 	%rd145, %rd9, %rd144;
	ld.global.nc.f32 	%f515, [%rd145];
	add.s32 	%r164, %r93, 7392;
	mul.wide.u32 	%rd146, %r164, 4;
	add.s64 	%rd147, %rd9, %rd146;
	ld.global.nc.f32 	%f516, [%rd147];
	add.s32 	%r165, %r93, 7488;
	mul.wide.u32 	%rd148, %r165, 4;
	add.s64 	%rd149, %rd9, %rd148;
	ld.global.nc.f32 	%f517, [%rd149];
	add.s32 	%r166, %r93, 7584;
	mul.wide.u32 	%rd150, %r166, 4;
	add.s64 	%rd151, %rd9, %rd150;
	ld.global.nc.f32 	%f518, [%rd151];
	add.s32 	%r167, %r93, 7680;
	mul.wide.u32 	%rd152, %r167, 4;
	add.s64 	%rd153, %rd9, %rd152;
	ld.global.nc.f32 	%f519, [%rd153];
	ld.shared.v4.f32 	{%f520, %f521, %f522, %f523}, [%r100+2880];
	fma.rn.f32 	%f524, %f520, %f511, %f504;
	fma.rn.f32 	%f525, %f521, %f511, %f507;
	fma.rn.f32 	%f526, %f521, %f512, %f524;
	fma.rn.f32 	%f527, %f522, %f511, %f509;
	fma.rn.f32 	%f528, %f522, %f512, %f525;
	fma.rn.f32 	%f529, %f522, %f513, %f526;
	fma.rn.f32 	%f530, %f523, %f511, %f510;
	fma.rn.f32 	%f531, %f523, %f512, %f527;
	fma.rn.f32 	%f532, %f523, %f513, %f528;
	ld.shared.v2.f32 	{%f533, %f534}, [%r100+2896];
	fma.rn.f32 	%f535, %f533, %f512, %f530;
	fma.rn.f32 	%f536, %f533, %f513, %f531;
	fma.rn.f32 	%f537, %f534, %f513, %f535;
	ld.shared.v2.f32 	{%f538, %f539}, [%r100+3000];
	fma.rn.f32 	%f540, %f538, %f514, %f529;
	fma.rn.f32 	%f541, %f539, %f514, %f532;
	fma.rn.f32 	%f542, %f539, %f515, %f540;
	ld.shared.v4.f32 	{%f543, %f544, %f545, %f546}, [%r100+3008];
	fma.rn.f32 	%f547, %f543, %f514, %f536;
	fma.rn.f32 	%f548, %f543, %f515, %f541;
	fma.rn.f32 	%f549, %f543, %f516, %f542;
	fma.rn.f32 	%f550, %f544, %f514, %f537;
	fma.rn.f32 	%f551, %f544, %f515, %f547;
	fma.rn.f32 	%f552, %f544, %f516, %f548;
	fma.rn.f32 	%f553, %f545, %f515, %f550;
	fma.rn.f32 	%f554, %f545, %f516, %f551;
	fma.rn.f32 	%f555, %f546, %f516, %f553;
	ld.shared.v4.f32 	{%f556, %f557, %f558, %f559}, [%r100+3120];
	fma.rn.f32 	%f560, %f556, %f517, %f549;
	fma.rn.f32 	%f561, %f557, %f517, %f552;
	fma.rn.f32 	%f562, %f557, %f518, %f560;
	fma.rn.f32 	%f563, %f558, %f517, %f554;
	fma.rn.f32 	%f564, %f558, %f518, %f561;
	fma.rn.f32 	%f565, %f558, %f519, %f562;
	fma.rn.f32 	%f566, %f559, %f517, %f555;
	fma.rn.f32 	%f567, %f559, %f518, %f563;
	fma.rn.f32 	%f568, %f559, %f519, %f564;
	ld.shared.v2.f32 	{%f569, %f570}, [%r100+3136];
	fma.rn.f32 	%f571, %f569, %f518, %f566;
	fma.rn.f32 	%f572, %f569, %f519, %f567;
	fma.rn.f32 	%f573, %f570, %f519, %f571;
	add.s32 	%r168, %r93, 7776;
	mul.wide.u32 	%rd154, %r168, 4;
	add.s64 	%rd155, %rd9, %rd154;
	ld.global.nc.f32 	%f574, [%rd155];
	ld.global.nc.f32 	%f575, [%rd155+384];
	ld.global.nc.f32 	%f576, [%rd155+768];
	add.s32 	%r169, %r93, 8064;
	mul.wide.u32 	%rd156, %r169, 4;
	add.s64 	%rd157, %rd9, %rd156;
	ld.global.nc.f32 	%f577, [%rd157];
	add.s32 	%r170, %r93, 8160;
	mul.wide.u32 	%rd158, %r170, 4;
	add.s64 	%rd159, %rd9, %rd158;
	ld.global.nc.f32 	%f578, [%rd159];
	add.s32 	%r171, %r93, 8256;
	mul.wide.u32 	%rd160, %r171, 4;
	add.s64 	%rd161, %rd9, %rd160;
	ld.global.nc.f32 	%f579, [%rd161];
	add.s32 	%r172, %r93, 8352;
	mul.wide.u32 	%rd162, %r172, 4;
	add.s64 	%rd163, %rd9, %rd162;
	ld.global.nc.f32 	%f580, [%rd163];
	add.s32 	%r173, %r93, 8448;
	mul.wide.u32 	%rd164, %r173, 4;
	add.s64 	%rd165, %rd9, %rd164;
	ld.global.nc.f32 	%f581, [%rd165];
	add.s32 	%r174, %r93, 8544;
	mul.wide.u32 	%rd166, %r174, 4;
	add.s64 	%rd167, %rd9, %rd166;
	ld.global.nc.f32 	%f582, [%rd167];
	ld.shared.v2.f32 	{%f583, %f584}, [%r100+3240];
	fma.rn.f32 	%f585, %f583, %f574, %f565;
	fma.rn.f32 	%f586, %f584, %f574, %f568;
	fma.rn.f32 	%f587, %f584, %f575, %f585;
	ld.shared.v4.f32 	{%f588, %f589, %f590, %f591}, [%r100+3248];
	fma.rn.f32 	%f592, %f588, %f574, %f572;
	fma.rn.f32 	%f593, %f588, %f575, %f586;
	fma.rn.f32 	%f594, %f588, %f576, %f587;
	fma.rn.f32 	%f595, %f589, %f574, %f573;
	fma.rn.f32 	%f596, %f589, %f575, %f592;
	fma.rn.f32 	%f597, %f589, %f576, %f593;
	fma.rn.f32 	%f598, %f590, %f575, %f595;
	fma.rn.f32 	%f599, %f590, %f576, %f596;
	fma.rn.f32 	%f600, %f591, %f576, %f598;
	ld.shared.v4.f32 	{%f601, %f602, %f603, %f604}, [%r100+3360];
	fma.rn.f32 	%f605, %f601, %f577, %f594;
	fma.rn.f32 	%f606, %f602, %f577, %f597;
	fma.rn.f32 	%f607, %f602, %f578, %f605;
	fma.rn.f32 	%f608, %f603, %f577, %f599;
	fma.rn.f32 	%f609, %f603, %f578, %f606;
	fma.rn.f32 	%f610, %f603, %f579, %f607;
	fma.rn.f32 	%f611, %f604, %f577, %f600;
	fma.rn.f32 	%f612, %f604, %f578, %f608;
	fma.rn.f32 	%f613, %f604, %f579, %f609;
	ld.shared.v2.f32 	{%f614, %f615}, [%r100+3376];
	fma.rn.f32 	%f616, %f614, %f578, %f611;
	fma.rn.f32 	%f617, %f614, %f579, %f612;
	fma.rn.f32 	%f618, %f615, %f579, %f616;
	ld.shared.v2.f32 	{%f619, %f620}, [%r100+3480];
	fma.rn.f32 	%f621, %f619, %f580, %f610;
	fma.rn.f32 	%f622, %f620, %f580, %f613;
	fma.rn.f32 	%f623, %f620, %f581, %f621;
	ld.shared.v4.f32 	{%f624, %f625, %f626, %f627}, [%r100+3488];
	fma.rn.f32 	%f628, %f624, %f580, %f617;
	fma.rn.f32 	%f629, %f624, %f581, %f622;
	fma.rn.f32 	%f630, %f624, %f582, %f623;
	fma.rn.f32 	%f631, %f625, %f580, %f618;
	fma.rn.f32 	%f632, %f625, %f581, %f628;
	fma.rn.f32 	%f633, %f625, %f582, %f629;
	fma.rn.f32 	%f634, %f626, %f581, %f631;
	fma.rn.f32 	%f635, %f626, %f582, %f632;
	fma.rn.f32 	%f636, %f627, %f582, %f634;
	add.s32 	%r175, %r93, 8640;
	mul.wide.u32 	%rd168, %r175, 4;
	add.s64 	%rd169, %rd9, %rd168;
	ld.global.nc.f32 	%f637, [%rd169];
	add.s32 	%r176, %r93, 8736;
	mul.wide.u32 	%rd170, %r176, 4;
	add.s64 	%rd171, %rd9, %rd170;
	ld.global.nc.f32 	%f638, [%rd171];
	add.s32 	%r177, %r93, 8832;
	mul.wide.u32 	%rd172, %r177, 4;
	add.s64 	%rd173, %rd9, %rd172;
	ld.global.nc.f32 	%f639, [%rd173];
	add.s32 	%r178, %r93, 8928;
	mul.wide.u32 	%rd174, %r178, 4;
	add.s64 	%rd175, %rd9, %rd174;
	ld.global.nc.f32 	%f640, [%rd175];
	add.s32 	%r179, %r93, 9024;
	mul.wide.u32 	%rd176, %r179, 4;
	add.s64 	%rd177, %rd9, %rd176;
	ld.global.nc.f32 	%f641, [%rd177];
	add.s32 	%r180, %r93, 9120;
	mul.wide.u32 	%rd178, %r180, 4;
	add.s64 	%rd179, %rd9, %rd178;
	ld.global.nc.f32 	%f642, [%rd179];
	add.s32 	%r181, %r93, 9216;
	mul.wide.u32 	%rd180, %r181, 4;
	add.s64 	%rd181, %rd9, %rd180;
	ld.global.nc.f32 	%f643, [%rd181];
	add.s32 	%r182, %r93, 9312;
	mul.wide.u32 	%rd182, %r182, 4;
	add.s64 	%rd183, %rd9, %rd182;
	ld.global.nc.f32 	%f644, [%rd183];
	add.s32 	%r183, %r93, 9408;
	mul.wide.u32 	%rd184, %r183, 4;
	add.s64 	%rd185, %rd9, %rd184;
	ld.global.nc.f32 	%f645, [%rd185];
	ld.shared.v4.f32 	{%f646, %f647, %f648, %f649}, [%r100+3600];
	fma.rn.f32 	%f650, %f646, %f637, %f630;
	fma.rn.f32 	%f651, %f647, %f637, %f633;
	fma.rn.f32 	%f652, %f647, %f638, %f650;
	fma.rn.f32 	%f653, %f648, %f637, %f635;
	fma.rn.f32 	%f654, %f648, %f638, %f651;
	fma.rn.f32 	%f655, %f648, %f639, %f652;
	fma.rn.f32 	%f656, %f649, %f637, %f636;
	fma.rn.f32 	%f657, %f649, %f638, %f653;
	fma.rn.f32 	%f658, %f649, %f639, %f654;
	ld.shared.v2.f32 	{%f659, %f660}, [%r100+3616];
	fma.rn.f32 	%f661, %f659, %f638, %f656;
	fma.rn.f32 	%f662, %f659, %f639, %f657;
	fma.rn.f32 	%f663, %f660, %f639, %f661;
	ld.shared.v2.f32 	{%f664, %f665}, [%r100+3720];
	fma.rn.f32 	%f666, %f664, %f640, %f655;
	fma.rn.f32 	%f667, %f665, %f640, %f658;
	fma.rn.f32 	%f668, %f665, %f641, %f666;
	ld.shared.v4.f32 	{%f669, %f670, %f671, %f672}, [%r100+3728];
	fma.rn.f32 	%f673, %f669, %f640, %f662;
	fma.rn.f32 	%f674, %f669, %f641, %f667;
	fma.rn.f32 	%f675, %f669, %f642, %f668;
	fma.rn.f32 	%f676, %f670, %f640, %f663;
	fma.rn.f32 	%f677, %f670, %f641, %f673;
	fma.rn.f32 	%f678, %f670, %f642, %f674;
	fma.rn.f32 	%f679, %f671, %f641, %f676;
	fma.rn.f32 	%f680, %f671, %f642, %f677;
	fma.rn.f32 	%f681, %f672, %f642, %f679;
	ld.shared.v4.f32 	{%f682, %f683, %f684, %f685}, [%r100+3840];
	fma.rn.f32 	%f686, %f682, %f643, %f675;
	fma.rn.f32 	%f687, %f683, %f643, %f678;
	fma.rn.f32 	%f688, %f683, %f644, %f686;
	fma.rn.f32 	%f689, %f684, %f643, %f680;
	fma.rn.f32 	%f690, %f684, %f644, %f687;
	fma.rn.f32 	%f691, %f684, %f645, %f688;
	fma.rn.f32 	%f692, %f685, %f643, %f681;
	fma.rn.f32 	%f693, %f685, %f644, %f689;
	fma.rn.f32 	%f694, %f685, %f645, %f690;
	ld.shared.v2.f32 	{%f695, %f696}, [%r100+3856];
	fma.rn.f32 	%f697, %f695, %f644, %f692;
	fma.rn.f32 	%f698, %f695, %f645, %f693;
	fma.rn.f32 	%f699, %f696, %f645, %f697;
	add.s32 	%r184, %r93, 9504;
	mul.wide.u32 	%rd186, %r184, 4;
	add.s64 	%rd187, %rd9, %rd186;
	ld.global.nc.f32 	%f700, [%rd187];
	add.s32 	%r185, %r93, 9600;
	mul.wide.u32 	%rd188, %r185, 4;
	add.s64 	%rd189, %rd9, %rd188;
	ld.global.nc.f32 	%f701, [%rd189];
	add.s32 	%r186, %r93, 9696;
	mul.wide.u32 	%rd190, %r186, 4;
	add.s64 	%rd191, %rd9, %rd190;
	ld.global.nc.f32 	%f702, [%rd191];
	add.s32 	%r187, %r93, 9792;
	mul.wide.u32 	%rd192, %r187, 4;
	add.s64 	%rd193, %rd9, %rd192;
	ld.global.nc.f32 	%f703, [%rd193];
	add.s32 	%r188, %r93, 9888;
	mul.wide.u32 	%rd194, %r188, 4;
	add.s64 	%rd195, %rd9, %rd194;
	ld.global.nc.f32 	%f704, [%rd195];
	add.s32 	%r189, %r93, 9984;
	mul.wide.u32 	%rd196, %r189, 4;
	add.s64 	%rd197, %rd9, %rd196;
	ld.global.nc.f32 	%f705, [%rd197];
	add.s32 	%r190, %r93, 10080;
	mul.wide.u32 	%rd198, %r190, 4;
	add.s64 	%rd199, %rd9, %rd198;
	ld.global.nc.f32 	%f706, [%rd199];
	add.s32 	%r191, %r93, 10176;
	mul.wide.u32 	%rd200, %r191, 4;
	add.s64 	%rd201, %rd9, %rd200;
	ld.global.nc.f32 	%f707, [%rd201];
	add.s32 	%r192, %r93, 10272;
	mul.wide.u32 	%rd202, %r192, 4;
	add.s64 	%rd203, %rd9, %rd202;
	ld.global.nc.f32 	%f708, [%rd203];
	ld.shared.v2.f32 	{%f709, %f710}, [%r100+3960];
	fma.rn.f32 	%f711, %f709, %f700, %f691;
	fma.rn.f32 	%f712, %f710, %f700, %f694;
	fma.rn.f32 	%f713, %f710, %f701, %f711;
	ld.shared.v4.f32 	{%f714, %f715, %f716, %f717}, [%r100+3968];
	fma.rn.f32 	%f718, %f714, %f700, %f698;
	fma.rn.f32 	%f719, %f714, %f701, %f712;
	fma.rn.f32 	%f720, %f714, %f702, %f713;
	fma.rn.f32 	%f721, %f715, %f700, %f699;
	fma.rn.f32 	%f722, %f715, %f701, %f718;
	fma.rn.f32 	%f723, %f715, %f702, %f719;
	fma.rn.f32 	%f724, %f716, %f701, %f721;
	fma.rn.f32 	%f725, %f716, %f702, %f722;
	fma.rn.f32 	%f726, %f717, %f702, %f724;
	ld.shared.v4.f32 	{%f727, %f728, %f729, %f730}, [%r100+4080];
	fma.rn.f32 	%f731, %f727, %f703, %f720;
	fma.rn.f32 	%f732, %f728, %f703, %f723;
	fma.rn.f32 	%f733, %f728, %f704, %f731;
	fma.rn.f32 	%f734, %f729, %f703, %f725;
	fma.rn.f32 	%f735, %f729, %f704, %f732;
	fma.rn.f32 	%f736, %f729, %f705, %f733;
	fma.rn.f32 	%f737, %f730, %f703, %f726;
	fma.rn.f32 	%f738, %f730, %f704, %f734;
	fma.rn.f32 	%f739, %f730, %f705, %f735;
	ld.shared.v2.f32 	{%f740, %f741}, [%r100+4096];
	fma.rn.f32 	%f742, %f740, %f704, %f737;
	fma.rn.f32 	%f743, %f740, %f705, %f738;
	fma.rn.f32 	%f744, %f741, %f705, %f742;
	ld.shared.v2.f32 	{%f745, %f746}, [%r100+4200];
	fma.rn.f32 	%f747, %f745, %f706, %f736;
	fma.rn.f32 	%f748, %f746, %f706, %f739;
	fma.rn.f32 	%f749, %f746, %f707, %f747;
	ld.shared.v4.f32 	{%f750, %f751, %f752, %f753}, [%r100+4208];
	fma.rn.f32 	%f754, %f750, %f706, %f743;
	fma.rn.f32 	%f755, %f750, %f707, %f748;
	fma.rn.f32 	%f756, %f750, %f708, %f749;
	fma.rn.f32 	%f757, %f751, %f706, %f744;
	fma.rn.f32 	%f758, %f751, %f707, %f754;
	fma.rn.f32 	%f759, %f751, %f708, %f755;
	fma.rn.f32 	%f760, %f752, %f707, %f757;
	fma.rn.f32 	%f761, %f752, %f708, %f758;
	fma.rn.f32 	%f762, %f753, %f708, %f760;
	add.s32 	%r193, %r93, 10368;
	mul.wide.u32 	%rd204, %r193, 4;
	add.s64 	%rd205, %rd9, %rd204;
	ld.global.nc.f32 	%f763, [%rd205];
	ld.global.nc.f32 	%f764, [%rd205+384];
	ld.global.nc.f32 	%f765, [%rd205+768];
	add.s32 	%r194, %r93, 10656;
	mul.wide.u32 	%rd206, %r194, 4;
	add.s64 	%rd207, %rd9, %rd206;
	ld.global.nc.f32 	%f766, [%rd207];
	add.s32 	%r195, %r93, 10752;
	mul.wide.u32 	%rd208, %r195, 4;
	add.s64 	%rd209, %rd9, %rd208;
	ld.global.nc.f32 	%f767, [%rd209];
	add.s32 	%r196, %r93, 10848;
	mul.wide.u32 	%rd210, %r196, 4;
	add.s64 	%rd211, %rd9, %rd210;
	ld.global.nc.f32 	%f768, [%rd211];
	add.s32 	%r197, %r93, 10944;
	mul.wide.u32 	%rd212, %r197, 4;
	add.s64 	%rd213, %rd9, %rd212;
	ld.global.nc.f32 	%f769, [%rd213];
	add.s32 	%r198, %r93, 11040;
	mul.wide.u32 	%rd214, %r198, 4;
	add.s64 	%rd215, %rd9, %rd214;
	ld.global.nc.f32 	%f770, [%rd215];
	add.s32 	%r199, %r93, 11136;
	mul.wide.u32 	%rd216, %r199, 4;
	add.s64 	%rd217, %rd9, %rd216;
	ld.global.nc.f32 	%f771, [%rd217];
	ld.shared.v4.f32 	{%f772, %f773, %f774, %f775}, [%r100+4320];
	fma.rn.f32 	%f776, %f772, %f763, %f756;
	fma.rn.f32 	%f777, %f773, %f763, %f759;
	fma.rn.f32 	%f778, %f773, %f764, %f776;
	fma.rn.f32 	%f779, %f774, %f763, %f761;
	fma.rn.f32 	%f780, %f774, %f764, %f777;
	fma.rn.f32 	%f781, %f774, %f765, %f778;
	fma.rn.f32 	%f782, %f775, %f763, %f762;
	fma.rn.f32 	%f783, %f775, %f764, %f779;
	fma.rn.f32 	%f784, %f775, %f765, %f780;
	ld.shared.v2.f32 	{%f785, %f786}, [%r100+4336];
	fma.rn.f32 	%f787, %f785, %f764, %f782;
	fma.rn.f32 	%f788, %f785, %f765, %f783;
	fma.rn.f32 	%f789, %f786, %f765, %f787;
	ld.shared.v2.f32 	{%f790, %f791}, [%r100+4440];
	fma.rn.f32 	%f792, %f790, %f766, %f781;
	fma.rn.f32 	%f793, %f791, %f766, %f784;
	fma.rn.f32 	%f794, %f791, %f767, %f792;
	ld.shared.v4.f32 	{%f795, %f796, %f797, %f798}, [%r100+4448];
	fma.rn.f32 	%f799, %f795, %f766, %f788;
	fma.rn.f32 	%f800, %f795, %f767, %f793;
	fma.rn.f32 	%f801, %f795, %f768, %f794;
	fma.rn.f32 	%f802, %f796, %f766, %f789;
	fma.rn.f32 	%f803, %f796, %f767, %f799;
	fma.rn.f32 	%f804, %f796, %f768, %f800;
	fma.rn.f32 	%f805, %f797, %f767, %f802;
	fma.rn.f32 	%f806, %f797, %f768, %f803;
	fma.rn.f32 	%f807, %f798, %f768, %f805;
	ld.shared.v4.f32 	{%f808, %f809, %f810, %f811}, [%r100+4560];
	fma.rn.f32 	%f812, %f808, %f769, %f801;
	fma.rn.f32 	%f813, %f809, %f769, %f804;
	fma.rn.f32 	%f814, %f809, %f770, %f812;
	fma.rn.f32 	%f815, %f810, %f769, %f806;
	fma.rn.f32 	%f816, %f810, %f770, %f813;
	fma.rn.f32 	%f817, %f810, %f771, %f814;
	fma.rn.f32 	%f818, %f811, %f769, %f807;
	fma.rn.f32 	%f819, %f811, %f770, %f815;
	fma.rn.f32 	%f820, %f811, %f771, %f816;
	ld.shared.v2.f32 	{%f821, %f822}, [%r100+4576];
	fma.rn.f32 	%f823, %f821, %f770, %f818;
	fma.rn.f32 	%f824, %f821, %f771, %f819;
	fma.rn.f32 	%f825, %f822, %f771, %f823;
	add.s32 	%r200, %r93, 11232;
	mul.wide.u32 	%rd218, %r200, 4;
	add.s64 	%rd219, %rd9, %rd218;
	ld.global.nc.f32 	%f826, [%rd219];
	add.s32 	%r201, %r93, 11328;
	mul.wide.u32 	%rd220, %r201, 4;
	add.s64 	%rd221, %rd9, %rd220;
	ld.global.nc.f32 	%f827, [%rd221];
	add.s32 	%r202, %r93, 11424;
	mul.wide.u32 	%rd222, %r202, 4;
	add.s64 	%rd223, %rd9, %rd222;
	ld.global.nc.f32 	%f828, [%rd223];
	add.s32 	%r203, %r93, 11520;
	mul.wide.u32 	%rd224, %r203, 4;
	add.s64 	%rd225, %rd9, %rd224;
	ld.global.nc.f32 	%f829, [%rd225];
	add.s32 	%r204, %r93, 11616;
	mul.wide.u32 	%rd226, %r204, 4;
	add.s64 	%rd227, %rd9, %rd226;
	ld.global.nc.f32 	%f830, [%rd227];
	add.s32 	%r205, %r93, 11712;
	mul.wide.u32 	%rd228, %r205, 4;
	add.s64 	%rd229, %rd9, %rd228;
	ld.global.nc.f32 	%f831, [%rd229];
	add.s32 	%r206, %r93, 11808;
	mul.wide.u32 	%rd230, %r206, 4;
	add.s64 	%rd231, %rd9, %rd230;
	ld.global.nc.f32 	%f832, [%rd231];
	add.s32 	%r207, %r93, 11904;
	mul.wide.u32 	%rd232, %r207, 4;
	add.s64 	%rd233, %rd9, %rd232;
	ld.global.nc.f32 	%f833, [%rd233];
	add.s32 	%r208, %r93, 12000;
	mul.wide.u32 	%rd234, %r208, 4;
	add.s64 	%rd235, %rd9, %rd234;
	ld.global.nc.f32 	%f834, [%rd235];
	ld.shared.v2.f32 	{%f835, %f836}, [%r100+4680];
	fma.rn.f32 	%f837, %f835, %f826, %f817;
	fma.rn.f32 	%f838, %f836, %f826, %f820;
	fma.rn.f32 	%f839, %f836, %f827, %f837;
	ld.shared.v4.f32 	{%f840, %f841, %f842, %f843}, [%r100+4688];
	fma.rn.f32 	%f844, %f840, %f826, %f824;
	fma.rn.f32 	%f845, %f840, %f827, %f838;
	fma.rn.f32 	%f846, %f840, %f828, %f839;
	fma.rn.f32 	%f847, %f841, %f826, %f825;
	fma.rn.f32 	%f848, %f841, %f827, %f844;
	fma.rn.f32 	%f849, %f841, %f828, %f845;
	fma.rn.f32 	%f850, %f842, %f827, %f847;
	fma.rn.f32 	%f851, %f842, %f828, %f848;
	fma.rn.f32 	%f852, %f843, %f828, %f850;
	ld.shared.v4.f32 	{%f853, %f854, %f855, %f856}, [%r100+4800];
	fma.rn.f32 	%f857, %f853, %f829, %f846;
	fma.rn.f32 	%f858, %f854, %f829, %f849;
	fma.rn.f32 	%f859, %f854, %f830, %f857;
	fma.rn.f32 	%f860, %f855, %f829, %f851;
	fma.rn.f32 	%f861, %f855, %f830, %f858;
	fma.rn.f32 	%f862, %f855, %f831, %f859;
	fma.rn.f32 	%f863, %f856, %f829, %f852;
	fma.rn.f32 	%f864, %f856, %f830, %f860;
	fma.rn.f32 	%f865, %f856, %f831, %f861;
	ld.shared.v2.f32 	{%f866, %f867}, [%r100+4816];
	fma.rn.f32 	%f868, %f866, %f830, %f863;
	fma.rn.f32 	%f869, %f866, %f831, %f864;
	fma.rn.f32 	%f870, %f867, %f831, %f868;
	ld.shared.v2.f32 	{%f871, %f872}, [%r100+4920];
	fma.rn.f32 	%f873, %f871, %f832, %f862;
	fma.rn.f32 	%f874, %f872, %f832, %f865;
	fma.rn.f32 	%f875, %f872, %f833, %f873;
	ld.shared.v4.f32 	{%f876, %f877, %f878, %f879}, [%r100+4928];
	fma.rn.f32 	%f880, %f876, %f832, %f869;
	fma.rn.f32 	%f881, %f876, %f833, %f874;
	fma.rn.f32 	%f882, %f876, %f834, %f875;
	fma.rn.f32 	%f883, %f877, %f832, %f870;
	fma.rn.f32 	%f884, %f877, %f833, %f880;
	fma.rn.f32 	%f885, %f877, %f834, %f881;
	fma.rn.f32 	%f886, %f878, %f833, %f883;
	fma.rn.f32 	%f887, %f878, %f834, %f884;
	fma.rn.f32 	%f888, %f879, %f834, %f886;
	add.s32 	%r209, %r93, 12096;
	mul.wide.u32 	%rd236, %r209, 4;
	add.s64 	%rd237, %rd9, %rd236;
	ld.global.nc.f32 	%f889, [%rd237];
	add.s32 	%r210, %r93, 12192;
	mul.wide.u32 	%rd238, %r210, 4;
	add.s64 	%rd239, %rd9, %rd238;
	ld.global.nc.f32 	%f890, [%rd239];
	add.s32 	%r211, %r93, 12288;
	mul.wide.u32 	%rd240, %r211, 4;
	add.s64 	%rd241, %rd9, %rd240;
	ld.global.nc.f32 	%f891, [%rd241];
	add.s32 	%r212, %r93, 12384;
	mul.wide.u32 	%rd242, %r212, 4;
	add.s64 	%rd243, %rd9, %rd242;
	ld.global.nc.f32 	%f892, [%rd243];
	add.s32 	%r213, %r93, 12480;
	mul.wide.u32 	%rd244, %r213, 4;
	add.s64 	%rd245, %rd9, %rd244;
	ld.global.nc.f32 	%f893, [%rd245];
	add.s32 	%r214, %r93, 12576;
	mul.wide.u32 	%rd246, %r214, 4;
	add.s64 	%rd247, %rd9, %rd246;
	ld.global.nc.f32 	%f894, [%rd247];
	add.s32 	%r215, %r93, 12672;
	mul.wide.u32 	%rd248, %r215, 4;
	add.s64 	%rd249, %rd9, %rd248;
	ld.global.nc.f32 	%f895, [%rd249];
	add.s32 	%r216, %r93, 12768;
	mul.wide.u32 	%rd250, %r216, 4;
	add.s64 	%rd251, %rd9, %rd250;
	ld.global.nc.f32 	%f896, [%rd251];
	add.s32 	%r217, %r93, 12864;
	mul.wide.u32 	%rd252, %r217, 4;
	add.s64 	%rd253, %rd9, %rd252;
	ld.global.nc.f32 	%f897, [%rd253];
	ld.shared.v4.f32 	{%f898, %f899, %f900, %f901}, [%r100+5040];
	fma.rn.f32 	%f902, %f898, %f889, %f882;
	fma.rn.f32 	%f903, %f899, %f889, %f885;
	fma.rn.f32 	%f904, %f899, %f890, %f902;
	fma.rn.f32 	%f905, %f900, %f889, %f887;
	fma.rn.f32 	%f906, %f900, %f890, %f903;
	fma.rn.f32 	%f907, %f900, %f891, %f904;
	fma.rn.f32 	%f908, %f901, %f889, %f888;
	fma.rn.f32 	%f909, %f901, %f890, %f905;
	fma.rn.f32 	%f910, %f901, %f891, %f906;
	ld.shared.v2.f32 	{%f911, %f912}, [%r100+5056];
	fma.rn.f32 	%f913, %f911, %f890, %f908;
	fma.rn.f32 	%f914, %f911, %f891, %f909;
	fma.rn.f32 	%f915, %f912, %f891, %f913;
	ld.shared.v2.f32 	{%f916, %f917}, [%r100+5160];
	fma.rn.f32 	%f918, %f916, %f892, %f907;
	fma.rn.f32 	%f919, %f917, %f892, %f910;
	fma.rn.f32 	%f920, %f917, %f893, %f918;
	ld.shared.v4.f32 	{%f921, %f922, %f923, %f924}, [%r100+5168];
	fma.rn.f32 	%f925, %f921, %f892, %f914;
	fma.rn.f32 	%f926, %f921, %f893, %f919;
	fma.rn.f32 	%f927, %f921, %f894, %f920;
	fma.rn.f32 	%f928, %f922, %f892, %f915;
	fma.rn.f32 	%f929, %f922, %f893, %f925;
	fma.rn.f32 	%f930, %f922, %f894, %f926;
	fma.rn.f32 	%f931, %f923, %f893, %f928;
	fma.rn.f32 	%f932, %f923, %f894, %f929;
	fma.rn.f32 	%f933, %f924, %f894, %f931;
	ld.shared.v4.f32 	{%f934, %f935, %f936, %f937}, [%r100+5280];
	fma.rn.f32 	%f938, %f934, %f895, %f927;
	fma.rn.f32 	%f939, %f935, %f895, %f930;
	fma.rn.f32 	%f940, %f935, %f896, %f938;
	fma.rn.f32 	%f941, %f936, %f895, %f932;
	fma.rn.f32 	%f942, %f936, %f896, %f939;
	fma.rn.f32 	%f943, %f936, %f897, %f940;
	fma.rn.f32 	%f944, %f937, %f895, %f933;
	fma.rn.f32 	%f945, %f937, %f896, %f941;
	fma.rn.f32 	%f946, %f937, %f897, %f942;
	ld.shared.v2.f32 	{%f947, %f948}, [%r100+5296];
	fma.rn.f32 	%f949, %f947, %f896, %f944;
	fma.rn.f32 	%f950, %f947, %f897, %f945;
	fma.rn.f32 	%f951, %f948, %f897, %f949;
	add.s32 	%r218, %r93, 12960;
	mul.wide.u32 	%rd254, %r218, 4;
	add.s64 	%rd255, %rd9, %rd254;
	ld.global.nc.f32 	%f952, [%rd255];
	add.s32 	%r219, %r93, 13056;
	mul.wide.u32 	%rd256, %r219, 4;
	add.s64 	%rd257, %rd9, %rd256;
	ld.global.nc.f32 	%f953, [%rd257];
	add.s32 	%r220, %r93, 13152;
	mul.wide.u32 	%rd258, %r220, 4;
	add.s64 	%rd259, %rd9, %rd258;
	ld.global.nc.f32 	%f954, [%rd259];
	add.s32 	%r221, %r93, 13248;
	mul.wide.u32 	%rd260, %r221, 4;
	add.s64 	%rd261, %rd9, %rd260;
	ld.global.nc.f32 	%f955, [%rd261];
	add.s32 	%r222, %r93, 13344;
	mul.wide.u32 	%rd262, %r222, 4;
	add.s64 	%rd263, %rd9, %rd262;
	ld.global.nc.f32 	%f956, [%rd263];
	add.s32 	%r223, %r93, 13440;
	mul.wide.u32 	%rd264, %r223, 4;
	add.s64 	%rd265, %rd9, %rd264;
	ld.global.nc.f32 	%f957, [%rd265];
	add.s32 	%r224, %r93, 13536;
	mul.wide.u32 	%rd266, %r224, 4;
	add.s64 	%rd267, %rd9, %rd266;
	ld.global.nc.f32 	%f958, [%rd267];
	add.s32 	%r225, %r93, 13632;
	mul.wide.u32 	%rd268, %r225, 4;
	add.s64 	%rd269, %rd9, %rd268;
	ld.global.nc.f32 	%f959, [%rd269];
	add.s32 	%r226, %r93, 13728;
	mul.wide.u32 	%rd270, %r226, 4;
	add.s64 	%rd271, %rd9, %rd270;
	ld.global.nc.f32 	%f960, [%rd271];
	ld.shared.v2.f32 	{%f961, %f962}, [%r100+5400];
	fma.rn.f32 	%f963, %f961, %f952, %f943;
	fma.rn.f32 	%f964, %f962, %f952, %f946;
	fma.rn.f32 	%f965, %f962, %f953, %f963;
	ld.shared.v4.f32 	{%f966, %f967, %f968, %f969}, [%r100+5408];
	fma.rn.f32 	%f970, %f966, %f952, %f950;
	fma.rn.f32 	%f971, %f966, %f953, %f964;
	fma.rn.f32 	%f972, %f966, %f954, %f965;
	fma.rn.f32 	%f973, %f967, %f952, %f951;
	fma.rn.f32 	%f974, %f967, %f953, %f970;
	fma.rn.f32 	%f975, %f967, %f954, %f971;
	fma.rn.f32 	%f976, %f968, %f953, %f973;
	fma.rn.f32 	%f977, %f968, %f954, %f974;
	fma.rn.f32 	%f978, %f969, %f954, %f976;
	ld.shared.v4.f32 	{%f979, %f980, %f981, %f982}, [%r100+5520];
	fma.rn.f32 	%f983, %f979, %f955, %f972;
	fma.rn.f32 	%f984, %f980, %f955, %f975;
	fma.rn.f32 	%f985, %f980, %f956, %f983;
	fma.rn.f32 	%f986, %f981, %f955, %f977;
	fma.rn.f32 	%f987, %f981, %f956, %f984;
	fma.rn.f32 	%f988, %f981, %f957, %f985;
	fma.rn.f32 	%f989, %f982, %f955, %f978;
	fma.rn.f32 	%f990, %f982, %f956, %f986;
	fma.rn.f32 	%f991, %f982, %f957, %f987;
	ld.shared.v2.f32 	{%f992, %f993}, [%r100+5536];
	fma.rn.f32 	%f994, %f992, %f956, %f989;
	fma.rn.f32 	%f995, %f992, %f957, %f990;
	fma.rn.f32 	%f996, %f993, %f957, %f994;
	ld.shared.v2.f32 	{%f997, %f998}, [%r100+5640];
	fma.rn.f32 	%f999, %f997, %f958, %f988;
	fma.rn.f32 	%f1000, %f998, %f958, %f991;
	fma.rn.f32 	%f1001, %f998, %f959, %f999;
	ld.shared.v4.f32 	{%f1002, %f1003, %f1004, %f1005}, [%r100+5648];
	fma.rn.f32 	%f1006, %f1002, %f958, %f995;
	fma.rn.f32 	%f1007, %f1002, %f959, %f1000;
	fma.rn.f32 	%f1, %f1002, %f960, %f1001;
	fma.rn.f32 	%f1008, %f1003, %f958, %f996;
	fma.rn.f32 	%f1009, %f1003, %f959, %f1006;
	fma.rn.f32 	%f2, %f1003, %f960, %f1007;
	fma.rn.f32 	%f1010, %f1004, %f959, %f1008;
	fma.rn.f32 	%f3, %f1004, %f960, %f1009;
	fma.rn.f32 	%f4, %f1005, %f960, %f1010;
	setp.gt.u32 	%p13, %r3, 671;
	@%p13 bra 	$L__BB1_19;
	mul.lo.s32 	%r227, %r2, 28;
	mad.lo.s32 	%r228, %r5, 784, %r227;
	add.s32 	%r229, %r228, %r45;
	cvta.to.global.u64 	%rd272, %rd3;
	mul.wide.u32 	%rd273, %r229, 4;
	add.s64 	%rd274, %rd272, %rd273;
	atom.global.add.f32 	%f1011, [%rd274], %f1;
	atom.global.add.f32 	%f1012, [%rd274+4], %f2;
	atom.global.add.f32 	%f1013, [%rd274+8], %f3;
	atom.global.add.f32 	%f1014, [%rd274+12], %f4;
$L__BB1_19:
	ret;

}


// ===== COMPILED SASS (sm_100) =====

	.target	sm_100

	.elftype	@"ET_EXEC"


//--------------------- .note.nv.tkinfo           --------------------------
	.section	.note.nv.tkinfo,"",@"SHT_NOTE"
	.sectionflags	@"SHF_NOTE_NV_TKINFO"
	.tkinfo
        /*0018*/ 	.word	0x00000002
        /*0030*/ 	.string	""
        /*0030*/ 	.string	"ptxas"
        /*0030*/ 	.string	"Cuda compilation tools, release 13.0, V13.0.88"
        /*0030*/ 	.string	"Build cuda_13.0.r13.0/compiler.36424714_0"
        /*0030*/ 	.string	"-arch sm_100 -m 64 "



//--------------------- .note.nv.cuinfo           --------------------------
	.section	.note.nv.cuinfo,"",@"SHT_NOTE"
	.sectionflags	@"SHF_NOTE_NV_CUINFO"
        /*0018*/ 	.short	0x0002
        /*001a*/ 	.short	0x0064
        /*001c*/ 	.short	0x0082
	.zero		2


//--------------------- .nv.info                  --------------------------
	.section	.nv.info,"",@"SHT_CUDA_INFO"
	.align	4


	//----- nvinfo : EIATTR_REGCOUNT
	.align		4
        /*0000*/ 	.byte	0x04, 0x2f
        /*0002*/ 	.short	(.L_1 - .L_0)
	.align		4
.L_0:
        /*0004*/ 	.word	index@(default_function_kernel0)
        /*0008*/ 	.word	0x0000007e


	//----- nvinfo : EIATTR_FRAME_SIZE
	.align		4
.L_1:
        /*000c*/ 	.byte	0x04, 0x11
        /*000e*/ 	.short	(.L_3 - .L_2)
	.align		4
.L_2:
        /*0010*/ 	.word	index@(default_function_kernel0)
        /*0014*/ 	.word	0x00000000


	//----- nvinfo : EIATTR_REGCOUNT
	.align		4
.L_3:
        /*0018*/ 	.byte	0x04, 0x2f
        /*001a*/ 	.short	(.L_5 - .L_4)
	.align		4
.L_4:
        /*001c*/ 	.word	index@(_Z6conv2dPfPKfS_)
        /*0020*/ 	.word	0x00000020


	//----- nvinfo : EIATTR_FRAME_SIZE
	.align		4
.L_5:
        /*0024*/ 	.byte	0x04, 0x11
        /*0026*/ 	.short	(.L_7 - .L_6)
	.align		4
.L_6:
        /*0028*/ 	.word	index@(_Z6conv2dPfPKfS_)
        /*002c*/ 	.word	0x00000000


	//----- nvinfo : EIATTR_MIN_STACK_SIZE
	.align		4
.L_7:
        /*0030*/ 	.byte	0x04, 0x12
        /*0032*/ 	.short	(.L_9 - .L_8)
	.align		4
.L_8:
        /*0034*/ 	.word	index@(_Z6conv2dPfPKfS_)
        /*0038*/ 	.word	0x00000000


	//----- nvinfo : EIATTR_MIN_STACK_SIZE
	.align		4
.L_9:
        /*003c*/ 	.byte	0x04, 0x12
        /*003e*/ 	.short	(.L_11 - .L_10)
	.align		4
.L_10:
        /*0040*/ 	.word	index@(default_function_kernel0)
        /*0044*/ 	.word	0x00000000
.L_11:


//--------------------- .nv.compat                --------------------------
	.section	.nv.compat,"",@"SHT_CUDA_COMPAT_INFO"
	.align	4
        /*0000*/ 	.byte	0x02, 0x09, 0x00, 0x00, 0x02, 0x02, 0x01, 0x00, 0x02, 0x05, 0x05, 0x00, 0x03, 0x07, 0x01, 0x01
        /*0010*/ 	.byte	0x02, 0x03, 0x00, 0x00, 0x02, 0x06, 0x01, 0x00, 0x04, 0x0b, 0x08, 0x00, 0x09, 0x00, 0x00, 0x00
        /*0020*/ 	.byte	0x00, 0x00, 0x00, 0x00


//--------------------- .nv.info._Z6conv2dPfPKfS_ --------------------------
	.section	.nv.info._Z6conv2dPfPKfS_,"",@"SHT_CUDA_INFO"
	.sectionflags	@""
	.align	4


	//----- nvinfo : EIATTR_CUDA_API_VERSION
	.align		4
        /*0000*/ 	.byte	0x04, 0x37
        /*0002*/ 	.short	(.L_13 - .L_12)
.L_12:
        /*0004*/ 	.word	0x00000082


	//----- nvinfo : EIATTR_KPARAM_INFO
	.align		4
.L_13:
        /*0008*/ 	.byte	0x04, 0x17
        /*000a*/ 	.short	(.L_15 - .L_14)
.L_14:
        /*000c*/ 	.word	0x00000000
        /*0010*/ 	.short	0x0002
        /*0012*/ 	.short	0x0010
        /*0014*/ 	.byte	0x00, 0xf5, 0x21, 0x00


	//----- nvinfo : EIATTR_KPARAM_INFO
	.align		4
.L_15:
        /*0018*/ 	.byte	0x04, 0x17
        /*001a*/ 	.short	(.L_17 - .L_16)
.L_16:
        /*001c*/ 	.word	0x00000000
        /*0020*/ 	.short	0x0001
        /*0022*/ 	.short	0x0008
        /*0024*/ 	.byte	0x00, 0xf5, 0x21, 0x00


	//----- nvinfo : EIATTR_KPARAM_INFO
	.align		4
.L_17:
        /*0028*/ 	.byte	0x04, 0x17
        /*002a*/ 	.short	(.L_19 - .L_18)
.L_18:
        /*002c*/ 	.word	0x00000000
        /*0030*/ 	.short	0x0000
        /*0032*/ 	.short	0x0000
        /*0034*/ 	.byte	0x00, 0xf5, 0x21, 0x00


	//----- nvinfo : EIATTR_SPARSE_MMA_MASK
	.align		4
.L_19:
        /*0038*/ 	.byte	0x03, 0x50
        /*003a*/ 	.short	0x0000


	//----- nvinfo : EIATTR_MAXREG_COUNT
	.align		4
        /*003c*/ 	.byte	0x03, 0x1b
        /*003e*/ 	.short	0x00ff


	//----- nvinfo : EIATTR_NUM_BARRIERS
	.align		4
        /*0040*/ 	.byte	0x02, 0x4c
        /*0042*/ 	.byte	0x01
	.zero		1


	//----- nvinfo : EIATTR_MERCURY_ISA_VERSION
	.align		4
        /*0044*/ 	.byte	0x03, 0x5f
        /*0046*/ 	.short	0x0101


	//----- nvinfo : EIATTR_VRC_CTA_INIT_COUNT
	.align		4
        /*0048*/ 	.byte	0x02, 0x4a
	.zero		1
	.zero		1


	//----- nvinfo : EIATTR_EXIT_INSTR_OFFSETS
	.align		4
        /*004c*/ 	.byte	0x04, 0x1c
        /*004e*/ 	.short	(.L_21 - .L_20)


	//   ....[0]....
.L_20:
        /*0050*/ 	.word	0x00005990


	//   ....[1]....
        /*0054*/ 	.word	0x00005b80


	//----- nvinfo : EIATTR_CRS_STACK_SIZE
	.align		4
.L_21:
        /*0058*/ 	.byte	0x04, 0x1e
        /*005a*/ 	.short	(.L_23 - .L_22)
.L_22:
        /*005c*/ 	.word	0x00000000


	//----- nvinfo : EIATTR_CBANK_PARAM_SIZE
	.align		4
.L_23:
        /*0060*/ 	.byte	0x03, 0x19
        /*0062*/ 	.short	0x0018


	//----- nvinfo : EIATTR_PARAM_CBANK
	.align		4
        /*0064*/ 	.byte	0x04, 0x0a
        /*0066*/ 	.short	(.L_25 - .L_24)
	.align		4
.L_24:
        /*0068*/ 	.word	index@(.nv.constant0._Z6conv2dPfPKfS_)
        /*006c*/ 	.short	0x0380
        /*006e*/ 	.short	0x0018


	//----- nvinfo : EIATTR_SW_WAR
	.align		4
.L_25:
        /*0070*/ 	.byte	0x04, 0x36
        /*0072*/ 	.short	(.L_27 - .L_26)
.L_26:
        /*0074*/ 	.word	0x00000008
.L_27:


//--------------------- .nv.info.default_function_kernel0 --------------------------
	.section	.nv.info.default_function_kernel0,"",@"SHT_CUDA_INFO"
	.sectionflags	@""
	.align	4


	//----- nvinfo : EIATTR_CUDA_API_VERSION
	.align		4
        /*0000*/ 	.byte	0x04, 0x37
        /*0002*/ 	.short	(.L_29 - .L_28)
.L_28:
        /*0004*/ 	.word	0x00000082


	//----- nvinfo : EIATTR_KPARAM_INFO
	.align		4
.L_29:
        /*0008*/ 	.byte	0x04, 0x17
        /*000a*/ 	.short	(.L_31 - .L_30)
.L_30:
        /*000c*/ 	.word	0x00000000
        /*0010*/ 	.short	0x0002
        /*0012*/ 	.short	0x0010
        /*0014*/ 	.byte	0x00, 0xf5, 0x21, 0x00


	//----- nvinfo : EIATTR_KPARAM_INFO
	.align		4
.L_31:
        /*0018*/ 	.byte	0x04, 0x17
        /*001a*/ 	.short	(.L_33 - .L_32)
.L_32:
        /*001c*/ 	.word	0x00000000
        /*0020*/ 	.short	0x0001
        /*0022*/ 	.short	0x0008
        /*0024*/ 	.byte	0x00, 0xf5, 0x21, 0x00


	//----- nvinfo : EIATTR_KPARAM_INFO
	.align		4
.L_33:
        /*0028*/ 	.byte	0x04, 0x17
        /*002a*/ 	.short	(.L_35 - .L_34)
.L_34:
        /*002c*/ 	.word	0x00000000
        /*0030*/ 	.short	0x0000
        /*0032*/ 	.short	0x0000
        /*0034*/ 	.byte	0x00, 0xf5, 0x21, 0x00


	//----- nvinfo : EIATTR_SPARSE_MMA_MASK
	.align		4
.L_35:
        /*0038*/ 	.byte	0x03, 0x50
        /*003a*/ 	.short	0x0000


	//----- nvinfo : EIATTR_MAXREG_COUNT
	.align		4
        /*003c*/ 	.byte	0x03, 0x1b
        /*003e*/ 	.short	0x00ff


	//----- nvinfo : EIATTR_NUM_BARRIERS
	.align		4
        /*0040*/ 	.byte	0x02, 0x4c
        /*0042*/ 	.byte	0x01
	.zero		1


	//----- nvinfo : EIATTR_MERCURY_ISA_VERSION
	.align		4
        /*0044*/ 	.byte	0x03, 0x5f
        /*0046*/ 	.short	0x0101


	//----- nvinfo : EIATTR_VRC_CTA_INIT_COUNT
	.align		4
        /*0048*/ 	.byte	0x02, 0x4a
	.zero		1
	.zero		1


	//----- nvinfo : EIATTR_EXIT_INSTR_OFFSETS
	.align		4
        /*004c*/ 	.byte	0x04, 0x1c
        /*004e*/ 	.short	(.L_37 - .L_36)


	//   ....[0]....
.L_36:
        /*0050*/ 	.word	0x00008e60


	//----- nvinfo : EIATTR_CRS_STACK_SIZE
	.align		4
.L_37:
        /*0054*/ 	.byte	0x04, 0x1e
        /*0056*/ 	.short	(.L_39 - .L_38)
.L_38:
        /*0058*/ 	.word	0x00000000


	//----- nvinfo : EIATTR_CBANK_PARAM_SIZE
	.align		4
.L_39:
        /*005c*/ 	.byte	0x03, 0x19
        /*005e*/ 	.short	0x0018


	//----- nvinfo : EIATTR_PARAM_CBANK
	.align		4
        /*0060*/ 	.byte	0x04, 0x0a
        /*0062*/ 	.short	(.L_41 - .L_40)
	.align		4
.L_40:
        /*0064*/ 	.word	index@(.nv.constant0.default_function_kernel0)
        /*0068*/ 	.short	0x0380
        /*006a*/ 	.short	0x0018


	//----- nvinfo : EIATTR_SW_WAR
	.align		4
.L_41:
        /*006c*/ 	.byte	0x04, 0x36
        /*006e*/ 	.short	(.L_43 - .L_42)
.L_42:
        /*0070*/ 	.word	0x00000008
.L_43:


//--------------------- .nv.callgraph             --------------------------
	.section	.nv.callgraph,"",@"SHT_CUDA_CALLGRAPH"
	.align	4
	.sectionentsize	8
	.align		4
        /*0000*/ 	.word	0x00000000
	.align		4
        /*0004*/ 	.word	0xffffffff
	.align		4
        /*0008*/ 	.word	0x00000000
	.align		4
        /*000c*/ 	.word	0xfffffffe
	.align		4
        /*0010*/ 	.word	0x00000000
	.align		4
        /*0014*/ 	.word	0xfffffffd
	.align		4
        /*0018*/ 	.word	0x00000000
	.align		4
        /*001c*/ 	.word	0xfffffffc


//--------------------- .text._Z6conv2dPfPKfS_    --------------------------
	.section	.text._Z6conv2dPfPKfS_,"ax",@progbits
	.align	128
        .global         _Z6conv2dPfPKfS_
        .type           _Z6conv2dPfPKfS_,@function
        .size           _Z6conv2dPfPKfS_,(.L_x_52 - _Z6conv2dPfPKfS_)
        .other          _Z6conv2dPfPKfS_,@"STO_CUDA_ENTRY STV_DEFAULT"
_Z6conv2dPfPKfS_:
.text._Z6conv2dPfPKfS_:
[----:B------:R-:W-:Y:S08]  /*0000*/  LDC R1, c[0x0][0x37c] ;  /* 0x0000df00ff017b82 */ /* 0x000ff00000000800 */
[----:B------:R-:W0:Y:S01]  /*0010*/  LDC R3, c[0x0][0x360] ;  /* 0x0000d800ff037b82 */ /* 0x000e220000000800 */
[----:B------:R-:W1:Y:S01]  /*0020*/  S2R R4, SR_TID.X ;  /* 0x0000000000047919 */ /* 0x000e620000002100 */
[----:B------:R-:W-:Y:S01]  /*0030*/  BSSY.RECONVERGENT B0, `(.L_x_0) ;  /* 0x0000033000007945 */ /* 0x000fe20003800200 */
[----:B------:R-:W2:Y:S01]  /*0040*/  S2R R11, SR_CTAID.X ;  /* 0x00000000000b7919 */ /* 0x000ea20000002500 */
[----:B0-----:R-:W0:Y:S01]  /*0050*/  I2F.U32.RP R8, R3 ;  /* 0x0000000300087306 */ /* 0x001e220000209000 */
[----:B------:R-:W-:-:S02]  /*0060*/  ISETP.NE.U32.AND P2, PT, R3, RZ, PT ;  /* 0x000000ff0300720c */ /* 0x000fc40003f45070 */
[----:B-1----:R-:W-:-:S04]  /*0070*/  IADD3 R0, PT, PT, R4, R3, RZ ;  /* 0x0000000304007210 */ /* 0x002fc80007ffe0ff */
[C---:B------:R-:W-:Y:S01]  /*0080*/  ISETP.GE.U32.AND P0, PT, R0.reuse, 0x5a0, PT ;  /* 0x000005a00000780c */ /* 0x040fe20003f06070 */
[----:B0-----:R-:W0:Y:S01]  /*0090*/  MUFU.RCP R8, R8 ;  /* 0x0000000800087308 */ /* 0x001e220000001000 */
[----:B------:R-:W-:Y:S02]  /*00a0*/  VIMNMX.U32 R5, PT, PT, R0, 0x5a0, !PT ;  /* 0x000005a000057848 */ /* 0x000fe40007fe0000 */
[----:B0-----:R-:W-:Y:S02]  /*00b0*/  IADD3 R6, PT, PT, R8, 0xffffffe, RZ ;  /* 0x0ffffffe08067810 */ /* 0x001fe40007ffe0ff */
[----:B------:R-:W-:-:S03]  /*00c0*/  MOV R8, R4 ;  /* 0x0000000400087202 */ /* 0x000fc60000000f00 */
[----:B------:R0:W1:Y:S02]  /*00d0*/  F2I.FTZ.U32.TRUNC.NTZ R7, R6 ;  /* 0x0000000600077305 */ /* 0x000064000021f000 */
[----:B0-----:R-:W-:Y:S01]  /*00e0*/  HFMA2 R6, -RZ, RZ, 0, 0 ;  /* 0x00000000ff067431 */ /* 0x001fe200000001ff */
[----:B-1----:R-:W-:-:S05]  /*00f0*/  IADD3 R2, PT, PT, RZ, -R7, RZ ;  /* 0x80000007ff027210 */ /* 0x002fca0007ffe0ff */
[----:B------:R-:W-:Y:S01]  /*0100*/  IMAD R9, R2, R3, RZ ;  /* 0x0000000302097224 */ /* 0x000fe200078e02ff */
[----:B------:R-:W-:-:S03]  /*0110*/  SEL R2, RZ, 0x1, P0 ;  /* 0x00000001ff027807 */ /* 0x000fc60000000000 */
[----:B------:R-:W-:Y:S01]  /*0120*/  IMAD.HI.U32 R7, R7, R9, R6 ;  /* 0x0000000907077227 */ /* 0x000fe200078e0006 */
[----:B------:R-:W-:-:S03]  /*0130*/  IADD3 R0, PT, PT, R5, -R0, -R2 ;  /* 0x8000000005007210 */ /* 0x000fc60007ffe802 */
[----:B--2---:R-:W-:-:S04]  /*0140*/  IMAD.HI.U32 R6, R11, -0x6db6db6d, RZ ;  /* 0x924924930b067827 */ /* 0x004fc800078e00ff */
[----:B------:R-:W-:Y:S01]  /*0150*/  IMAD.HI.U32 R7, R7, R0, RZ ;  /* 0x0000000007077227 */ /* 0x000fe200078e00ff */
[----:B------:R-:W-:-:S04]  /*0160*/  SHF.R.U32.HI R6, RZ, 0x4, R6 ;  /* 0x00000004ff067819 */ /* 0x000fc80000011606 */
[----:B------:R-:W-:-:S05]  /*0170*/  IADD3 R5, PT, PT, -R7, RZ, RZ ;  /* 0x000000ff07057210 */ /* 0x000fca0007ffe1ff */
[----:B------:R-:W-:-:S05]  /*0180*/  IMAD R0, R3, R5, R0 ;  /* 0x0000000503007224 */ /* 0x000fca00078e0200 */
[----:B------:R-:W-:-:S13]  /*0190*/  ISETP.GE.U32.AND P0, PT, R0, R3, PT ;  /* 0x000000030000720c */ /* 0x000fda0003f06070 */
[-C--:B------:R-:W-:Y:S02]  /*01a0*/  @P0 IADD3 R0, PT, PT, R0, -R3.reuse, RZ ;  /* 0x8000000300000210 */ /* 0x080fe40007ffe0ff */
[----:B------:R-:W-:Y:S02]  /*01b0*/  @P0 IADD3 R7, PT, PT, R7, 0x1, RZ ;  /* 0x0000000107070810 */ /* 0x000fe40007ffe0ff */
[----:B------:R-:W-:Y:S02]  /*01c0*/  ISETP.GE.U32.AND P1, PT, R0, R3, PT ;  /* 0x000000030000720c */ /* 0x000fe40003f26070 */
[----:B------:R-:W-:-:S05]  /*01d0*/  LOP3.LUT R0, R4, 0xffff, RZ, 0xc0, !PT ;  /* 0x0000ffff04007812 */ /* 0x000fca00078ec0ff */
[----:B------:R-:W-:-:S05]  /*01e0*/  IMAD R0, R0, 0x2ab, RZ ;  /* 0x000002ab00007824 */ /* 0x000fca00078e02ff */
[----:B------:R-:W-:Y:S02]  /*01f0*/  SHF.R.U32.HI R0, RZ, 0x10, R0 ;  /* 0x00000010ff007819 */ /* 0x000fe40000011600 */
[----:B------:R-:W-:Y:S02]  /*0200*/  @P1 IADD3 R7, PT, PT, R7, 0x1, RZ ;  /* 0x0000000107071810 */ /* 0x000fe40007ffe0ff */
[----:B------:R-:W-:Y:S02]  /*0210*/  @!P2 LOP3.LUT R7, RZ, R3, RZ, 0x33, !PT ;  /* 0x00000003ff07a212 */ /* 0x000fe400078e33ff */
[----:B------:R-:W-:Y:S02]  /*0220*/  PRMT R5, R0, 0x9910, RZ ;  /* 0x0000991000057816 */ /* 0x000fe400000000ff */
[----:B------:R-:W-:-:S03]  /*0230*/  IADD3 R2, PT, PT, R2, R7, RZ ;  /* 0x0000000702027210 */ /* 0x000fc60007ffe0ff */
[----:B------:R-:W-:Y:S01]  /*0240*/  IMAD R5, R5, 0x60, RZ ;  /* 0x0000006005057824 */ /* 0x000fe200078e02ff */
[C---:B------:R-:W-:Y:S02]  /*0250*/  LOP3.LUT R7, R2.reuse, 0x3, RZ, 0xc0, !PT ;  /* 0x0000000302077812 */ /* 0x040fe400078ec0ff */
[----:B------:R-:W-:Y:S02]  /*0260*/  ISETP.GE.U32.AND P1, PT, R2, 0x3, PT ;  /* 0x000000030200780c */ /* 0x000fe40003f26070 */
[----:B------:R-:W-:-:S13]  /*0270*/  ISETP.NE.AND P0, PT, R7, 0x3, PT ;  /* 0x000000030700780c */ /* 0x000fda0003f05270 */
[----:B------:R-:W-:Y:S05]  /*0280*/  @!P0 BRA `(.L_x_1) ;  /* 0x0000000000348947 */ /* 0x000fea0003800000 */
[----:B------:R-:W0:Y:S01]  /*0290*/  S2UR UR5, SR_CgaCtaId ;  /* 0x00000000000579c3 */ /* 0x000e220000008800 */
[----:B------:R-:W-:Y:S01]  /*02a0*/  IADD3 R2, PT, PT, R2, 0x1, RZ ;  /* 0x0000000102027810 */ /* 0x000fe20007ffe0ff */
[----:B------:R-:W-:-:S03]  /*02b0*/  UMOV UR4, 0x400 ;  /* 0x0000040000047882 */ /* 0x000fc60000000000 */
[----:B------:R-:W-:-:S04]  /*02c0*/  LOP3.LUT R2, R2, 0x3, RZ, 0xc0, !PT ;  /* 0x0000000302027812 */ /* 0x000fc800078ec0ff */
[C---:B------:R-:W-:Y:S01]  /*02d0*/  IADD3 R7, PT, PT, -R2.reuse, RZ, RZ ;  /* 0x000000ff02077210 */ /* 0x040fe20007ffe1ff */
[----:B------:R-:W-:Y:S01]  /*02e0*/  IMAD R8, R2, R3, R4 ;  /* 0x0000000302087224 */ /* 0x000fe200078e0204 */
[----:B0-----:R-:W-:-:S06]  /*02f0*/  ULEA UR4, UR5, UR4, 0x18 ;  /* 0x0000000405047291 */ /* 0x001fcc000f8ec0ff */
[----:B------:R-:W-:-:S07]  /*0300*/  LEA R2, R4, UR4, 0x2 ;  /* 0x0000000404027c11 */ /* 0x000fce000f8e10ff */
.L_x_2:
[----:B------:R-:W-:Y:S01]  /*0310*/  IADD3 R7, PT, PT, R7, 0x1, RZ ;  /* 0x0000000107077810 */ /* 0x000fe20007ffe0ff */
[----:B------:R0:W-:Y:S03]  /*0320*/  STS [R2], RZ ;  /* 0x000000ff02007388 */ /* 0x0001e60000000800 */
[----:B------:R-:W-:Y:S02]  /*0330*/  ISETP.NE.AND P0, PT, R7, RZ, PT ;  /* 0x000000ff0700720c */ /* 0x000fe40003f05270 */
[----:B0-----:R-:W-:-:S11]  /*0340*/  LEA R2, R3, R2, 0x2 ;  /* 0x0000000203027211 */ /* 0x001fd600078e10ff */
[----:B------:R-:W-:Y:S05]  /*0350*/  @P0 BRA `(.L_x_2) ;  /* 0xfffffffc00ec0947 */ /* 0x000fea000383ffff */
.L_x_1:
[----:B------:R-:W-:Y:S05]  /*0360*/  BSYNC.RECONVERGENT B0 ;  /* 0x0000000000007941 */ /* 0x000fea0003800200 */
.L_x_0:
[----:B------:R-:W-:Y:S04]  /*0370*/  BSSY.RECONVERGENT B0, `(.L_x_3) ;  /* 0x0000011000007945 */ /* 0x000fe80003800200 */
[----:B------:R-:W-:Y:S05]  /*0380*/  @!P1 BRA `(.L_x_4) ;  /* 0x00000000003c9947 */ /* 0x000fea0003800000 */
[----:B------:R-:W0:Y:S01]  /*0390*/  S2UR UR5, SR_CgaCtaId ;  /* 0x00000000000579c3 */ /* 0x000e220000008800 */
[----:B------:R-:W-:Y:S02]  /*03a0*/  UMOV UR4, 0x400 ;  /* 0x0000040000047882 */ /* 0x000fe40000000000 */
[----:B0-----:R-:W-:-:S06]  /*03b0*/  ULEA UR4, UR5, UR4, 0x18 ;  /* 0x0000000405047291 */ /* 0x001fcc000f8ec0ff */
[----:B------:R-:W-:-:S07]  /*03c0*/  LEA R2, R8, UR4, 0x2 ;  /* 0x0000000408027c11 */ /* 0x000fce000f8e10ff */
.L_x_5:
[CC--:B-1----:R-:W-:Y:S01]  /*03d0*/  LEA R7, R3.reuse, R2.reuse, 0x2 ;  /* 0x0000000203077211 */ /* 0x0c2fe200078e10ff */
[C---:B------:R-:W-:Y:S01]  /*03e0*/  IMAD R10, R3.reuse, 0xc, R2 ;  /* 0x0000000c030a7824 */ /* 0x040fe200078e0202 */
[C---:B------:R-:W-:Y:S01]  /*03f0*/  LEA R9, R3.reuse, R2, 0x3 ;  /* 0x0000000203097211 */ /* 0x040fe200078e18ff */
[----:B------:R0:W-:Y:S01]  /*0400*/  STS [R2], RZ ;  /* 0x000000ff02007388 */ /* 0x0001e20000000800 */
[----:B------:R-:W-:-:S03]  /*0410*/  LEA R8, R3, R8, 0x2 ;  /* 0x0000000803087211 */ /* 0x000fc600078e10ff */
[----:B------:R1:W-:Y:S01]  /*0420*/  STS [R7], RZ ;  /* 0x000000ff07007388 */ /* 0x0003e20000000800 */
[----:B------:R-:W-:-:S03]  /*0430*/  ISETP.GE.U32.AND P0, PT, R8, 0x5a0, PT ;  /* 0x000005a00800780c */ /* 0x000fc60003f06070 */
[----:B------:R1:W-:Y:S01]  /*0440*/  STS [R9], RZ ;  /* 0x000000ff09007388 */ /* 0x0003e20000000800 */
[----:B0-----:R-:W-:-:S03]  /*0450*/  LEA R2, R3, R2, 0x4 ;  /* 0x0000000203027211 */ /* 0x001fc600078e20ff */
[----:B------:R1:W-:Y:S06]  /*0460*/  STS [R10], RZ ;  /* 0x000000ff0a007388 */ /* 0x0003ec0000000800 */
[----:B------:R-:W-:Y:S05]  /*0470*/  @!P0 BRA `(.L_x_5) ;  /* 0xfffffffc00d48947 */ /* 0x000fea000383ffff */
.L_x_4:
[----:B------:R-:W-:Y:S05]  /*0480*/  BSYNC.RECONVERGENT B0 ;  /* 0x0000000000007941 */ /* 0x000fea0003800200 */
.L_x_3:
[----:B------:R-:W-:Y:S01]  /*0490*/  IMAD R2, R6, -0x1c, R11 ;  /* 0xffffffe406027824 */ /* 0x000fe200078e020b */
[----:B------:R-:W-:Y:S01]  /*04a0*/  IADD3 R3, PT, PT, RZ, -R5, RZ ;  /* 0x80000005ff037210 */ /* 0x000fe20007ffe0ff */
[----:B------:R-:W-:Y:S03]  /*04b0*/  BAR.SYNC.DEFER_BLOCKING 0x0 ;  /* 0x0000000000007b1d */ /* 0x000fe60000010000 */
[C---:B------:R-:W-:Y:S02]  /*04c0*/  ISETP.NE.AND P0, PT, R2.reuse, RZ, PT ;  /* 0x000000ff0200720c */ /* 0x040fe40003f05270 */
[----:B------:R-:W-:Y:S01]  /*04d0*/  PRMT R3, R3, 0x7710, RZ ;  /* 0x0000771003037816 */ /* 0x000fe200000000ff */
[----:B------:R-:W0:Y:S01]  /*04e0*/  LDCU.64 UR6, c[0x0][0x358] ;  /* 0x00006b00ff0677ac */ /* 0x000e220008000a00 */
[C---:B------:R-:W-:Y:S02]  /*04f0*/  VIMNMX.U32 R5, PT, PT, R2.reuse, 0x1a, PT ;  /* 0x0000001a02057848 */ /* 0x040fe40003fe0000 */
[----:B-1----:R-:W-:-:S02]  /*0500*/  VIMNMX.U32 R7, PT, PT, R2, 0x1, !PT ;  /* 0x0000000102077848 */ /* 0x002fc40007fe0000 */
[----:B------:R-:W-:Y:S02]  /*0510*/  IADD3 R3, PT, PT, R3, R4, RZ ;  /* 0x0000000403037210 */ /* 0x000fe40007ffe0ff */
[----:B------:R-:W-:Y:S02]  /*0520*/  IADD3 R8, PT, PT, R5, 0x2, RZ ;  /* 0x0000000205087810 */ /* 0x000fe40007ffe0ff */
[----:B------:R-:W-:Y:S02]  /*0530*/  IADD3 R5, PT, PT, R7, -0x1, RZ ;  /* 0xffffffff07057810 */ /* 0x000fe40007ffe0ff */
[----:B------:R-:W-:Y:S01]  /*0540*/  LOP3.LUT R3, R3, 0xffff, RZ, 0xc0, !PT ;  /* 0x0000ffff03037812 */ /* 0x000fe200078ec0ff */
[----:B------:R-:W-:Y:S06]  /*0550*/  @P0 BRA `(.L_x_6) ;  /* 0x0000000800380947 */ /* 0x000fec0003800000 */
[----:B------:R-:W-:Y:S01]  /*0560*/  HFMA2 R10, -RZ, RZ, 0, 1.6689300537109375e-06 ;  /* 0x0000001cff0a7431 */ /* 0x000fe200000001ff */
[----:B------:R-:W-:Y:S01]  /*0570*/  IADD3 R18, PT, PT, -R5, R8, RZ ;  /* 0x0000000805127210 */ /* 0x000fe20007ffe1ff */
[----:B------:R-:W-:Y:S01]  /*0580*/  BSSY.RECONVERGENT B1, `(.L_x_7) ;  /* 0x000008a000017945 */ /* 0x000fe20003800200 */
[----:B------:R-:W-:-:S03]  /*0590*/  MOV R5, R0 ;  /* 0x0000000000057202 */ /* 0x000fc60000000f00 */
[----:B------:R-:W-:Y:S02]  /*05a0*/  IMAD R18, R18, 0x1c, RZ ;  /* 0x0000001c12127824 */ /* 0x000fe400078e02ff */
[----:B------:R-:W-:-:S07]  /*05b0*/  IMAD R7, R7, R10, -0x1c ;  /* 0xffffffe407077424 */ /* 0x000fce00078e020a */
.L_x_15:
[----:B------:R-:W-:Y:S01]  /*05c0*/  ISETP.GT.U32.AND P0, PT, R18, R3, PT ;  /* 0x000000031200720c */ /* 0x000fe20003f04070 */
[----:B------:R-:W-:-:S12]  /*05d0*/  BSSY.RECONVERGENT B0, `(.L_x_8) ;  /* 0x0000081000007945 */ /* 0x000fd80003800200 */
[----:B-12---:R-:W-:Y:S05]  /*05e0*/  @!P0 BRA `(.L_x_9) ;  /* 0x0000000400fc8947 */ /* 0x006fea0003800000 */
[----:B------:R-:W-:Y:S02]  /*05f0*/  ISETP.GE.U32.AND P2, PT, R3, R18, PT ;  /* 0x000000120300720c */ /* 0x000fe40003f46070 */
[----:B------:R-:W-:Y:S02]  /*0600*/  LEA R10, R6, R5, 0x4 ;  /* 0x00000005060a7211 */ /* 0x000fe400078e20ff */
[----:B------:R-:W-:-:S03]  /*0610*/  MOV R23, R3 ;  /* 0x0000000300177202 */ /* 0x000fc60000000f00 */
[----:B------:R-:W-:-:S06]  /*0620*/  IMAD R19, R10, 0x310, R7 ;  /* 0x000003100a137824 */ /* 0x000fcc00078e0207 */
[----:B------:R-:W1:Y:S01]  /*0630*/  @P2 LDC.64 R8, c[0x0][0x380] ;  /* 0x0000e000ff082b82 */ /* 0x000e620000000a00 */
[----:B------:R-:W-:-:S05]  /*0640*/  @P2 IADD3 R11, PT, PT, R19, R23, RZ ;  /* 0x00000017130b2210 */ /* 0x000fca0007ffe0ff */
[----:B-1----:R-:W-:-:S06]  /*0650*/  @P2 IMAD.WIDE.U32 R8, R11, 0x4, R8 ;  /* 0x000000040b082825 */ /* 0x002fcc00078e0008 */
[----:B0-----:R-:W2:Y:S01]  /*0660*/  @P2 LDG.E.CONSTANT R8, desc[UR6][R8.64] ;  /* 0x0000000608082981 */ /* 0x001ea2000c1e9900 */
[----:B------:R-:W-:Y:S01]  /*0670*/  @P2 SHF.R.U32.HI R10, RZ, 0x2, R23 ;  /* 0x00000002ff0a2819 */ /* 0x000fe20000011617 */
[----:B------:R-:W-:Y:S01]  /*0680*/  BSSY.RECONVERGENT B2, `(.L_x_10) ;  /* 0x0000044000027945 */ /* 0x000fe20003800200 */
[----:B------:R-:W-:Y:S01]  /*0690*/  @P2 MOV R13, 0x400 ;  /* 0x00000400000d2802 */ /* 0x000fe20000000f00 */
[----:B------:R-:W0:Y:S01]  /*06a0*/  @P2 S2R R14, SR_CgaCtaId ;  /* 0x00000000000e2919 */ /* 0x000e220000008800 */
[----:B------:R-:W-:Y:S01]  /*06b0*/  PLOP3.LUT P0, PT, P2, PT, PT, 0x8, 0x80 ;  /* 0x000000000080781c */ /* 0x000fe2000170e170 */
[----:B------:R-:W-:-:S04]  /*06c0*/  @P2 IMAD.HI.U32 R12, R10, 0x24924925, RZ ;  /* 0x249249250a0c2827 */ /* 0x000fc800078e00ff */
[----:B------:R-:W-:Y:S01]  /*06d0*/  @P2 IMAD R10, R12, -0x1c, R23 ;  /* 0xffffffe40c0a2824 */ /* 0x000fe200078e0217 */
[----:B------:R-:W-:-:S03]  /*06e0*/  @P2 IADD3 R23, PT, PT, R23, 0x60, RZ ;  /* 0x0000006017172810 */ /* 0x000fc60007ffe0ff */
[----:B------:R-:W-:Y:S01]  /*06f0*/  @P2 IMAD R11, R5, 0x5a, R10 ;  /* 0x0000005a050b2824 */ /* 0x000fe200078e020a */
[CC--:B------:R-:W-:Y:S02]  /*0700*/  ISETP.GT.U32.AND P1, PT, R18.reuse, R23.reuse, PT ;  /* 0x000000171200720c */ /* 0x0c0fe40003f24070 */
[----:B------:R-:W-:Y:S01]  /*0710*/  IADD3 R10, PT, PT, R18, -R23, RZ ;  /* 0x80000017120a7210 */ /* 0x000fe20007ffe0ff */
[----:B------:R-:W-:-:S03]  /*0720*/  @P2 IMAD R11, R12, 0x1e, R11 ;  /* 0x0000001e0c0b2824 */ /* 0x000fc600078e020b */
[----:B------:R-:W-:Y:S02]  /*0730*/  ISETP.LE.U32.OR P1, PT, R10, 0x120, !P1 ;  /* 0x000001200a00780c */ /* 0x000fe40004f23470 */
[----:B0-----:R-:W-:-:S04]  /*0740*/  @P2 LEA R14, R14, R13, 0x18 ;  /* 0x0000000d0e0e2211 */ /* 0x001fc800078ec0ff */
[----:B------:R-:W-:-:S05]  /*0750*/  @P2 LEA R11, R11, R14, 0x2 ;  /* 0x0000000e0b0b2211 */ /* 0x000fca00078e10ff */
[----:B--2---:R0:W-:Y:S02]  /*0760*/  @P2 STS [R11+0x7c], R8 ;  /* 0x00007c080b002388 */ /* 0x0041e40000000800 */
[----:B------:R-:W-:Y:S05]  /*0770*/  @P1 BRA `(.L_x_11) ;  /* 0x0000000000d01947 */ /* 0x000fea0003800000 */
[----:B------:R-:W1:Y:S01]  /*0780*/  S2R R10, SR_CgaCtaId ;  /* 0x00000000000a7919 */ /* 0x000e620000008800 */
[----:B0-----:R-:W0:Y:S01]  /*0790*/  LDC.64 R8, c[0x0][0x380] ;  /* 0x0000e000ff087b82 */ /* 0x001e220000000a00 */
[----:B------:R-:W-:Y:S02]  /*07a0*/  MOV R21, 0x400 ;  /* 0x0000040000157802 */ /* 0x000fe40000000f00 */
[----:B------:R-:W-:Y:S02]  /*07b0*/  PLOP3.LUT P0, PT, PT, PT, PT, 0x8, 0x80 ;  /* 0x000000000080781c */ /* 0x000fe40003f0e170 */
[----:B------:R-:W-:Y:S02]  /*07c0*/  IADD3 R20, PT, PT, R18, -0x120, RZ ;  /* 0xfffffee012147810 */ /* 0x000fe40007ffe0ff */
[----:B-1----:R-:W-:-:S09]  /*07d0*/  LEA R21, R10, R21, 0x18 ;  /* 0x000000150a157211 */ /* 0x002fd200078ec0ff */
.L_x_12:
[C---:B------:R-:W-:Y:S02]  /*07e0*/  IADD3 R26, PT, PT, R23.reuse, 0x60, RZ ;  /* 0x00000060171a7810 */ /* 0x040fe40007ffe0ff */
[C---:B------:R-:W-:Y:S02]  /*07f0*/  IADD3 R22, PT, PT, R23.reuse, 0xc0, RZ ;  /* 0x000000c017167810 */ /* 0x040fe40007ffe0ff */
[----:B------:R-:W-:Y:S02]  /*0800*/  IADD3 R24, PT, PT, R23, 0x120, RZ ;  /* 0x0000012017187810 */ /* 0x000fe40007ffe0ff */
[C---:B-1----:R-:W-:Y:S02]  /*0810*/  IADD3 R11, PT, PT, R19.reuse, R23, RZ ;  /* 0x00000017130b7210 */ /* 0x042fe40007ffe0ff */
[C---:B------:R-:W-:Y:S02]  /*0820*/  IADD3 R13, PT, PT, R19.reuse, R26, RZ ;  /* 0x0000001a130d7210 */ /* 0x040fe40007ffe0ff */
[----:B------:R-:W-:Y:S01]  /*0830*/  IADD3 R15, PT, PT, R19, R22, RZ ;  /* 0x00000016130f7210 */ /* 0x000fe20007ffe0ff */
[----:B0-----:R-:W-:Y:S01]  /*0840*/  IMAD.WIDE.U32 R10, R11, 0x4, R8 ;  /* 0x000000040b0a7825 */ /* 0x001fe200078e0008 */
[----:B------:R-:W-:-:S03]  /*0850*/  IADD3 R17, PT, PT, R19, R24, RZ ;  /* 0x0000001813117210 */ /* 0x000fc60007ffe0ff */
[--C-:B------:R-:W-:Y:S02]  /*0860*/  IMAD.WIDE.U32 R12, R13, 0x4, R8.reuse ;  /* 0x000000040d0c7825 */ /* 0x100fe400078e0008 */
[----:B------:R0:W2:Y:S02]  /*0870*/  LDG.E.CONSTANT R10, desc[UR6][R10.64] ;  /* 0x000000060a0a7981 */ /* 0x0000a4000c1e9900 */
[--C-:B------:R-:W-:Y:S02]  /*0880*/  IMAD.WIDE.U32 R14, R15, 0x4, R8.reuse ;  /* 0x000000040f0e7825 */ /* 0x100fe400078e0008 */
[----:B------:R1:W3:Y:S02]  /*0890*/  LDG.E.CONSTANT R12, desc[UR6][R12.64] ;  /* 0x000000060c0c7981 */ /* 0x0002e4000c1e9900 */
[----:B------:R-:W-:Y:S02]  /*08a0*/  IMAD.WIDE.U32 R16, R17, 0x4, R8 ;  /* 0x0000000411107825 */ /* 0x000fe400078e0008 */
[----:B------:R4:W5:Y:S04]  /*08b0*/  LDG.E.CONSTANT R14, desc[UR6][R14.64] ;  /* 0x000000060e0e7981 */ /* 0x000968000c1e9900 */
[----:B------:R4:W5:Y:S01]  /*08c0*/  LDG.E.CONSTANT R16, desc[UR6][R16.64] ;  /* 0x0000000610107981 */ /* 0x000962000c1e9900 */
[----:B------:R-:W-:-:S05]  /*08d0*/  SHF.R.U32.HI R25, RZ, 0x2, R23 ;  /* 0x00000002ff197819 */ /* 0x000fca0000011617 */
[----:B------:R-:W-:-:S04]  /*08e0*/  IMAD.HI.U32 R28, R25, 0x24924925, RZ ;  /* 0x24924925191c7827 */ /* 0x000fc800078e00ff */
[----:B------:R-:W-:-:S04]  /*08f0*/  IMAD R25, R28, -0x1c, R23 ;  /* 0xffffffe41c197824 */ /* 0x000fc800078e0217 */
[----:B------:R-:W-:Y:S01]  /*0900*/  IMAD R25, R5, 0x5a, R25 ;  /* 0x0000005a05197824 */ /* 0x000fe200078e0219 */
[----:B------:R-:W-:-:S03]  /*0910*/  SHF.R.U32.HI R27, RZ, 0x2, R22 ;  /* 0x00000002ff1b7819 */ /* 0x000fc60000011616 */
[----:B------:R-:W-:Y:S01]  /*0920*/  IMAD R28, R28, 0x1e, R25 ;  /* 0x0000001e1c1c7824 */ /* 0x000fe200078e0219 */
[----:B------:R-:W-:Y:S02]  /*0930*/  SHF.R.U32.HI R25, RZ, 0x2, R26 ;  /* 0x00000002ff197819 */ /* 0x000fe4000001161a */
[----:B0-----:R-:W-:Y:S01]  /*0940*/  SHF.R.U32.HI R11, RZ, 0x2, R24 ;  /* 0x00000002ff0b7819 */ /* 0x001fe20000011618 */
[----:B-1----:R-:W-:-:S04]  /*0950*/  IMAD.HI.U32 R13, R27, 0x24924925, RZ ;  /* 0x249249251b0d7827 */ /* 0x002fc800078e00ff */
[----:B------:R-:W-:-:S04]  /*0960*/  IMAD.HI.U32 R25, R25, 0x24924925, RZ ;  /* 0x2492492519197827 */ /* 0x000fc800078e00ff */
[----:B------:R-:W-:-:S04]  /*0970*/  IMAD.HI.U32 R11, R11, 0x24924925, RZ ;  /* 0x249249250b0b7827 */ /* 0x000fc800078e00ff */
[----:B------:R-:W-:Y:S02]  /*0980*/  IMAD R26, R25, -0x1c, R26 ;  /* 0xffffffe4191a7824 */ /* 0x000fe400078e021a */
[----:B------:R-:W-:Y:S02]  /*0990*/  IMAD R22, R13, -0x1c, R22 ;  /* 0xffffffe40d167824 */ /* 0x000fe400078e0216 */
[----:B------:R-:W-:Y:S02]  /*09a0*/  IMAD R24, R11, -0x1c, R24 ;  /* 0xffffffe40b187824 */ /* 0x000fe400078e0218 */
[C---:B------:R-:W-:Y:S02]  /*09b0*/  IMAD R26, R5.reuse, 0x5a, R26 ;  /* 0x0000005a051a7824 */ /* 0x040fe400078e021a */
[C---:B------:R-:W-:Y:S02]  /*09c0*/  IMAD R22, R5.reuse, 0x5a, R22 ;  /* 0x0000005a05167824 */ /* 0x040fe400078e0216 */
[----:B------:R-:W-:-:S02]  /*09d0*/  IMAD R24, R5, 0x5a, R24 ;  /* 0x0000005a05187824 */ /* 0x000fc400078e0218 */
[----:B------:R-:W-:Y:S02]  /*09e0*/  IMAD R26, R25, 0x1e, R26 ;  /* 0x0000001e191a7824 */ /* 0x000fe400078e021a */
[----:B------:R-:W-:Y:S02]  /*09f0*/  IMAD R22, R13, 0x1e, R22 ;  /* 0x0000001e0d167824 */ /* 0x000fe400078e0216 */
[----:B------:R-:W-:Y:S01]  /*0a00*/  IMAD R24, R11, 0x1e, R24 ;  /* 0x0000001e0b187824 */ /* 0x000fe200078e0218 */
[-C--:B------:R-:W-:Y:S02]  /*0a10*/  LEA R11, R28, R21.reuse, 0x2 ;  /* 0x000000151c0b7211 */ /* 0x080fe400078e10ff */
[-C--:B------:R-:W-:Y:S02]  /*0a20*/  LEA R13, R26, R21.reuse, 0x2 ;  /* 0x000000151a0d7211 */ /* 0x080fe400078e10ff */
[-C--:B----4-:R-:W-:Y:S02]  /*0a30*/  LEA R15, R22, R21.reuse, 0x2 ;  /* 0x00000015160f7211 */ /* 0x090fe400078e10ff */
[----:B------:R-:W-:-:S02]  /*0a40*/  LEA R17, R24, R21, 0x2 ;  /* 0x0000001518117211 */ /* 0x000fc400078e10ff */
[----:B------:R-:W-:-:S04]  /*0a50*/  IADD3 R23, PT, PT, R23, 0x180, RZ ;  /* 0x0000018017177810 */ /* 0x000fc80007ffe0ff */
[----:B------:R-:W-:Y:S01]  /*0a60*/  ISETP.GE.U32.AND P1, PT, R23, R20, PT ;  /* 0x000000141700720c */ /* 0x000fe20003f26070 */
[----:B--2---:R1:W-:Y:S04]  /*0a70*/  STS [R11+0x7c], R10 ;  /* 0x00007c0a0b007388 */ /* 0x0043e80000000800 */
[----:B---3--:R1:W-:Y:S04]  /*0a80*/  STS [R13+0x7c], R12 ;  /* 0x00007c0c0d007388 */ /* 0x0083e80000000800 */
[----:B-----5:R1:W-:Y:S04]  /*0a90*/  STS [R15+0x7c], R14 ;  /* 0x00007c0e0f007388 */ /* 0x0203e80000000800 */
[----:B------:R1:W-:Y:S01]  /*0aa0*/  STS [R17+0x7c], R16 ;  /* 0x00007c1011007388 */ /* 0x0003e20000000800 */
[----:B------:R-:W-:Y:S05]  /*0ab0*/  @!P1 BRA `(.L_x_12) ;  /* 0xfffffffc00489947 */ /* 0x000fea000383ffff */
.L_x_11:
[----:B------:R-:W-:Y:S05]  /*0ac0*/  BSYNC.RECONVERGENT B2 ;  /* 0x0000000000027941 */ /* 0x000fea0003800200 */
.L_x_10:
[CC--:B------:R-:W-:Y:S01]  /*0ad0*/  ISETP.GT.U32.AND P1, PT, R18.reuse, R23.reuse, PT ;  /* 0x000000171200720c */ /* 0x0c0fe20003f24070 */
[----:B------:R-:W-:Y:S01]  /*0ae0*/  BSSY.RECONVERGENT B2, `(.L_x_13) ;  /* 0x000001f000027945 */ /* 0x000fe20003800200 */
[----:B0-----:R-:W-:-:S04]  /*0af0*/  IADD3 R8, PT, PT, R18, -R23, RZ ;  /* 0x8000001712087210 */ /* 0x001fc80007ffe0ff */
[----:B------:R-:W-:-:S13]  /*0b00*/  ISETP.LE.U32.OR P1, PT, R8, 0x60, !P1 ;  /* 0x000000600800780c */ /* 0x000fda0004f23470 */
[----:B------:R-:W-:Y:S05]  /*0b10*/  @P1 BRA `(.L_x_14) ;  /* 0x00000000006c1947 */ /* 0x000fea0003800000 */
[----:B------:R-:W0:Y:S01]  /*0b20*/  LDC.64 R8, c[0x0][0x380] ;  /* 0x0000e000ff087b82 */ /* 0x000e220000000a00 */
[----:B-1----:R-:W-:Y:S02]  /*0b30*/  IADD3 R14, PT, PT, R23, 0x60, RZ ;  /* 0x00000060170e7810 */ /* 0x002fe40007ffe0ff */
[C---:B------:R-:W-:Y:S02]  /*0b40*/  IADD3 R11, PT, PT, R19.reuse, R23, RZ ;  /* 0x00000017130b7210 */ /* 0x040fe40007ffe0ff */
[----:B------:R-:W-:-:S03]  /*0b50*/  IADD3 R13, PT, PT, R19, R14, RZ ;  /* 0x0000000e130d7210 */ /* 0x000fc60007ffe0ff */
[----:B0-----:R-:W-:-:S04]  /*0b60*/  IMAD.WIDE.U32 R10, R11, 0x4, R8 ;  /* 0x000000040b0a7825 */ /* 0x001fc800078e0008 */
[----:B------:R-:W-:Y:S02]  /*0b70*/  IMAD.WIDE.U32 R8, R13, 0x4, R8 ;  /* 0x000000040d087825 */ /* 0x000fe400078e0008 */
[----:B------:R0:W2:Y:S04]  /*0b80*/  LDG.E.CONSTANT R10, desc[UR6][R10.64] ;  /* 0x000000060a0a7981 */ /* 0x0000a8000c1e9900 */
[----:B------:R-:W3:Y:S01]  /*0b90*/  LDG.E.CONSTANT R8, desc[UR6][R8.64] ;  /* 0x0000000608087981 */ /* 0x000ee2000c1e9900 */
[----:B------:R-:W1:Y:S01]  /*0ba0*/  S2UR UR5, SR_CgaCtaId ;  /* 0x00000000000579c3 */ /* 0x000e620000008800 */
[----:B------:R-:W-:Y:S01]  /*0bb0*/  SHF.R.U32.HI R13, RZ, 0x2, R23 ;  /* 0x00000002ff0d7819 */ /* 0x000fe20000011617 */
[----:B------:R-:W-:Y:S01]  /*0bc0*/  UMOV UR4, 0x400 ;  /* 0x0000040000047882 */ /* 0x000fe20000000000 */
[----:B------:R-:W-:-:S02]  /*0bd0*/  SHF.R.U32.HI R12, RZ, 0x2, R14 ;  /* 0x00000002ff0c7819 */ /* 0x000fc4000001160e */
[----:B------:R-:W-:Y:S01]  /*0be0*/  PLOP3.LUT P0, PT, PT, PT, PT, 0x8, 0x80 ;  /* 0x000000000080781c */ /* 0x000fe20003f0e170 */
[----:B------:R-:W-:-:S04]  /*0bf0*/  IMAD.HI.U32 R16, R13, 0x24924925, RZ ;  /* 0x249249250d107827 */ /* 0x000fc800078e00ff */
[----:B------:R-:W-:-:S04]  /*0c00*/  IMAD.HI.U32 R12, R12, 0x24924925, RZ ;  /* 0x249249250c0c7827 */ /* 0x000fc800078e00ff */
[----:B------:R-:W-:Y:S01]  /*0c10*/  IMAD R20, R16, -0x1c, R23 ;  /* 0xffffffe410147824 */ /* 0x000fe200078e0217 */
[----:B------:R-:W-:Y:S01]  /*0c20*/  IADD3 R23, PT, PT, R23, 0xc0, RZ ;  /* 0x000000c017177810 */ /* 0x000fe20007ffe0ff */
[----:B------:R-:W-:Y:S02]  /*0c30*/  IMAD R14, R12, -0x1c, R14 ;  /* 0xffffffe40c0e7824 */ /* 0x000fe400078e020e */
[C---:B------:R-:W-:Y:S02]  /*0c40*/  IMAD R13, R5.reuse, 0x5a, R20 ;  /* 0x0000005a050d7824 */ /* 0x040fe400078e0214 */
[----:B0-----:R-:W-:Y:S02]  /*0c50*/  IMAD R11, R5, 0x5a, R14 ;  /* 0x0000005a050b7824 */ /* 0x001fe400078e020e */
[----:B------:R-:W-:Y:S01]  /*0c60*/  IMAD R13, R16, 0x1e, R13 ;  /* 0x0000001e100d7824 */ /* 0x000fe200078e020d */
[----:B-1----:R-:W-:Y:S01]  /*0c70*/  ULEA UR4, UR5, UR4, 0x18 ;  /* 0x0000000405047291 */ /* 0x002fe2000f8ec0ff */
[----:B------:R-:W-:-:S05]  /*0c80*/  IMAD R11, R12, 0x1e, R11 ;  /* 0x0000001e0c0b7824 */ /* 0x000fca00078e020b */
[----:B------:R-:W-:Y:S02]  /*0c90*/  LEA R13, R13, UR4, 0x2 ;  /* 0x000000040d0d7c11 */ /* 0x000fe4000f8e10ff */
[----:B------:R-:W-:-:S03]  /*0ca0*/  LEA R11, R11, UR4, 0x2 ;  /* 0x000000040b0b7c11 */ /* 0x000fc6000f8e10ff */
[----:B--2---:R0:W-:Y:S04]  /*0cb0*/  STS [R13+0x7c], R10 ;  /* 0x00007c0a0d007388 */ /* 0x0041e80000000800 */
[----:B---3--:R0:W-:Y:S02]  /*0cc0*/  STS [R11+0x7c], R8 ;  /* 0x00007c080b007388 */ /* 0x0081e40000000800 */
.L_x_14:
[----:B------:R-:W-:Y:S05]  /*0cd0*/  BSYNC.RECONVERGENT B2 ;  /* 0x0000000000027941 */ /* 0x000fea0003800200 */
.L_x_13:
[----:B------:R-:W-:-:S13]  /*0ce0*/  ISETP.LT.U32.OR P0, PT, R23, R18, P0 ;  /* 0x000000121700720c */ /* 0x000fda0000701470 */
[----:B------:R-:W-:Y:S05]  /*0cf0*/  @!P0 BRA `(.L_x_9) ;  /* 0x0000000000388947 */ /* 0x000fea0003800000 */
[----:B0-----:R-:W0:Y:S01]  /*0d00*/  LDC.64 R8, c[0x0][0x380] ;  /* 0x0000e000ff087b82 */ /* 0x001e220000000a00 */
[----:B------:R-:W-:-:S05]  /*0d10*/  IADD3 R19, PT, PT, R19, R23, RZ ;  /* 0x0000001713137210 */ /* 0x000fca0007ffe0ff */
[----:B0-----:R-:W-:-:S06]  /*0d20*/  IMAD.WIDE.U32 R8, R19, 0x4, R8 ;  /* 0x0000000413087825 */ /* 0x001fcc00078e0008 */
[----:B------:R-:W2:Y:S01]  /*0d30*/  LDG.E.CONSTANT R8, desc[UR6][R8.64] ;  /* 0x0000000608087981 */ /* 0x000ea2000c1e9900 */
[----:B------:R-:W0:Y:S01]  /*0d40*/  S2UR UR5, SR_CgaCtaId ;  /* 0x00000000000579c3 */ /* 0x000e220000008800 */
[----:B-1----:R-:W-:Y:S01]  /*0d50*/  SHF.R.U32.HI R10, RZ, 0x2, R23 ;  /* 0x00000002ff0a7819 */ /* 0x002fe20000011617 */
[----:B------:R-:W-:-:S04]  /*0d60*/  UMOV UR4, 0x400 ;  /* 0x0000040000047882 */ /* 0x000fc80000000000 */
[----:B------:R-:W-:-:S04]  /*0d70*/  IMAD.HI.U32 R10, R10, 0x24924925, RZ ;  /* 0x249249250a0a7827 */ /* 0x000fc800078e00ff */
[----:B------:R-:W-:-:S04]  /*0d80*/  IMAD R12, R10, -0x1c, R23 ;  /* 0xffffffe40a0c7824 */ /* 0x000fc800078e0217 */
[----:B------:R-:W-:-:S04]  /*0d90*/  IMAD R11, R5, 0x5a, R12 ;  /* 0x0000005a050b7824 */ /* 0x000fc800078e020c */
[----:B------:R-:W-:Y:S01]  /*0da0*/  IMAD R11, R10, 0x1e, R11 ;  /* 0x0000001e0a0b7824 */ /* 0x000fe200078e020b */
[----:B0-----:R-:W-:-:S06]  /*0db0*/  ULEA UR4, UR5, UR4, 0x18 ;  /* 0x0000000405047291 */ /* 0x001fcc000f8ec0ff */
[----:B------:R-:W-:-:S05]  /*0dc0*/  LEA R11, R11, UR4, 0x2 ;  /* 0x000000040b0b7c11 */ /* 0x000fca000f8e10ff */
[----:B--2---:R2:W-:Y:S02]  /*0dd0*/  STS [R11+0x7c], R8 ;  /* 0x00007c080b007388 */ /* 0x0045e40000000800 */
.L_x_9:
[----:B0-----:R-:W-:Y:S05]  /*0de0*/  BSYNC.RECONVERGENT B0 ;  /* 0x0000000000007941 */ /* 0x001fea0003800200 */
.L_x_8:
[C---:B------:R-:W-:Y:S02]  /*0df0*/  ISETP.GE.U32.AND P0, PT, R5.reuse, 0x9, PT ;  /* 0x000000090500780c */ /* 0x040fe40003f06070 */
[----:B------:R-:W-:-:S11]  /*0e00*/  IADD3 R5, PT, PT, R5, 0x7, RZ ;  /* 0x0000000705057810 */ /* 0x000fd60007ffe0ff */
[----:B------:R-:W-:Y:S05]  /*0e10*/  @!P0 BRA `(.L_x_15) ;  /* 0xfffffff400e88947 */ /* 0x000fea000383ffff */
[----:B------:R-:W-:Y:S05]  /*0e20*/  BSYNC.RECONVERGENT B1 ;  /* 0x0000000000017941 */ /* 0x000fea0003800200 */
.L_x_7:
[----:B------:R-:W-:Y:S05]  /*0e30*/  BRA `(.L_x_16) ;  /* 0x0000000800347947 */ /* 0x000fea0003800000 */
.L_x_6:
[----:B------:R-:W-:Y:S01]  /*0e40*/  HFMA2 R10, -RZ, RZ, 0, 1.6689300537109375e-06 ;  /* 0x0000001cff0a7431 */ /* 0x000fe200000001ff */
[----:B------:R-:W-:Y:S01]  /*0e50*/  IADD3 R18, PT, PT, -R5, R8, RZ ;  /* 0x0000000805127210 */ /* 0x000fe20007ffe1ff */
[----:B------:R-:W-:Y:S01]  /*0e60*/  BSSY.RECONVERGENT B1, `(.L_x_16) ;  /* 0x000008a000017945 */ /* 0x000fe20003800200 */
[----:B------:R-:W-:-:S03]  /*0e70*/  MOV R5, R0 ;  /* 0x0000000000057202 */ /* 0x000fc60000000f00 */
[----:B------:R-:W-:Y:S02]  /*0e80*/  IMAD R18, R18, 0x1c, RZ ;  /* 0x0000001c12127824 */ /* 0x000fe400078e02ff */
[----:B------:R-:W-:-:S07]  /*0e90*/  IMAD R7, R7, R10, -0x1c ;  /* 0xffffffe407077424 */ /* 0x000fce00078e020a */
.L_x_24:
        /* <DEDUP_REMOVED lines=34> */
.L_x_21:
        /* <DEDUP_REMOVED lines=46> */
.L_x_20:
[----:B------:R-:W-:Y:S05]  /*13a0*/  BSYNC.RECONVERGENT B2 ;  /* 0x0000000000027941 */ /* 0x000fea0003800200 */
.L_x_19:
        /* <DEDUP_REMOVED lines=32> */
.L_x_23:
[----:B------:R-:W-:Y:S05]  /*15b0*/  BSYNC.RECONVERGENT B2 ;  /* 0x0000000000027941 */ /* 0x000fea0003800200 */
.L_x_22:
        /* <DEDUP_REMOVED lines=16> */
.L_x_18:
[----:B0-----:R-:W-:Y:S05]  /*16c0*/  BSYNC.RECONVERGENT B0 ;  /* 0x0000000000007941 */ /* 0x001fea0003800200 */
.L_x_17:
[C---:B------:R-:W-:Y:S02]  /*16d0*/  ISETP.GE.U32.AND P0, PT, R5.reuse, 0x9, PT ;  /* 0x000000090500780c */ /* 0x040fe40003f06070 */
[----:B------:R-:W-:-:S11]  /*16e0*/  IADD3 R5, PT, PT, R5, 0x7, RZ ;  /* 0x0000000705057810 */ /* 0x000fd60007ffe0ff */
[----:B------:R-:W-:Y:S05]  /*16f0*/  @!P0 BRA `(.L_x_24) ;  /* 0xfffffff400e88947 */ /* 0x000fea000383ffff */
[----:B------:R-:W-:Y:S05]  /*1700*/  BSYNC.RECONVERGENT B1 ;  /* 0x0000000000017941 */ /* 0x000fea0003800200 */
.L_x_16:
[----:B-1----:R-:W2:Y:S01]  /*1710*/  LDC.64 R16, c[0x0][0x388] ;  /* 0x0000e200ff107b82 */ /* 0x002ea20000000a00 */
[----:B------:R-:W-:-:S04]  /*1720*/  IMAD R6, R6, 0x3600, R3 ;  /* 0x0000360006067824 */ /* 0x000fc800078e0203 */
[----:B--2---:R-:W-:-:S05]  /*1730*/  IMAD.WIDE.U32 R8, R6, 0x4, R16 ;  /* 0x0000000406087825 */ /* 0x004fca00078e0010 */
[----:B------:R-:W2:Y:S04]  /*1740*/  LDG.E.CONSTANT R26, desc[UR6][R8.64] ;  /* 0x00000006081a7981 */ /* 0x000ea8000c1e9900 */
[----:B------:R-:W3:Y:S04]  /*1750*/  LDG.E.CONSTANT R27, desc[UR6][R8.64+0x180] ;  /* 0x00018006081b7981 */ /* 0x000ee8000c1e9900 */
[----:B------:R-:W4:Y:S04]  /*1760*/  LDG.E.CONSTANT R21, desc[UR6][R8.64+0x300] ;  /* 0x0003000608157981 */ /* 0x000f28000c1e9900 */
[----:B------:R-:W4:Y:S04]  /*1770*/  LDG.E.CONSTANT R20, desc[UR6][R8.64+0x480] ;  /* 0x0004800608147981 */ /* 0x000f28000c1e9900 */
[----:B------:R-:W4:Y:S01]  /*1780*/  LDG.E.CONSTANT R19, desc[UR6][R8.64+0x600] ;  /* 0x0006000608137981 */ /* 0x000f22000c1e9900 */
[----:B------:R-:W-:-:S05]  /*1790*/  IADD3 R11, PT, PT, R6, 0x1e0, RZ ;  /* 0x000001e0060b7810 */ /* 0x000fca0007ffe0ff */
[----:B------:R-:W-:-:S05]  /*17a0*/  IMAD.WIDE.U32 R10, R11, 0x4, R16 ;  /* 0x000000040b0a7825 */ /* 0x000fca00078e0010 */
[----:B------:R-:W4:Y:S01]  /*17b0*/  LDG.E.CONSTANT R15, desc[UR6][R10.64] ;  /* 0x000000060a0f7981 */ /* 0x000f22000c1e9900 */
[----:B------:R-:W-:-:S05]  /*17c0*/  IADD3 R13, PT, PT, R6, 0x240, RZ ;  /* 0x00000240060d7810 */ /* 0x000fca0007ffe0ff */
[----:B------:R-:W-:-:S05]  /*17d0*/  IMAD.WIDE.U32 R12, R13, 0x4, R16 ;  /* 0x000000040d0c7825 */ /* 0x000fca00078e0010 */
[----:B------:R-:W4:Y:S01]  /*17e0*/  LDG.E.CONSTANT R18, desc[UR6][R12.64] ;  /* 0x000000060c127981 */ /* 0x000f22000c1e9900 */
[C---:B------:R-:W-:Y:S01]  /*17f0*/  IADD3 R25, PT, PT, R6.reuse, 0x2a0, RZ ;  /* 0x000002a006197810 */ /* 0x040fe20007ffe0ff */
[----:B------:R-:W0:Y:S01]  /*1800*/  S2UR UR5, SR_CgaCtaId ;  /* 0x00000000000579c3 */ /* 0x000e220000008800 */
[----:B------:R-:W-:-:S03]  /*1810*/  IADD3 R29, PT, PT, R6, 0x300, RZ ;  /* 0x00000300061d7810 */ /* 0x000fc60007ffe0ff */
[----:B------:R-:W-:-:S04]  /*1820*/  IMAD.WIDE.U32 R24, R25, 0x4, R16 ;  /* 0x0000000419187825 */ /* 0x000fc800078e0010 */
[----:B------:R-:W-:Y:S01]  /*1830*/  IMAD.WIDE.U32 R28, R29, 0x4, R16 ;  /* 0x000000041d1c7825 */ /* 0x000fe200078e0010 */
[----:B------:R1:W4:Y:S01]  /*1840*/  LDG.E.CONSTANT R14, desc[UR6][R24.64] ;  /* 0x00000006180e7981 */ /* 0x000322000c1e9900 */
[----:B------:R-:W-:-:S03]  /*1850*/  UMOV UR4, 0x400 ;  /* 0x0000040000047882 */ /* 0x000fc60000000000 */
[----:B------:R4:W4:Y:S01]  /*1860*/  LDG.E.CONSTANT R7, desc[UR6][R28.64] ;  /* 0x000000061c077981 */ /* 0x000922000c1e9900 */
[----:B------:R-:W-:-:S05]  /*1870*/  IADD3 R23, PT, PT, R6, 0x360, RZ ;  /* 0x0000036006177810 */ /* 0x000fca0007ffe0ff */
[----:B------:R-:W-:Y:S01]  /*1880*/  IMAD.WIDE.U32 R22, R23, 0x4, R16 ;  /* 0x0000000417167825 */ /* 0x000fe200078e0010 */
[----:B-1----:R-:W-:Y:S01]  /*1890*/  IADD3 R25, PT, PT, R6, 0x3c0, RZ ;  /* 0x000003c006197810 */ /* 0x002fe20007ffe0ff */
[----:B0-----:R-:W-:-:S04]  /*18a0*/  ULEA UR4, UR5, UR4, 0x18 ;  /* 0x0000000405047291 */ /* 0x001fc8000f8ec0ff */
[----:B------:R-:W-:Y:S01]  /*18b0*/  IMAD.WIDE.U32 R24, R25, 0x4, R16 ;  /* 0x0000000419187825 */ /* 0x000fe200078e0010 */
[----:B------:R0:W4:Y:S01]  /*18c0*/  LDG.E.CONSTANT R22, desc[UR6][R22.64] ;  /* 0x0000000616167981 */ /* 0x000122000c1e9900 */
[----:B------:R-:W-:Y:S01]  /*18d0*/  LEA R5, R0, UR4, 0x4 ;  /* 0x0000000400057c11 */ /* 0x000fe2000f8e20ff */
[----:B------:R-:W-:Y:S06]  /*18e0*/  BAR.SYNC.DEFER_BLOCKING 0x0 ;  /* 0x0000000000007b1d */ /* 0x000fec0000010000 */
[----:B------:R-:W4:Y:S04]  /*18f0*/  LDG.E.CONSTANT R24, desc[UR6][R24.64] ;  /* 0x0000000618187981 */ /* 0x000f28000c1e9900 */
[----:B------:R-:W2:Y:S04]  /*1900*/  LDS.128 R8, [R5] ;  /* 0x0000000005087984 */ /* 0x000ea80000000c00 */
[----:B------:R-:W1:Y:S01]  /*1910*/  LDS.64 R12, [R5+0x10] ;  /* 0x00001000050c7984 */ /* 0x000e620000000a00 */
[----:B--2---:R-:W-:-:S04]  /*1920*/  FFMA R8, R26, R8, RZ ;  /* 0x000000081a087223 */ /* 0x004fc800000000ff */
[-C--:B---3--:R-:W-:Y:S01]  /*1930*/  FFMA R8, R27, R9.reuse, R8 ;  /* 0x000000091b087223 */ /* 0x088fe20000000008 */
[----:B------:R-:W-:-:S03]  /*1940*/  FFMA R9, R26, R9, RZ ;  /* 0x000000091a097223 */ /* 0x000fc600000000ff */
[-C--:B----4-:R-:W-:Y:S01]  /*1950*/  FFMA R29, R21, R10.reuse, R8 ;  /* 0x0000000a151d7223 */ /* 0x090fe20000000008 */
[-C--:B------:R-:W-:Y:S01]  /*1960*/  FFMA R28, R27, R10.reuse, R9 ;  /* 0x0000000a1b1c7223 */ /* 0x080fe20000000009 */
[C---:B------:R-:W-:Y:S01]  /*1970*/  FFMA R10, R26.reuse, R10, RZ ;  /* 0x0000000a1a0a7223 */ /* 0x040fe200000000ff */
[----:B------:R-:W-:-:S03]  /*1980*/  FFMA R9, R26, R11, RZ ;  /* 0x0000000b1a097223 */ /* 0x000fc600000000ff */
[-C--:B------:R-:W-:Y:S01]  /*1990*/  FFMA R26, R27, R11.reuse, R10 ;  /* 0x0000000b1b1a7223 */ /* 0x080fe2000000000a */
[----:B------:R-:W-:Y:S01]  /*19a0*/  FFMA R10, R21, R11, R28 ;  /* 0x0000000b150a7223 */ /* 0x000fe2000000001c */
[-C--:B-1----:R-:W-:Y:S02]  /*19b0*/  FFMA R28, R27, R12.reuse, R9 ;  /* 0x0000000c1b1c7223 */ /* 0x082fe40000000009 */
[----:B------:R-:W1:Y:S01]  /*19c0*/  LDS.64 R8, [R5+0x78] ;  /* 0x0000780005087984 */ /* 0x000e620000000a00 */
[----:B------:R-:W-:Y:S01]  /*19d0*/  IADD3 R27, PT, PT, R6, 0x420, RZ ;  /* 0x00000420061b7810 */ /* 0x000fe20007ffe0ff */
[----:B0-----:R-:W-:-:S04]  /*19e0*/  FFMA R23, R21, R12, R26 ;  /* 0x0000000c15177223 */ /* 0x001fc8000000001a */
[----:B------:R-:W-:-:S04]  /*19f0*/  IMAD.WIDE.U32 R26, R27, 0x4, R16 ;  /* 0x000000041b1a7825 */ /* 0x000fc800078e0010 */
[----:B------:R-:W-:Y:S01]  /*1a00*/  FFMA R28, R21, R13, R28 ;  /* 0x0000000d151c7223 */ /* 0x000fe2000000001c */
[----:B------:R0:W2:Y:S01]  /*1a10*/  LDG.E.CONSTANT R25, desc[UR6][R26.64] ;  /* 0x000000061a197981 */ /* 0x0000a2000c1e9900 */
[C---:B-1----:R-:W-:Y:S01]  /*1a20*/  FFMA R8, R20.reuse, R8, R29 ;  /* 0x0000000814087223 */ /* 0x042fe2000000001d */
[----:B------:R-:W-:-:S03]  /*1a30*/  FFMA R13, R20, R9, R10 ;  /* 0x00000009140d7223 */ /* 0x000fc6000000000a */
[----:B------:R-:W-:Y:S02]  /*1a40*/  FFMA R12, R19, R9, R8 ;  /* 0x00000009130c7223 */ /* 0x000fe40000000008 */
[----:B------:R-:W1:Y:S01]  /*1a50*/  LDS.128 R8, [R5+0x80] ;  /* 0x0000800005087984 */ /* 0x000e620000000c00 */
[----:B------:R-:W-:Y:S01]  /*1a60*/  IADD3 R29, PT, PT, R6, 0x480, RZ ;  /* 0x00000480061d7810 */ /* 0x000fe20007ffe0ff */
[C---:B-1----:R-:W-:Y:S01]  /*1a70*/  FFMA R21, R20.reuse, R8, R23 ;  /* 0x0000000814157223 */ /* 0x042fe20000000017 */
[----:B------:R-:W-:-:S03]  /*1a80*/  FFMA R20, R20, R9, R28 ;  /* 0x0000000914147223 */ /* 0x000fc6000000001c */
[----:B------:R-:W-:-:S05]  /*1a90*/  IMAD.WIDE.U32 R28, R29, 0x4, R16 ;  /* 0x000000041d1c7825 */ /* 0x000fca00078e0010 */
[----:B------:R1:W3:Y:S01]  /*1aa0*/  LDG.E.CONSTANT R23, desc[UR6][R28.64] ;  /* 0x000000061c177981 */ /* 0x0002e2000c1e9900 */
[C---:B0-----:R-:W-:Y:S01]  /*1ab0*/  FFMA R27, R19.reuse, R9, R21 ;  /* 0x00000009131b7223 */ /* 0x041fe20000000015 */
[C---:B------:R-:W-:Y:S01]  /*1ac0*/  FFMA R26, R19.reuse, R10, R20 ;  /* 0x0000000a131a7223 */ /* 0x040fe20000000014 */
[----:B-1----:R-:W-:Y:S01]  /*1ad0*/  IADD3 R29, PT, PT, R6, 0x4e0, RZ ;  /* 0x000004e0061d7810 */ /* 0x002fe20007ffe0ff */
[----:B------:R-:W-:-:S04]  /*1ae0*/  FFMA R28, R19, R8, R13 ;  /* 0x00000008131c7223 */ /* 0x000fc8000000000d */
[----:B------:R-:W-:-:S04]  /*1af0*/  IMAD.WIDE.U32 R20, R29, 0x4, R16 ;  /* 0x000000041d147825 */ /* 0x000fc800078e0010 */
[C---:B------:R-:W-:Y:S01]  /*1b00*/  FFMA R13, R15.reuse, R8, R12 ;  /* 0x000000080f0d7223 */ /* 0x040fe2000000000c */
[C---:B------:R-:W-:Y:S01]  /*1b10*/  FFMA R19, R15.reuse, R9, R28 ;  /* 0x000000090f137223 */ /* 0x040fe2000000001c */
[----:B------:R0:W4:Y:S02]  /*1b20*/  LDG.E.CONSTANT R12, desc[UR6][R20.64] ;  /* 0x00000006140c7981 */ /* 0x000124000c1e9900 */
[C---:B0-----:R-:W-:Y:S01]  /*1b30*/  FFMA R21, R15.reuse, R10, R27 ;  /* 0x0000000a0f157223 */ /* 0x041fe2000000001b */
[----:B------:R-:W-:Y:S02]  /*1b40*/  FFMA R20, R15, R11, R26 ;  /* 0x0000000b0f147223 */ /* 0x000fe4000000001a */
[----:B------:R-:W0:Y:S01]  /*1b50*/  LDS.128 R8, [R5+0xf0] ;  /* 0x0000f00005087984 */ /* 0x000e220000000c00 */
[----:B------:R-:W-:-:S05]  /*1b60*/  IADD3 R27, PT, PT, R6, 0x540, RZ ;  /* 0x00000540061b7810 */ /* 0x000fca0007ffe0ff */
[----:B------:R-:W-:-:S05]  /*1b70*/  IMAD.WIDE.U32 R26, R27, 0x4, R16 ;  /* 0x000000041b1a7825 */ /* 0x000fca00078e0010 */
[----:B------:R1:W4:Y:S01]  /*1b80*/  LDG.E.CONSTANT R15, desc[UR6][R26.64] ;  /* 0x000000061a0f7981 */ /* 0x000322000c1e9900 */
[C---:B0-----:R-:W-:Y:S01]  /*1b90*/  FFMA R13, R18.reuse, R8, R13 ;  /* 0x00000008120d7223 */ /* 0x041fe2000000000d */
[CC--:B------:R-:W-:Y:S01]  /*1ba0*/  FFMA R8, R18.reuse, R10.reuse, R21 ;  /* 0x0000000a12087223 */ /* 0x0c0fe20000000015 */
[C---:B------:R-:W-:Y:S01]  /*1bb0*/  FFMA R29, R18.reuse, R9, R19 ;  /* 0x00000009121d7223 */ /* 0x040fe20000000013 */
[----:B------:R-:W-:Y:S02]  /*1bc0*/  FFMA R21, R18, R11, R20 ;  /* 0x0000000b12157223 */ /* 0x000fe40000000014 */
[----:B------:R-:W0:Y:S01]  /*1bd0*/  LDS.64 R18, [R5+0x100] ;  /* 0x0001000005127984 */ /* 0x000e220000000a00 */
[C---:B------:R-:W-:Y:S01]  /*1be0*/  FFMA R20, R14.reuse, R9, R13 ;  /* 0x000000090e147223 */ /* 0x040fe2000000000d */
[-C--:B------:R-:W-:Y:S01]  /*1bf0*/  FFMA R28, R14, R10.reuse, R29 ;  /* 0x0000000a0e1c7223 */ /* 0x080fe2000000001d */
[----:B------:R-:W-:Y:S01]  /*1c00*/  IADD3 R13, PT, PT, R6, 0x5a0, RZ ;  /* 0x000005a0060d7810 */ /* 0x000fe20007ffe0ff */
[-C--:B------:R-:W-:Y:S01]  /*1c10*/  FFMA R8, R14, R11.reuse, R8 ;  /* 0x0000000b0e087223 */ /* 0x080fe20000000008 */
[C---:B------:R-:W-:Y:S01]  /*1c20*/  FFMA R9, R7.reuse, R10, R20 ;  /* 0x0000000a07097223 */ /* 0x040fe20000000014 */
[----:B-1----:R-:W-:Y:S01]  /*1c30*/  FFMA R26, R7, R11, R28 ;  /* 0x0000000b071a7223 */ /* 0x002fe2000000001c */
[----:B------:R-:W-:Y:S01]  /*1c40*/  IADD3 R29, PT, PT, R6, 0x600, RZ ;  /* 0x00000600061d7810 */ /* 0x000fe20007ffe0ff */
[----:B------:R-:W-:-:S04]  /*1c50*/  IMAD.WIDE.U32 R10, R13, 0x4, R16 ;  /* 0x000000040d0a7825 */ /* 0x000fc800078e0010 */
[----:B------:R-:W-:Y:S01]  /*1c60*/  IMAD.WIDE.U32 R28, R29, 0x4, R16 ;  /* 0x000000041d1c7825 */ /* 0x000fe200078e0010 */
[----:B------:R-:W4:Y:S03]  /*1c70*/  LDG.E.CONSTANT R13, desc[UR6][R10.64] ;  /* 0x000000060a0d7981 */ /* 0x000f26000c1e9900 */
[-C--:B0-----:R-:W-:Y:S02]  /*1c80*/  FFMA R27, R14, R18.reuse, R21 ;  /* 0x000000120e1b7223 */ /* 0x081fe40000000015 */
[----:B------:R0:W4:Y:S04]  /*1c90*/  LDG.E.CONSTANT R14, desc[UR6][R28.64] ;  /* 0x000000061c0e7981 */ /* 0x000128000c1e9900 */
[----:B------:R-:W1:Y:S01]  /*1ca0*/  LDS.64 R20, [R5+0x168] ;  /* 0x0001680005147984 */ /* 0x000e620000000a00 */
[C---:B0-----:R-:W-:Y:S01]  /*1cb0*/  FFMA R29, R7.reuse, R18, R8 ;  /* 0x00000012071d7223 */ /* 0x041fe20000000008 */
[----:B------:R-:W-:Y:S01]  /*1cc0*/  FFMA R18, R7, R19, R27 ;  /* 0x0000001307127223 */ /* 0x000fe2000000001b */
[----:B------:R-:W-:Y:S01]  /*1cd0*/  IADD3 R27, PT, PT, R6, 0x660, RZ ;  /* 0x00000660061b7810 */ /* 0x000fe20007ffe0ff */
[C---:B-1----:R-:W-:Y:S01]  /*1ce0*/  FFMA R7, R22.reuse, R20, R9 ;  /* 0x0000001416077223 */ /* 0x042fe20000000009 */
[----:B------:R-:W-:-:S03]  /*1cf0*/  FFMA R19, R22, R21, R26 ;  /* 0x0000001516137223 */ /* 0x000fc6000000001a */
[----:B------:R-:W-:Y:S01]  /*1d00*/  IMAD.WIDE.U32 R26, R27, 0x4, R16 ;  /* 0x000000041b1a7825 */ /* 0x000fe200078e0010 */
[----:B------:R-:W0:Y:S03]  /*1d10*/  LDS.128 R8, [R5+0x170] ;  /* 0x0001700005087984 */ /* 0x000e260000000c00 */
[----:B------:R-:W-:Y:S02]  /*1d20*/  FFMA R20, R24, R21, R7 ;  /* 0x0000001518147223 */ /* 0x000fe40000000007 */
[----:B------:R1:W4:Y:S01]  /*1d30*/  LDG.E.CONSTANT R7, desc[UR6][R26.64] ;  /* 0x000000061a077981 */ /* 0x000322000c1e9900 */
[C---:B0-----:R-:W-:Y:S01]  /*1d40*/  FFMA R21, R22.reuse, R8, R29 ;  /* 0x0000000816157223 */ /* 0x041fe2000000001d */
[----:B------:R-:W-:Y:S01]  /*1d50*/  FFMA R29, R22, R9, R18 ;  /* 0x00000009161d7223 */ /* 0x000fe20000000012 */
[----:B------:R-:W-:-:S03]  /*1d60*/  IADD3 R18, PT, PT, R6, 0x6c0, RZ ;  /* 0x000006c006127810 */ /* 0x000fc60007ffe0ff */
[----:B------:R-:W-:Y:S01]  /*1d70*/  FFMA R28, R24, R10, R29 ;  /* 0x0000000a181c7223 */ /* 0x000fe2000000001d */
[----:B------:R-:W-:Y:S01]  /*1d80*/  IADD3 R29, PT, PT, R6, 0x720, RZ ;  /* 0x00000720061d7810 */ /* 0x000fe20007ffe0ff */
[----:B------:R-:W-:Y:S01]  /*1d90*/  FFMA R22, R24, R8, R19 ;  /* 0x0000000818167223 */ /* 0x000fe20000000013 */
[----:B------:R-:W-:-:S04]  /*1da0*/  IMAD.WIDE.U32 R18, R18, 0x4, R16 ;  /* 0x0000000412127825 */ /* 0x000fc800078e0010 */
[----:B------:R-:W-:Y:S01]  /*1db0*/  FFMA R21, R24, R9, R21 ;  /* 0x0000000918157223 */ /* 0x000fe20000000015 */
[----:B-1----:R-:W-:Y:S01]  /*1dc0*/  IMAD.WIDE.U32 R26, R29, 0x4, R16 ;  /* 0x000000041d1a7825 */ /* 0x002fe200078e0010 */
[C---:B------:R-:W-:Y:S01]  /*1dd0*/  IADD3 R29, PT, PT, R6.reuse, 0x780, RZ ;  /* 0x00000780061d7810 */ /* 0x040fe20007ffe0ff */
[----:B------:R-:W4:Y:S02]  /*1de0*/  LDG.E.CONSTANT R18, desc[UR6][R18.64] ;  /* 0x0000000612127981 */ /* 0x000f24000c1e9900 */
[C---:B--2---:R-:W-:Y:S01]  /*1df0*/  FFMA R20, R25.reuse, R8, R20 ;  /* 0x0000000819147223 */ /* 0x044fe20000000014 */
[C---:B------:R-:W-:Y:S01]  /*1e00*/  FFMA R21, R25.reuse, R10, R21 ;  /* 0x0000000a19157223 */ /* 0x040fe20000000015 */
[C---:B------:R-:W-:Y:S01]  /*1e10*/  FFMA R28, R25.reuse, R11, R28 ;  /* 0x0000000b191c7223 */ /* 0x040fe2000000001c */
[----:B------:R0:W2:Y:S02]  /*1e20*/  LDG.E.CONSTANT R19, desc[UR6][R26.64] ;  /* 0x000000061a137981 */ /* 0x0000a4000c1e9900 */
[----:B0-----:R-:W-:Y:S01]  /*1e30*/  FFMA R26, R25, R9, R22 ;  /* 0x00000009191a7223 */ /* 0x001fe20000000016 */
[----:B------:R-:W-:Y:S01]  /*1e40*/  IMAD.WIDE.U32 R24, R29, 0x4, R16 ;  /* 0x000000041d187825 */ /* 0x000fe200078e0010 */
[----:B------:R-:W3:Y:S04]  /*1e50*/  LDS.128 R8, [R5+0x1e0] ;  /* 0x0001e00005087984 */ /* 0x000ee80000000c00 */
[----:B------:R0:W2:Y:S02]  /*1e60*/  LDG.E.CONSTANT R22, desc[UR6][R24.64] ;  /* 0x0000000618167981 */ /* 0x0000a4000c1e9900 */
[----:B0-----:R-:W-:-:S05]  /*1e70*/  IADD3 R25, PT, PT, R6, 0x7e0, RZ ;  /* 0x000007e006197810 */ /* 0x001fca0007ffe0ff */
[----:B------:R-:W-:-:S04]  /*1e80*/  IMAD.WIDE.U32 R24, R25, 0x4, R16 ;  /* 0x0000000419187825 */ /* 0x000fc800078e0010 */
[C---:B---3--:R-:W-:Y:S02]  /*1e90*/  FFMA R29, R23.reuse, R8, R20 ;  /* 0x00000008171d7223 */ /* 0x048fe40000000014 */
[----:B------:R0:W3:Y:S01]  /*1ea0*/  LDG.E.CONSTANT R20, desc[UR6][R24.64] ;  /* 0x0000000618147981 */ /* 0x0000e2000c1e9900 */
[CC--:B------:R-:W-:Y:S01]  /*1eb0*/  FFMA R27, R23.reuse, R10.reuse, R21 ;  /* 0x0000000a171b7223 */ /* 0x0c0fe20000000015 */
[C---:B0-----:R-:W-:Y:S01]  /*1ec0*/  FFMA R25, R23.reuse, R9, R26 ;  /* 0x0000000917197223 */ /* 0x041fe2000000001a */
[----:B------:R-:W-:Y:S01]  /*1ed0*/  FFMA R26, R23, R11, R28 ;  /* 0x0000000b171a7223 */ /* 0x000fe2000000001c */
[----:B----4-:R-:W-:Y:S01]  /*1ee0*/  FFMA R28, R12, R9, R29 ;  /* 0x000000090c1c7223 */ /* 0x010fe2000000001d */
[----:B------:R-:W-:Y:S01]  /*1ef0*/  IADD3 R29, PT, PT, R6, 0x840, RZ ;  /* 0x00000840061d7810 */ /* 0x000fe20007ffe0ff */
[CC--:B------:R-:W-:Y:S01]  /*1f00*/  FFMA R24, R12.reuse, R10.reuse, R25 ;  /* 0x0000000a0c187223 */ /* 0x0c0fe20000000019 */
[----:B------:R-:W-:Y:S01]  /*1f10*/  FFMA R27, R12, R11, R27 ;  /* 0x0000000b0c1b7223 */ /* 0x000fe2000000001b */
[----:B------:R-:W0:Y:S01]  /*1f20*/  LDS.64 R8, [R5+0x1f0] ;  /* 0x0001f00005087984 */ /* 0x000e220000000a00 */
[----:B------:R-:W-:Y:S01]  /*1f30*/  FFMA R23, R15, R10, R28 ;  /* 0x0000000a0f177223 */ /* 0x000fe2000000001c */
[----:B------:R-:W-:-:S05]  /*1f40*/  IMAD.WIDE.U32 R28, R29, 0x4, R16 ;  /* 0x000000041d1c7825 */ /* 0x000fca00078e0010 */
[----:B------:R1:W4:Y:S01]  /*1f50*/  LDG.E.CONSTANT R21, desc[UR6][R28.64] ;  /* 0x000000061c157981 */ /* 0x000322000c1e9900 */
[----:B------:R-:W-:-:S03]  /*1f60*/  FFMA R24, R15, R11, R24 ;  /* 0x0000000b0f187223 */ /* 0x000fc60000000018 */
[----:B------:R-:W1:Y:S01]  /*1f70*/  LDS.64 R10, [R5+0x258] ;  /* 0x00025800050a7984 */ /* 0x000e620000000a00 */
[-C--:B0-----:R-:W-:Y:S01]  /*1f80*/  FFMA R25, R12, R8.reuse, R26 ;  /* 0x000000080c197223 */ /* 0x081fe2000000001a */
[----:B------:R-:W-:Y:S01]  /*1f90*/  IADD3 R26, PT, PT, R6, 0x8a0, RZ ;  /* 0x000008a0061a7810 */ /* 0x000fe20007ffe0ff */
[C---:B------:R-:W-:Y:S02]  /*1fa0*/  FFMA R12, R15.reuse, R8, R27 ;  /* 0x000000080f0c7223 */ /* 0x040fe4000000001b */
[----:B------:R-:W-:Y:S02]  /*1fb0*/  FFMA R25, R15, R9, R25 ;  /* 0x000000090f197223 */ /* 0x000fe40000000019 */
[----:B------:R-:W-:-:S04]  /*1fc0*/  IMAD.WIDE.U32 R26, R26, 0x4, R16 ;  /* 0x000000041a1a7825 */ /* 0x000fc800078e0010 */
[C---:B-1----:R-:W-:Y:S01]  /*1fd0*/  FFMA R10, R13.reuse, R10, R23 ;  /* 0x0000000a0d0a7223 */ /* 0x042fe20000000017 */
[CC--:B------:R-:W-:Y:S01]  /*1fe0*/  FFMA R15, R13.reuse, R11.reuse, R24 ;  /* 0x0000000b0d0f7223 */ /* 0x0c0fe20000000018 */
[----:B------:R0:W4:Y:S02]  /*1ff0*/  LDG.E.CONSTANT R23, desc[UR6][R26.64] ;  /* 0x000000061a177981 */ /* 0x000124000c1e9900 */
[----:B------:R-:W-:Y:S02]  /*2000*/  FFMA R29, R14, R11, R10 ;  /* 0x0000000b0e1d7223 */ /* 0x000fe4000000000a */
[----:B------:R-:W1:Y:S01]  /*2010*/  LDS.128 R8, [R5+0x260] ;  /* 0x0002600005087984 */ /* 0x000e620000000c00 */
[----:B------:R-:W-:Y:S01]  /*2020*/  IADD3 R24, PT, PT, R6, 0x900, RZ ;  /* 0x0000090006187810 */ /* 0x000fe20007ffe0ff */
[C---:B-1----:R-:W-:Y:S01]  /*2030*/  FFMA R28, R13.reuse, R8, R12 ;  /* 0x000000080d1c7223 */ /* 0x042fe2000000000c */
[----:B0-----:R-:W-:-:S03]  /*2040*/  FFMA R27, R13, R9, R25 ;  /* 0x000000090d1b7223 */ /* 0x001fc60000000019 */
[----:B------:R-:W-:-:S04]  /*2050*/  IMAD.WIDE.U32 R24, R24, 0x4, R16 ;  /* 0x0000000418187825 */ /* 0x000fc800078e0010 */
[CC--:B------:R-:W-:Y:S01]  /*2060*/  FFMA R13, R14.reuse, R9.reuse, R28 ;  /* 0x000000090e0d7223 */ /* 0x0c0fe2000000001c */
[----:B------:R-:W-:Y:S01]  /*2070*/  FFMA R28, R14, R10, R27 ;  /* 0x0000000a0e1c7223 */ /* 0x000fe2000000001b */
[----:B------:R-:W-:Y:S01]  /*2080*/  IADD3 R27, PT, PT, R6, 0x960, RZ ;  /* 0x00000960061b7810 */ /* 0x000fe20007ffe0ff */
[-C--:B------:R-:W-:Y:S01]  /*2090*/  FFMA R12, R14, R8.reuse, R15 ;  /* 0x000000080e0c7223 */ /* 0x080fe2000000000f */
[----:B------:R-:W4:Y:S01]  /*20a0*/  LDG.E.CONSTANT R24, desc[UR6][R24.64] ;  /* 0x0000000618187981 */ /* 0x000f22000c1e9900 */
[C---:B------:R-:W-:Y:S01]  /*20b0*/  FFMA R29, R7.reuse, R8, R29 ;  /* 0x00000008071d7223 */ /* 0x040fe2000000001d */
[C---:B------:R-:W-:Y:S01]  /*20c0*/  FFMA R10, R7.reuse, R10, R13 ;  /* 0x0000000a070a7223 */ /* 0x040fe2000000000d */
[C---:B------:R-:W-:Y:S01]  /*20d0*/  FFMA R8, R7.reuse, R9, R12 ;  /* 0x0000000907087223 */ /* 0x040fe2000000000c */
[----:B------:R-:W-:Y:S01]  /*20e0*/  FFMA R28, R7, R11, R28 ;  /* 0x0000000b071c7223 */ /* 0x000fe2000000001c */
[--C-:B------:R-:W-:Y:S01]  /*20f0*/  IMAD.WIDE.U32 R26, R27, 0x4, R16.reuse ;  /* 0x000000041b1a7825 */ /* 0x100fe200078e0010 */
[----:B------:R-:W-:Y:S01]  /*2100*/  IADD3 R7, PT, PT, R6, 0x9c0, RZ ;  /* 0x000009c006077810 */ /* 0x000fe20007ffe0ff */
[----:B------:R-:W0:Y:S04]  /*2110*/  LDS.128 R12, [R5+0x2d0] ;  /* 0x0002d000050c7984 */ /* 0x000e280000000c00 */
[----:B------:R1:W4:Y:S02]  /*2120*/  LDG.E.CONSTANT R25, desc[UR6][R26.64] ;  /* 0x000000061a197981 */ /* 0x000324000c1e9900 */
[----:B-1----:R-:W-:-:S05]  /*2130*/  IMAD.WIDE.U32 R26, R7, 0x4, R16 ;  /* 0x00000004071a7825 */ /* 0x002fca00078e0010 */
[----:B------:R1:W4:Y:S01]  /*2140*/  LDG.E.CONSTANT R7, desc[UR6][R26.64] ;  /* 0x000000061a077981 */ /* 0x000322000c1e9900 */
[C---:B0-----:R-:W-:Y:S01]  /*2150*/  FFMA R12, R18.reuse, R12, R29 ;  /* 0x0000000c120c7223 */ /* 0x041fe2000000001d */
[C---:B------:R-:W-:Y:S01]  /*2160*/  FFMA R11, R18.reuse, R13, R8 ;  /* 0x0000000d120b7223 */ /* 0x040fe20000000008 */
[C---:B------:R-:W-:Y:S01]  /*2170*/  FFMA R28, R18.reuse, R15, R28 ;  /* 0x0000000f121c7223 */ /* 0x040fe2000000001c */
[----:B------:R-:W0:Y:S01]  /*2180*/  LDS.64 R8, [R5+0x2e0] ;  /* 0x0002e00005087984 */ /* 0x000e220000000a00 */
[C---:B--2---:R-:W-:Y:S01]  /*2190*/  FFMA R13, R19.reuse, R13, R12 ;  /* 0x0000000d130d7223 */ /* 0x044fe2000000000c */
[-C--:B------:R-:W-:Y:S01]  /*21a0*/  FFMA R12, R18, R14.reuse, R10 ;  /* 0x0000000e120c7223 */ /* 0x080fe2000000000a */
[CC--:B------:R-:W-:Y:S02]  /*21b0*/  FFMA R29, R19.reuse, R14.reuse, R11 ;  /* 0x0000000e131d7223 */ /* 0x0c0fe4000000000b */
[----:B------:R-:W3:Y:S01]  /*21c0*/  LDS.64 R10, [R5+0x348] ;  /* 0x00034800050a7984 */ /* 0x000ee20000000a00 */
[-C--:B-1----:R-:W-:Y:S01]  /*21d0*/  FFMA R27, R19, R15.reuse, R12 ;  /* 0x0000000f131b7223 */ /* 0x082fe2000000000c */
[----:B------:R-:W-:Y:S01]  /*21e0*/  FFMA R13, R22, R14, R13 ;  /* 0x0000000e160d7223 */ /* 0x000fe2000000000d */
[----:B------:R-:W-:Y:S01]  /*21f0*/  IADD3 R14, PT, PT, R6, 0xa20, RZ ;  /* 0x00000a20060e7810 */ /* 0x000fe20007ffe0ff */
[----:B------:R-:W-:-:S04]  /*2200*/  FFMA R29, R22, R15, R29 ;  /* 0x0000000f161d7223 */ /* 0x000fc8000000001d */
[----:B------:R-:W-:-:S05]  /*2210*/  IMAD.WIDE.U32 R14, R14, 0x4, R16 ;  /* 0x000000040e0e7825 */ /* 0x000fca00078e0010 */
[----:B------:R-:W2:Y:S04]  /*2220*/  LDG.E.CONSTANT R12, desc[UR6][R14.64] ;  /* 0x000000060e0c7981 */ /* 0x000ea8000c1e9900 */
[----:B------:R-:W2:Y:S01]  /*2230*/  LDG.E.CONSTANT R18, desc[UR6][R14.64+0x180] ;  /* 0x000180060e127981 */ /* 0x000ea2000c1e9900 */
[-C--:B0-----:R-:W-:Y:S01]  /*2240*/  FFMA R26, R19, R8.reuse, R28 ;  /* 0x00000008131a7223 */ /* 0x081fe2000000001c */
[----:B------:R-:W-:-:S03]  /*2250*/  FFMA R27, R22, R8, R27 ;  /* 0x00000008161b7223 */ /* 0x000fc6000000001b */
[----:B------:R-:W-:Y:S01]  /*2260*/  FFMA R28, R22, R9, R26 ;  /* 0x00000009161c7223 */ /* 0x000fe2000000001a */
[C---:B---3--:R-:W-:Y:S01]  /*2270*/  FFMA R10, R20.reuse, R10, R13 ;  /* 0x0000000a140a7223 */ /* 0x048fe2000000000d */
[-C--:B------:R-:W-:Y:S01]  /*2280*/  FFMA R22, R20, R11.reuse, R29 ;  /* 0x0000000b14167223 */ /* 0x080fe2000000001d */
[----:B------:R0:W3:Y:S01]  /*2290*/  LDG.E.CONSTANT R13, desc[UR6][R14.64+0x300] ;  /* 0x000300060e0d7981 */ /* 0x0000e2000c1e9900 */
[C---:B------:R-:W-:Y:S01]  /*22a0*/  IADD3 R29, PT, PT, R6.reuse, 0xb40, RZ ;  /* 0x00000b40061d7810 */ /* 0x040fe20007ffe0ff */
[----:B----4-:R-:W-:Y:S02]  /*22b0*/  FFMA R26, R21, R11, R10 ;  /* 0x0000000b151a7223 */ /* 0x010fe4000000000a */
[----:B------:R-:W1:Y:S01]  /*22c0*/  LDS.128 R8, [R5+0x350] ;  /* 0x0003500005087984 */ /* 0x000e620000000c00 */
[----:B0-----:R-:W-:Y:S01]  /*22d0*/  IADD3 R15, PT, PT, R6, 0xba0, RZ ;  /* 0x00000ba0060f7810 */ /* 0x001fe20007ffe0ff */
[C---:B-1----:R-:W-:Y:S01]  /*22e0*/  FFMA R27, R20.reuse, R8, R27 ;  /* 0x00000008141b7223 */ /* 0x042fe2000000001b */
[----:B------:R-:W-:Y:S01]  /*22f0*/  FFMA R20, R20, R9, R28 ;  /* 0x0000000914147223 */ /* 0x000fe2000000001c */
[----:B------:R-:W-:-:S05]  /*2300*/  IMAD.WIDE.U32 R28, R29, 0x4, R16 ;  /* 0x000000041d1c7825 */ /* 0x000fca00078e0010 */
[----:B------:R0:W4:Y:S01]  /*2310*/  LDG.E.CONSTANT R19, desc[UR6][R28.64] ;  /* 0x000000061c137981 */ /* 0x000122000c1e9900 */
[C---:B------:R-:W-:Y:S01]  /*2320*/  FFMA R14, R21.reuse, R8, R22 ;  /* 0x00000008150e7223 */ /* 0x040fe20000000016 */
[----:B------:R-:W-:-:S03]  /*2330*/  FFMA R22, R21, R10, R20 ;  /* 0x0000000a15167223 */ /* 0x000fc60000000014 */
[-C--:B------:R-:W-:Y:S01]  /*2340*/  FFMA R14, R23, R9.reuse, R14 ;  /* 0x00000009170e7223 */ /* 0x080fe2000000000e */
[----:B0-----:R-:W-:Y:S01]  /*2350*/  FFMA R29, R21, R9, R27 ;  /* 0x00000009151d7223 */ /* 0x001fe2000000001b */
[----:B------:R-:W-:-:S04]  /*2360*/  IMAD.WIDE.U32 R20, R15, 0x4, R16 ;  /* 0x000000040f147825 */ /* 0x000fc800078e0010 */
[C---:B------:R-:W-:Y:S01]  /*2370*/  FFMA R15, R23.reuse, R8, R26 ;  /* 0x00000008170f7223 */ /* 0x040fe2000000001a */
[C---:B------:R-:W-:Y:S01]  /*2380*/  FFMA R28, R23.reuse, R11, R22 ;  /* 0x0000000b171c7223 */ /* 0x040fe20000000016 */
[----:B------:R-:W-:Y:S02]  /*2390*/  FFMA R29, R23, R10, R29 ;  /* 0x0000000a171d7223 */ /* 0x000fe4000000001d */
[----:B------:R-:W0:Y:S01]  /*23a0*/  LDS.128 R8, [R5+0x3c0] ;  /* 0x0003c00005087984 */ /* 0x000e220000000c00 */
[----:B------:R-:W-:-:S03]  /*23b0*/  IADD3 R27, PT, PT, R6, 0xc00, RZ ;  /* 0x00000c00061b7810 */ /* 0x000fc60007ffe0ff */
[----:B------:R-:W4:Y:S02]  /*23c0*/  LDG.E.CONSTANT R20, desc[UR6][R20.64] ;  /* 0x0000000614147981 */ /* 0x000f24000c1e9900 */
[----:B------:R-:W-:-:S05]  /*23d0*/  IMAD.WIDE.U32 R26, R27, 0x4, R16 ;  /* 0x000000041b1a7825 */ /* 0x000fca00078e0010 */
[----:B------:R1:W4:Y:S02]  /*23e0*/  LDG.E.CONSTANT R21, desc[UR6][R26.64] ;  /* 0x000000061a157981 */ /* 0x000324000c1e9900 */
[----:B-1----:R-:W-:Y:S01]  /*23f0*/  IADD3 R27, PT, PT, R6, 0xcc0, RZ ;  /* 0x00000cc0061b7810 */ /* 0x002fe20007ffe0ff */
[C---:B0-----:R-:W-:Y:S01]  /*2400*/  FFMA R22, R24.reuse, R8, R15 ;  /* 0x0000000818167223 */ /* 0x041fe2000000000f */
[----:B------:R-:W-:Y:S01]  /*2410*/  FFMA R8, R24, R10, R29 ;  /* 0x0000000a18087223 */ /* 0x000fe2000000001d */
[----:B------:R-:W-:Y:S01]  /*2420*/  IADD3 R29, PT, PT, R6, 0xc60, RZ ;  /* 0x00000c60061d7810 */ /* 0x000fe20007ffe0ff */
[C---:B------:R-:W-:Y:S01]  /*2430*/  FFMA R23, R24.reuse, R9, R14 ;  /* 0x0000000918177223 */ /* 0x040fe2000000000e */
[----:B------:R-:W-:Y:S01]  /*2440*/  FFMA R24, R24, R11, R28 ;  /* 0x0000000b18187223 */ /* 0x000fe2000000001c */
[----:B------:R-:W0:Y:S02]  /*2450*/  LDS.64 R14, [R5+0x3d0] ;  /* 0x0003d000050e7984 */ /* 0x000e240000000a00 */
[----:B------:R-:W-:-:S04]  /*2460*/  IMAD.WIDE.U32 R28, R29, 0x4, R16 ;  /* 0x000000041d1c7825 */ /* 0x000fc800078e0010 */
[C---:B------:R-:W-:Y:S02]  /*2470*/  FFMA R26, R25.reuse, R9, R22 ;  /* 0x00000009191a7223 */ /* 0x040fe40000000016 */
[----:B------:R1:W4:Y:S01]  /*2480*/  LDG.E.CONSTANT R22, desc[UR6][R28.64] ;  /* 0x000000061c167981 */ /* 0x000322000c1e9900 */
[-C--:B------:R-:W-:Y:S01]  /*2490*/  FFMA R9, R25, R10.reuse, R23 ;  /* 0x0000000a19097223 */ /* 0x080fe20000000017 */
[----:B-1----:R-:W-:Y:S01]  /*24a0*/  FFMA R29, R7, R10, R26 ;  /* 0x0000000a071d7223 */ /* 0x002fe2000000001a */
[----:B------:R-:W-:-:S05]  /*24b0*/  IMAD.WIDE.U32 R26, R27, 0x4, R16 ;  /* 0x000000041b1a7825 */ /* 0x000fca00078e0010 */
[----:B------:R0:W4:Y:S01]  /*24c0*/  LDG.E.CONSTANT R23, desc[UR6][R26.64] ;  /* 0x000000061a177981 */ /* 0x000122000c1e9900 */
[-C--:B------:R-:W-:Y:S01]  /*24d0*/  FFMA R10, R25, R11.reuse, R8 ;  /* 0x0000000b190a7223 */ /* 0x080fe20000000008 */
[----:B------:R-:W-:Y:S02]  /*24e0*/  FFMA R11, R7, R11, R9 ;  /* 0x0000000b070b7223 */ /* 0x000fe40000000009 */
[----:B------:R-:W2:Y:S01]  /*24f0*/  LDS.64 R8, [R5+0x438] ;  /* 0x0004380005087984 */ /* 0x000ea20000000a00 */
[----:B0-----:R-:W-:Y:S01]  /*2500*/  FFMA R26, R25, R14, R24 ;  /* 0x0000000e191a7223 */ /* 0x001fe20000000018 */
[----:B------:R-:W-:-:S03]  /*2510*/  IADD3 R25, PT, PT, R6, 0xd20, RZ ;  /* 0x00000d2006197810 */ /* 0x000fc60007ffe0ff */
[----:B------:R-:W-:Y:S02]  /*2520*/  FFMA R28, R7, R15, R26 ;  /* 0x0000000f071c7223 */ /* 0x000fe4000000001a */
[----:B------:R-:W-:-:S06]  /*2530*/  IMAD.WIDE.U32 R24, R25, 0x4, R16 ;  /* 0x0000000419187825 */ /* 0x000fcc00078e0010 */
[----:B------:R0:W4:Y:S01]  /*2540*/  LDG.E.CONSTANT R24, desc[UR6][R24.64] ;  /* 0x0000000618187981 */ /* 0x000122000c1e9900 */
[C---:B--2---:R-:W-:Y:S01]  /*2550*/  FFMA R8, R12.reuse, R8, R29 ;  /* 0x000000080c087223 */ /* 0x044fe2000000001d */
[----:B------:R-:W-:Y:S01]  /*2560*/  FFMA R29, R7, R14, R10 ;  /* 0x0000000e071d7223 */ /* 0x000fe2000000000a */
[-C--:B------:R-:W-:Y:S02]  /*2570*/  FFMA R27, R12, R9.reuse, R11 ;  /* 0x000000090c1b7223 */ /* 0x080fe4000000000b */
[----:B------:R-:W-:Y:S02]  /*2580*/  FFMA R26, R18, R9, R8 ;  /* 0x00000009121a7223 */ /* 0x000fe40000000008 */
[----:B------:R-:W1:Y:S01]  /*2590*/  LDS.128 R8, [R5+0x440] ;  /* 0x0004400005087984 */ /* 0x000e620000000c00 */
[----:B------:R-:W-:Y:S01]  /*25a0*/  IADD3 R7, PT, PT, R6, 0xd80, RZ ;  /* 0x00000d8006077810 */ /* 0x000fe20007ffe0ff */
[C---:B-1----:R-:W-:Y:S01]  /*25b0*/  FFMA R14, R12.reuse, R8, R29 ;  /* 0x000000080c0e7223 */ /* 0x042fe2000000001d */
[----:B------:R-:W-:-:S03]  /*25c0*/  FFMA R15, R12, R9, R28 ;  /* 0x000000090c0f7223 */ /* 0x000fc6000000001c */
[----:B------:R-:W-:-:S05]  /*25d0*/  IMAD.WIDE.U32 R28, R7, 0x4, R16 ;  /* 0x00000004071c7825 */ /* 0x000fca00078e0010 */
[----:B------:R1:W2:Y:S01]  /*25e0*/  LDG.E.CONSTANT R7, desc[UR6][R28.64] ;  /* 0x000000061c077981 */ /* 0x0002a2000c1e9900 */
[----:B------:R-:W-:Y:S01]  /*25f0*/  IADD3 R12, PT, PT, R6, 0xde0, RZ ;  /* 0x00000de0060c7810 */ /* 0x000fe20007ffe0ff */
[C---:B0-----:R-:W-:Y:S01]  /*2600*/  FFMA R25, R18.reuse, R9, R14 ;  /* 0x0000000912197223 */ /* 0x041fe2000000000e */
[C---:B------:R-:W-:Y:S01]  /*2610*/  FFMA R27, R18.reuse, R8, R27 ;  /* 0x00000008121b7223 */ /* 0x040fe2000000001b */
[----:B-1----:R-:W-:Y:S02]  /*2620*/  FFMA R28, R18, R10, R15 ;  /* 0x0000000a121c7223 */ /* 0x002fe4000000000f */
[----:B------:R-:W-:Y:S01]  /*2630*/  IMAD.WIDE.U32 R14, R12, 0x4, R16 ;  /* 0x000000040c0e7825 */ /* 0x000fe200078e0010 */
[----:B------:R-:W-:-:S04]  /*2640*/  IADD3 R18, PT, PT, R6, 0xe40, RZ ;  /* 0x00000e4006127810 */ /* 0x000fc80007ffe0ff */
[----:B------:R0:W2:Y:S02]  /*2650*/  LDG.E.CONSTANT R12, desc[UR6][R14.64] ;  /* 0x000000060e0c7981 */ /* 0x0000a4000c1e9900 */
[----:B0-----:R-:W-:-:S06]  /*2660*/  IMAD.WIDE.U32 R14, R18, 0x4, R16 ;  /* 0x00000004120e7825 */ /* 0x001fcc00078e0010 */
[----:B------:R0:W2:Y:S01]  /*2670*/  LDG.E.CONSTANT R14, desc[UR6][R14.64] ;  /* 0x000000060e0e7981 */ /* 0x0000a2000c1e9900 */
[C---:B---3--:R-:W-:Y:S01]  /*2680*/  FFMA R26, R13.reuse, R8, R26 ;  /* 0x000000080d1a7223 */ /* 0x048fe2000000001a */
[C---:B------:R-:W-:Y:S01]  /*2690*/  FFMA R18, R13.reuse, R9, R27 ;  /* 0x000000090d127223 */ /* 0x040fe2000000001b */
[C---:B------:R-:W-:Y:S01]  /*26a0*/  FFMA R25, R13.reuse, R10, R25 ;  /* 0x0000000a0d197223 */ /* 0x040fe20000000019 */
[----:B------:R-:W-:Y:S02]  /*26b0*/  FFMA R28, R13, R11, R28 ;  /* 0x0000000b0d1c7223 */ /* 0x000fe4000000001c */
[----:B------:R-:W4:Y:S01]  /*26c0*/  LDS.128 R8, [R5+0x4b0] ;  /* 0x0004b00005087984 */ /* 0x000f220000000c00 */
[----:B------:R-:W-:Y:S01]  /*26d0*/  IADD3 R27, PT, PT, R6, 0xea0, RZ ;  /* 0x00000ea0061b7810 */ /* 0x000fe20007ffe0ff */
[----:B----4-:R-:W-:-:S04]  /*26e0*/  FFMA R8, R19, R8, R26 ;  /* 0x0000000813087223 */ /* 0x010fc8000000001a */
[----:B------:R-:W-:-:S05]  /*26f0*/  IMAD.WIDE.U32 R26, R27, 0x4, R16 ;  /* 0x000000041b1a7825 */ /* 0x000fca00078e0010 */
[----:B------:R1:W3:Y:S01]  /*2700*/  LDG.E.CONSTANT R13, desc[UR6][R26.64] ;  /* 0x000000061a0d7981 */ /* 0x0002e2000c1e9900 */
[C---:B0-----:R-:W-:Y:S01]  /*2710*/  FFMA R15, R19.reuse, R9, R18 ;  /* 0x00000009130f7223 */ /* 0x041fe20000000012 */
[C---:B------:R-:W-:Y:S01]  /*2720*/  FFMA R25, R19.reuse, R10, R25 ;  /* 0x0000000a13197223 */ /* 0x040fe20000000019 */
[----:B------:R-:W-:Y:S01]  /*2730*/  FFMA R29, R19, R11, R28 ;  /* 0x0000000b131d7223 */ /* 0x000fe2000000001c */
[----:B------:R-:W-:-:S05]  /*2740*/  IADD3 R19, PT, PT, R6, 0xf00, RZ ;  /* 0x00000f0006137810 */ /* 0x000fca0007ffe0ff */
[----:B------:R-:W-:-:S04]  /*2750*/  IMAD.WIDE.U32 R18, R19, 0x4, R16 ;  /* 0x0000000413127825 */ /* 0x000fc800078e0010 */
[C---:B------:R-:W-:Y:S01]  /*2760*/  FFMA R28, R20.reuse, R9, R8 ;  /* 0x00000009141c7223 */ /* 0x040fe20000000008 */
[CC--:B-1----:R-:W-:Y:S01]  /*2770*/  FFMA R26, R20.reuse, R10.reuse, R15 ;  /* 0x0000000a141a7223 */ /* 0x0c2fe2000000000f */
[CC--:B------:R-:W-:Y:S01]  /*2780*/  FFMA R25, R20.reuse, R11.reuse, R25 ;  /* 0x0000000b14197223 */ /* 0x0c0fe20000000019 */
[----:B------:R0:W4:Y:S04]  /*2790*/  LDG.E.CONSTANT R15, desc[UR6][R18.64] ;  /* 0x00000006120f7981 */ /* 0x000128000c1e9900 */
[----:B------:R-:W1:Y:S01]  /*27a0*/  LDS.64 R8, [R5+0x4c0] ;  /* 0x0004c00005087984 */ /* 0x000e620000000a00 */
[C---:B------:R-:W-:Y:S01]  /*27b0*/  FFMA R28, R21.reuse, R10, R28 ;  /* 0x0000000a151c7223 */ /* 0x040fe2000000001c */
[C---:B0-----:R-:W-:Y:S02]  /*27c0*/  FFMA R19, R21.reuse, R11, R26 ;  /* 0x0000000b15137223 */ /* 0x041fe4000000001a */
[----:B------:R-:W0:Y:S01]  /*27d0*/  LDS.64 R10, [R5+0x528] ;  /* 0x00052800050a7984 */ /* 0x000e220000000a00 */
[-C--:B-1----:R-:W-:Y:S01]  /*27e0*/  FFMA R18, R20, R8.reuse, R29 ;  /* 0x0000000814127223 */ /* 0x082fe2000000001d */
[----:B------:R-:W-:-:S03]  /*27f0*/  FFMA R25, R21, R8, R25 ;  /* 0x0000000815197223 */ /* 0x000fc60000000019 */
[----:B------:R-:W-:Y:S01]  /*2800*/  FFMA R26, R21, R9, R18 ;  /* 0x00000009151a7223 */ /* 0x000fe20000000012 */
[----:B------:R-:W-:Y:S01]  /*2810*/  IADD3 R29, PT, PT, R6, 0xf60, RZ ;  /* 0x00000f60061d7810 */ /* 0x000fe20007ffe0ff */
[C---:B0-----:R-:W-:Y:S01]  /*2820*/  FFMA R10, R22.reuse, R10, R28 ;  /* 0x0000000a160a7223 */ /* 0x041fe2000000001c */
[----:B------:R-:W-:-:S03]  /*2830*/  FFMA R19, R22, R11, R19 ;  /* 0x0000000b16137223 */ /* 0x000fc60000000013 */
[----:B------:R-:W-:-:S05]  /*2840*/  IMAD.WIDE.U32 R28, R29, 0x4, R16 ;  /* 0x000000041d1c7825 */ /* 0x000fca00078e0010 */
[----:B------:R0:W4:Y:S01]  /*2850*/  LDG.E.CONSTANT R20, desc[UR6][R28.64] ;  /* 0x000000061c147981 */ /* 0x000122000c1e9900 */
[----:B------:R-:W-:-:S03]  /*2860*/  FFMA R18, R23, R11, R10 ;  /* 0x0000000b17127223 */ /* 0x000fc6000000000a */
[----:B------:R-:W1:Y:S01]  /*2870*/  LDS.128 R8, [R5+0x530] ;  /* 0x0005300005087984 */ /* 0x000e620000000c00 */
[C---:B------:R-:W-:Y:S02]  /*2880*/  IADD3 R27, PT, PT, R6.reuse, 0xfc0, RZ ;  /* 0x00000fc0061b7810 */ /* 0x040fe40007ffe0ff */
[----:B0-----:R-:W-:Y:S01]  /*2890*/  IADD3 R29, PT, PT, R6, 0x1080, RZ ;  /* 0x00001080061d7810 */ /* 0x001fe20007ffe0ff */
[CC--:B-1----:R-:W-:Y:S01]  /*28a0*/  FFMA R21, R22.reuse, R8.reuse, R25 ;  /* 0x0000000816157223 */ /* 0x0c2fe20000000019 */
[-C--:B------:R-:W-:Y:S01]  /*28b0*/  FFMA R22, R22, R9.reuse, R26 ;  /* 0x0000000916167223 */ /* 0x080fe2000000001a */
[C---:B------:R-:W-:Y:S02]  /*28c0*/  FFMA R25, R23.reuse, R8, R19 ;  /* 0x0000000817197223 */ /* 0x040fe40000000013 */
[C---:B------:R-:W-:Y:S01]  /*28d0*/  FFMA R19, R23.reuse, R9, R21 ;  /* 0x0000000917137223 */ /* 0x040fe20000000015 */
[----:B------:R-:W-:Y:S01]  /*28e0*/  FFMA R28, R23, R10, R22 ;  /* 0x0000000a171c7223 */ /* 0x000fe20000000016 */
[----:B------:R-:W-:Y:S01]  /*28f0*/  IADD3 R23, PT, PT, R6, 0x1020, RZ ;  /* 0x0000102006177810 */ /* 0x000fe20007ffe0ff */
[----:B------:R-:W-:-:S04]  /*2900*/  IMAD.WIDE.U32 R26, R27, 0x4, R16 ;  /* 0x000000041b1a7825 */ /* 0x000fc800078e0010 */
[--C-:B------:R-:W-:Y:S01]  /*2910*/  IMAD.WIDE.U32 R22, R23, 0x4, R16.reuse ;  /* 0x0000000417167825 */ /* 0x100fe200078e0010 */
[----:B------:R0:W4:Y:S05]  /*2920*/  LDG.E.CONSTANT R21, desc[UR6][R26.64] ;  /* 0x000000061a157981 */ /* 0x00012a000c1e9900 */
[----:B------:R-:W4:Y:S01]  /*2930*/  LDG.E.CONSTANT R23, desc[UR6][R22.64] ;  /* 0x0000000616177981 */ /* 0x000f22000c1e9900 */
[----:B0-----:R-:W-:-:S05]  /*2940*/  IMAD.WIDE.U32 R26, R29, 0x4, R16 ;  /* 0x000000041d1a7825 */ /* 0x001fca00078e0010 */
[----:B------:R0:W4:Y:S01]  /*2950*/  LDG.E.CONSTANT R22, desc[UR6][R26.64] ;  /* 0x000000061a167981 */ /* 0x000122000c1e9900 */
[C---:B------:R-:W-:Y:S01]  /*2960*/  FFMA R18, R24.reuse, R8, R18 ;  /* 0x0000000818127223 */ /* 0x040fe20000000012 */
[C---:B------:R-:W-:Y:S01]  /*2970*/  FFMA R25, R24.reuse, R9, R25 ;  /* 0x0000000918197223 */ /* 0x040fe20000000019 */
[C---:B------:R-:W-:Y:S01]  /*2980*/  FFMA R19, R24.reuse, R10, R19 ;  /* 0x0000000a18137223 */ /* 0x040fe20000000013 */
[----:B------:R-:W-:Y:S02]  /*2990*/  FFMA R28, R24, R11, R28 ;  /* 0x0000000b181c7223 */ /* 0x000fe4000000001c */
[----:B------:R-:W2:Y:S01]  /*29a0*/  LDS.128 R8, [R5+0x5a0] ;  /* 0x0005a00005087984 */ /* 0x000ea20000000c00 */
[----:B0-----:R-:W-:Y:S01]  /*29b0*/  IADD3 R26, PT, PT, R6, 0x1140, RZ ;  /* 0x00001140061a7810 */ /* 0x001fe20007ffe0ff */
[C---:B--2---:R-:W-:Y:S01]  /*29c0*/  FFMA R24, R7.reuse, R9, R25 ;  /* 0x0000000907187223 */ /* 0x044fe20000000019 */
[C---:B------:R-:W-:Y:S01]  /*29d0*/  FFMA R29, R7.reuse, R8, R18 ;  /* 0x00000008071d7223 */ /* 0x040fe20000000012 */
[----:B------:R-:W-:-:S02]  /*29e0*/  FFMA R25, R7, R10, R19 ;  /* 0x0000000a07197223 */ /* 0x000fc40000000013 */
[----:B------:R-:W0:Y:S01]  /*29f0*/  LDS.64 R18, [R5+0x5b0] ;  /* 0x0005b00005127984 */ /* 0x000e220000000a00 */
[----:B------:R-:W-:Y:S01]  /*2a00*/  FFMA R8, R7, R11, R28 ;  /* 0x0000000b07087223 */ /* 0x000fe2000000001c */
[----:B------:R-:W-:Y:S01]  /*2a10*/  IADD3 R7, PT, PT, R6, 0x10e0, RZ ;  /* 0x000010e006077810 */ /* 0x000fe20007ffe0ff */
[----:B------:R-:W-:-:S04]  /*2a20*/  FFMA R27, R12, R9, R29 ;  /* 0x000000090c1b7223 */ /* 0x000fc8000000001d */
[----:B------:R-:W-:-:S05]  /*2a30*/  IMAD.WIDE.U32 R28, R7, 0x4, R16 ;  /* 0x00000004071c7825 */ /* 0x000fca00078e0010 */
[----:B------:R1:W2:Y:S01]  /*2a40*/  LDG.E.CONSTANT R7, desc[UR6][R28.64] ;  /* 0x000000061c077981 */ /* 0x0002a2000c1e9900 */
[-C--:B------:R-:W-:Y:S01]  /*2a50*/  FFMA R9, R12, R10.reuse, R24 ;  /* 0x0000000a0c097223 */ /* 0x080fe20000000018 */
[----:B-1----:R-:W-:Y:S01]  /*2a60*/  FFMA R28, R14, R10, R27 ;  /* 0x0000000a0e1c7223 */ /* 0x002fe2000000001b */
[----:B------:R-:W-:-:S05]  /*2a70*/  IMAD.WIDE.U32 R26, R26, 0x4, R16 ;  /* 0x000000041a1a7825 */ /* 0x000fca00078e0010 */
[----:B------:R1:W2:Y:S01]  /*2a80*/  LDG.E.CONSTANT R24, desc[UR6][R26.64] ;  /* 0x000000061a187981 */ /* 0x0002a2000c1e9900 */
[-C--:B------:R-:W-:Y:S01]  /*2a90*/  FFMA R10, R12, R11.reuse, R25 ;  /* 0x0000000b0c0a7223 */ /* 0x080fe20000000019 */
[----:B------:R-:W-:Y:S01]  /*2aa0*/  FFMA R11, R14, R11, R9 ;  /* 0x0000000b0e0b7223 */ /* 0x000fe20000000009 */
[-C--:B0-----:R-:W-:Y:S02]  /*2ab0*/  FFMA R12, R12, R18.reuse, R8 ;  /* 0x000000120c0c7223 */ /* 0x081fe40000000008 */
[----:B------:R-:W3:Y:S01]  /*2ac0*/  LDS.64 R8, [R5+0x618] ;  /* 0x0006180005087984 */ /* 0x000ee20000000a00 */
[----:B------:R-:W-:Y:S01]  /*2ad0*/  IADD3 R25, PT, PT, R6, 0x11a0, RZ ;  /* 0x000011a006197810 */ /* 0x000fe20007ffe0ff */
[----:B------:R-:W-:Y:S01]  /*2ae0*/  FFMA R18, R14, R18, R10 ;  /* 0x000000120e127223 */ /* 0x000fe2000000000a */
[----:B---3--:R-:W-:-:S03]  /*2af0*/  FFMA R8, R13, R8, R28 ;  /* 0x000000080d087223 */ /* 0x008fc6000000001c */
[----:B------:R-:W-:-:S05]  /*2b00*/  IMAD.WIDE.U32 R28, R25, 0x4, R16 ;  /* 0x00000004191c7825 */ /* 0x000fca00078e0010 */
[----:B------:R0:W3:Y:S01]  /*2b10*/  LDG.E.CONSTANT R25, desc[UR6][R28.64] ;  /* 0x000000061c197981 */ /* 0x0000e2000c1e9900 */
[-C--:B-1----:R-:W-:Y:S01]  /*2b20*/  FFMA R26, R13, R9.reuse, R11 ;  /* 0x000000090d1a7223 */ /* 0x082fe2000000000b */
[----:B----4-:R-:W-:Y:S02]  /*2b30*/  FFMA R27, R15, R9, R8 ;  /* 0x000000090f1b7223 */ /* 0x010fe40000000008 */
[----:B------:R-:W1:Y:S01]  /*2b40*/  LDS.128 R8, [R5+0x620] ;  /* 0x0006200005087984 */ /* 0x000e620000000c00 */
[----:B------:R-:W-:Y:S01]  /*2b50*/  FFMA R12, R14, R19, R12 ;  /* 0x000000130e0c7223 */ /* 0x000fe2000000000c */
[C---:B------:R-:W-:Y:S02]  /*2b60*/  IADD3 R14, PT, PT, R6.reuse, 0x1200, RZ ;  /* 0x00001200060e7810 */ /* 0x040fe40007ffe0ff */
[----:B0-----:R-:W-:Y:S01]  /*2b70*/  IADD3 R29, PT, PT, R6, 0x12c0, RZ ;  /* 0x000012c0061d7810 */ /* 0x001fe20007ffe0ff */
[CC--:B-1----:R-:W-:Y:S01]  /*2b80*/  FFMA R18, R13.reuse, R8.reuse, R18 ;  /* 0x000000080d127223 */ /* 0x0c2fe20000000012 */
[----:B------:R-:W-:Y:S01]  /*2b90*/  FFMA R19, R13, R9, R12 ;  /* 0x000000090d137223 */ /* 0x000fe2000000000c */
[----:B------:R-:W-:-:S02]  /*2ba0*/  FFMA R26, R15, R8, R26 ;  /* 0x000000080f1a7223 */ /* 0x000fc4000000001a */
[C---:B------:R-:W-:Y:S01]  /*2bb0*/  FFMA R13, R15.reuse, R9, R18 ;  /* 0x000000090f0d7223 */ /* 0x040fe20000000012 */
[----:B------:R-:W-:Y:S01]  /*2bc0*/  FFMA R28, R15, R10, R19 ;  /* 0x0000000a0f1c7223 */ /* 0x000fe20000000013 */
[----:B------:R-:W-:Y:S01]  /*2bd0*/  IMAD.WIDE.U32 R14, R14, 0x4, R16 ;  /* 0x000000040e0e7825 */ /* 0x000fe200078e0010 */
[----:B------:R-:W-:-:S05]  /*2be0*/  IADD3 R19, PT, PT, R6, 0x1260, RZ ;  /* 0x0000126006137810 */ /* 0x000fca0007ffe0ff */
[----:B------:R-:W4:Y:S01]  /*2bf0*/  LDG.E.CONSTANT R15, desc[UR6][R14.64] ;  /* 0x000000060e0f7981 */ /* 0x000f22000c1e9900 */
[----:B------:R-:W-:-:S05]  /*2c00*/  IMAD.WIDE.U32 R18, R19, 0x4, R16 ;  /* 0x0000000413127825 */ /* 0x000fca00078e0010 */
[----:B------:R0:W4:Y:S01]  /*2c10*/  LDG.E.CONSTANT R14, desc[UR6][R18.64] ;  /* 0x00000006120e7981 */ /* 0x000122000c1e9900 */
[C---:B------:R-:W-:Y:S01]  /*2c20*/  FFMA R12, R20.reuse, R8, R27 ;  /* 0x00000008140c7223 */ /* 0x040fe2000000001b */
[C---:B------:R-:W-:Y:S01]  /*2c30*/  FFMA R26, R20.reuse, R9, R26 ;  /* 0x00000009141a7223 */ /* 0x040fe2000000001a */
[C---:B------:R-:W-:Y:S01]  /*2c40*/  FFMA R13, R20.reuse, R10, R13 ;  /* 0x0000000a140d7223 */ /* 0x040fe2000000000d */
[----:B------:R-:W-:Y:S02]  /*2c50*/  FFMA R28, R20, R11, R28 ;  /* 0x0000000b141c7223 */ /* 0x000fe4000000001c */
[----:B------:R-:W1:Y:S01]  /*2c60*/  LDS.128 R8, [R5+0x690] ;  /* 0x0006900005087984 */ /* 0x000e620000000c00 */
[----:B0-----:R-:W-:-:S06]  /*2c70*/  IMAD.WIDE.U32 R18, R29, 0x4, R16 ;  /* 0x000000041d127825 */ /* 0x001fcc00078e0010 */
[----:B------:R0:W4:Y:S02]  /*2c80*/  LDG.E.CONSTANT R18, desc[UR6][R18.64] ;  /* 0x0000000612127981 */ /* 0x000124000c1e9900 */
[C---:B0-----:R-:W-:Y:S01]  /*2c90*/  IADD3 R19, PT, PT, R6.reuse, 0x1320, RZ ;  /* 0x0000132006137810 */ /* 0x041fe20007ffe0ff */
[C---:B-1----:R-:W-:Y:S01]  /*2ca0*/  FFMA R20, R21.reuse, R8, R12 ;  /* 0x0000000815147223 */ /* 0x042fe2000000000c */
[CC--:B------:R-:W-:Y:S01]  /*2cb0*/  FFMA R27, R21.reuse, R9.reuse, R26 ;  /* 0x00000009151b7223 */ /* 0x0c0fe2000000001a */
[-C--:B------:R-:W-:Y:S02]  /*2cc0*/  FFMA R8, R21, R10.reuse, R13 ;  /* 0x0000000a15087223 */ /* 0x080fe4000000000d */
[C---:B------:R-:W-:Y:S01]  /*2cd0*/  FFMA R29, R23.reuse, R9, R20 ;  /* 0x00000009171d7223 */ /* 0x040fe20000000014 */
[-C--:B------:R-:W-:Y:S01]  /*2ce0*/  FFMA R9, R23, R10.reuse, R27 ;  /* 0x0000000a17097223 */ /* 0x080fe2000000001b */
[----:B------:R-:W-:Y:S01]  /*2cf0*/  FFMA R21, R21, R11, R28 ;  /* 0x0000000b15157223 */ /* 0x000fe2000000001c */
[----:B------:R-:W-:Y:S01]  /*2d00*/  IADD3 R27, PT, PT, R6, 0x1380, RZ ;  /* 0x00001380061b7810 */ /* 0x000fe20007ffe0ff */
[----:B------:R-:W0:Y:S01]  /*2d10*/  LDS.64 R12, [R5+0x6a0] ;  /* 0x0006a000050c7984 */ /* 0x000e220000000a00 */
[----:B------:R-:W-:Y:S01]  /*2d20*/  FFMA R10, R22, R10, R29 ;  /* 0x0000000a160a7223 */ /* 0x000fe2000000001d */
[----:B------:R-:W-:-:S04]  /*2d30*/  IMAD.WIDE.U32 R28, R19, 0x4, R16 ;  /* 0x00000004131c7825 */ /* 0x000fc800078e0010 */
[----:B------:R-:W-:Y:S01]  /*2d40*/  IMAD.WIDE.U32 R26, R27, 0x4, R16 ;  /* 0x000000041b1a7825 */ /* 0x000fe200078e0010 */
[----:B------:R-:W4:Y:S04]  /*2d50*/  LDG.E.CONSTANT R20, desc[UR6][R28.64] ;  /* 0x000000061c147981 */ /* 0x000f28000c1e9900 */
[----:B------:R1:W4:Y:S02]  /*2d60*/  LDG.E.CONSTANT R19, desc[UR6][R26.64] ;  /* 0x000000061a137981 */ /* 0x000324000c1e9900 */
[C---:B-1----:R-:W-:Y:S01]  /*2d70*/  FFMA R27, R23.reuse, R11, R8 ;  /* 0x0000000b171b7223 */ /* 0x042fe20000000008 */
[----:B0-----:R-:W-:Y:S01]  /*2d80*/  FFMA R23, R23, R12, R21 ;  /* 0x0000000c17177223 */ /* 0x001fe20000000015 */
[----:B------:R-:W-:-:S05]  /*2d90*/  IADD3 R21, PT, PT, R6, 0x13e0, RZ ;  /* 0x000013e006157810 */ /* 0x000fca0007ffe0ff */
[----:B------:R-:W-:-:S05]  /*2da0*/  IMAD.WIDE.U32 R28, R21, 0x4, R16 ;  /* 0x00000004151c7825 */ /* 0x000fca00078e0010 */
[----:B------:R0:W4:Y:S01]  /*2db0*/  LDG.E.CONSTANT R21, desc[UR6][R28.64] ;  /* 0x000000061c157981 */ /* 0x000122000c1e9900 */
[----:B------:R-:W-:-:S03]  /*2dc0*/  FFMA R11, R22, R11, R9 ;  /* 0x0000000b160b7223 */ /* 0x000fc60000000009 */
[----:B------:R-:W2:Y:S01]  /*2dd0*/  LDS.64 R8, [R5+0x708] ;  /* 0x0007080005087984 */ /* 0x000ea20000000a00 */
[C---:B------:R-:W-:Y:S01]  /*2de0*/  FFMA R12, R22.reuse, R12, R27 ;  /* 0x0000000c160c7223 */ /* 0x040fe2000000001b */
[----:B------:R-:W-:Y:S01]  /*2df0*/  FFMA R22, R22, R13, R23 ;  /* 0x0000000d16167223 */ /* 0x000fe20000000017 */
[C---:B--2---:R-:W-:Y:S01]  /*2e00*/  FFMA R8, R7.reuse, R8, R10 ;  /* 0x0000000807087223 */ /* 0x044fe2000000000a */
[----:B------:R-:W-:-:S03]  /*2e10*/  FFMA R27, R7, R9, R11 ;  /* 0x00000009071b7223 */ /* 0x000fc6000000000b */
[----:B------:R-:W-:Y:S02]  /*2e20*/  FFMA R13, R24, R9, R8 ;  /* 0x00000009180d7223 */ /* 0x000fe40000000008 */
[----:B------:R-:W1:Y:S01]  /*2e30*/  LDS.128 R8, [R5+0x710] ;  /* 0x0007100005087984 */ /* 0x000e620000000c00 */
[----:B------:R-:W-:Y:S01]  /*2e40*/  IADD3 R23, PT, PT, R6, 0x1440, RZ ;  /* 0x0000144006177810 */ /* 0x000fe20007ffe0ff */
[C---:B-1----:R-:W-:Y:S01]  /*2e50*/  FFMA R12, R7.reuse, R8, R12 ;  /* 0x00000008070c7223 */ /* 0x042fe2000000000c */
[----:B------:R-:W-:-:S03]  /*2e60*/  FFMA R7, R7, R9, R22 ;  /* 0x0000000907077223 */ /* 0x000fc60000000016 */
[----:B------:R-:W-:-:S04]  /*2e70*/  IMAD.WIDE.U32 R22, R23, 0x4, R16 ;  /* 0x0000000417167825 */ /* 0x000fc800078e0010 */
[C---:B0-----:R-:W-:Y:S02]  /*2e80*/  FFMA R28, R24.reuse, R10, R7 ;  /* 0x0000000a181c7223 */ /* 0x041fe40000000007 */
[----:B------:R-:W2:Y:S01]  /*2e90*/  LDG.E.CONSTANT R7, desc[UR6][R22.64] ;  /* 0x0000000616077981 */ /* 0x000ea2000c1e9900 */
[CC--:B------:R-:W-:Y:S01]  /*2ea0*/  FFMA R26, R24.reuse, R8.reuse, R27 ;  /* 0x00000008181a7223 */ /* 0x0c0fe2000000001b */
[----:B------:R-:W-:Y:S01]  /*2eb0*/  FFMA R27, R24, R9, R12 ;  /* 0x00000009181b7223 */ /* 0x000fe2000000000c */
[C---:B---3--:R-:W-:Y:S01]  /*2ec0*/  FFMA R24, R25.reuse, R8, R13 ;  /* 0x0000000819187223 */ /* 0x048fe2000000000d */
[C---:B------:R-:W-:Y:S01]  /*2ed0*/  FFMA R28, R25.reuse, R11, R28 ;  /* 0x0000000b191c7223 */ /* 0x040fe2000000001c */
[----:B------:R-:W3:Y:S01]  /*2ee0*/  LDG.E.CONSTANT R13, desc[UR6][R22.64+0x180] ;  /* 0x00018006160d7981 */ /* 0x000ee2000c1e9900 */
[C---:B------:R-:W-:Y:S01]  /*2ef0*/  FFMA R26, R25.reuse, R9, R26 ;  /* 0x00000009191a7223 */ /* 0x040fe2000000001a */
[----:B------:R-:W-:Y:S02]  /*2f00*/  FFMA R27, R25, R10, R27 ;  /* 0x0000000a191b7223 */ /* 0x000fe4000000001b */
[----:B------:R-:W4:Y:S04]  /*2f10*/  LDS.128 R8, [R5+0x780] ;  /* 0x0007800005087984 */ /* 0x000f280000000c00 */
[----:B------:R0:W3:Y:S01]  /*2f20*/  LDG.E.CONSTANT R12, desc[UR6][R22.64+0x300] ;  /* 0x00030006160c7981 */ /* 0x0000e2000c1e9900 */
[C---:B----4-:R-:W-:Y:S01]  /*2f30*/  FFMA R29, R15.reuse, R9, R26 ;  /* 0x000000090f1d7223 */ /* 0x050fe2000000001a */
[C---:B------:R-:W-:Y:S01]  /*2f40*/  FFMA R26, R15.reuse, R10, R27 ;  /* 0x0000000a0f1a7223 */ /* 0x040fe2000000001b */
[C---:B------:R-:W-:Y:S01]  /*2f50*/  FFMA R25, R15.reuse, R8, R24 ;  /* 0x000000080f197223 */ /* 0x040fe20000000018 */
[----:B------:R-:W-:Y:S01]  /*2f60*/  FFMA R27, R15, R11, R28 ;  /* 0x0000000b0f1b7223 */ /* 0x000fe2000000001c */
[----:B------:R-:W-:-:S05]  /*2f70*/  IADD3 R15, PT, PT, R6, 0x1560, RZ ;  /* 0x00001560060f7810 */ /* 0x000fca0007ffe0ff */
[----:B0-----:R-:W-:-:S04]  /*2f80*/  IMAD.WIDE.U32 R22, R15, 0x4, R16 ;  /* 0x000000040f167825 */ /* 0x001fc800078e0010 */
[C---:B------:R-:W-:Y:S01]  /*2f90*/  FFMA R9, R14.reuse, R9, R25 ;  /* 0x000000090e097223 */ /* 0x040fe20000000019 */
[----:B------:R-:W-:Y:S01]  /*2fa0*/  FFMA R28, R14, R10, R29 ;  /* 0x0000000a0e1c7223 */ /* 0x000fe2000000001d */
[----:B------:R-:W-:Y:S01]  /*2fb0*/  IADD3 R24, PT, PT, R6, 0x15c0, RZ ;  /* 0x000015c006187810 */ /* 0x000fe20007ffe0ff */
[----:B------:R0:W4:Y:S04]  /*2fc0*/  LDG.E.CONSTANT R22, desc[UR6][R22.64] ;  /* 0x0000000616167981 */ /* 0x000128000c1e9900 */
[----:B------:R-:W-:-:S05]  /*2fd0*/  IMAD.WIDE.U32 R24, R24, 0x4, R16 ;  /* 0x0000000418187825 */ /* 0x000fca00078e0010 */
[----:B------:R1:W4:Y:S01]  /*2fe0*/  LDG.E.CONSTANT R15, desc[UR6][R24.64] ;  /* 0x00000006180f7981 */ /* 0x000322000c1e9900 */
[-C--:B0-----:R-:W-:Y:S01]  /*2ff0*/  FFMA R23, R14, R11.reuse, R26 ;  /* 0x0000000b0e177223 */ /* 0x081fe2000000001a */
[C---:B------:R-:W-:Y:S01]  /*3000*/  FFMA R29, R18.reuse, R10, R9 ;  /* 0x0000000a121d7223 */ /* 0x040fe20000000009 */
[----:B------:R-:W-:Y:S01]  /*3010*/  FFMA R26, R18, R11, R28 ;  /* 0x0000000b121a7223 */ /* 0x000fe2000000001c */
[----:B------:R-:W0:Y:S04]  /*3020*/  LDS.64 R8, [R5+0x790] ;  /* 0x0007900005087984 */ /* 0x000e280000000a00 */
[----:B------:R-:W1:Y:S01]  /*3030*/  LDS.64 R10, [R5+0x7f8] ;  /* 0x0007f800050a7984 */ /* 0x000e620000000a00 */
[-C--:B0-----:R-:W-:Y:S01]  /*3040*/  FFMA R14, R14, R8.reuse, R27 ;  /* 0x000000080e0e7223 */ /* 0x081fe2000000001b */
[----:B------:R-:W-:Y:S01]  /*3050*/  FFMA R27, R18, R8, R23 ;  /* 0x00000008121b7223 */ /* 0x000fe20000000017 */
[----:B------:R-:W-:-:S02]  /*3060*/  IADD3 R8, PT, PT, R6, 0x1620, RZ ;  /* 0x0000162006087810 */ /* 0x000fc40007ffe0ff */
[----:B------:R-:W-:-:S03]  /*3070*/  FFMA R14, R18, R9, R14 ;  /* 0x00000009120e7223 */ /* 0x000fc6000000000e */
[----:B-1----:R-:W-:-:S05]  /*3080*/  IMAD.WIDE.U32 R24, R8, 0x4, R16 ;  /* 0x0000000408187825 */ /* 0x002fca00078e0010 */
[----:B------:R0:W4:Y:S01]  /*3090*/  LDG.E.CONSTANT R23, desc[UR6][R24.64] ;  /* 0x0000000618177981 */ /* 0x000122000c1e9900 */
[C---:B------:R-:W-:Y:S01]  /*30a0*/  FFMA R10, R20.reuse, R10, R29 ;  /* 0x0000000a140a7223 */ /* 0x040fe2000000001d */
[----:B------:R-:W-:-:S03]  /*30b0*/  FFMA R26, R20, R11, R26 ;  /* 0x0000000b141a7223 */ /* 0x000fc6000000001a */
[----:B------:R-:W-:Y:S02]  /*30c0*/  FFMA R18, R19, R11, R10 ;  /* 0x0000000b13127223 */ /* 0x000fe4000000000a */
[----:B------:R-:W1:Y:S01]  /*30d0*/  LDS.128 R8, [R5+0x800] ;  /* 0x0008000005087984 */ /* 0x000e620000000c00 */
[----:B------:R-:W-:-:S05]  /*30e0*/  IADD3 R29, PT, PT, R6, 0x1680, RZ ;  /* 0x00001680061d7810 */ /* 0x000fca0007ffe0ff */
[----:B------:R-:W-:Y:S01]  /*30f0*/  IMAD.WIDE.U32 R28, R29, 0x4, R16 ;  /* 0x000000041d1c7825 */ /* 0x000fe200078e0010 */
[----:B0-----:R-:W-:-:S05]  /*3100*/  IADD3 R25, PT, PT, R6, 0x1740, RZ ;  /* 0x0000174006197810 */ /* 0x001fca0007ffe0ff */
[----:B------:R-:W-:-:S04]  /*3110*/  IMAD.WIDE.U32 R24, R25, 0x4, R16 ;  /* 0x0000000419187825 */ /* 0x000fc800078e0010 */
[CC--:B-1----:R-:W-:Y:S01]  /*3120*/  FFMA R27, R20.reuse, R8.reuse, R27 ;  /* 0x00000008141b7223 */ /* 0x0c2fe2000000001b */
[-C--:B------:R-:W-:Y:S01]  /*3130*/  FFMA R20, R20, R9.reuse, R14 ;  /* 0x0000000914147223 */ /* 0x080fe2000000000e */
[C---:B------:R-:W-:Y:S01]  /*3140*/  FFMA R26, R19.reuse, R8, R26 ;  /* 0x00000008131a7223 */ /* 0x040fe2000000001a */
[----:B------:R0:W4:Y:S01]  /*3150*/  LDG.E.CONSTANT R14, desc[UR6][R28.64] ;  /* 0x000000061c0e7981 */ /* 0x000122000c1e9900 */
[C---:B------:R-:W-:Y:S01]  /*3160*/  FFMA R27, R19.reuse, R9, R27 ;  /* 0x00000009131b7223 */ /* 0x040fe2000000001b */
[----:B0-----:R-:W-:Y:S01]  /*3170*/  FFMA R28, R19, R10, R20 ;  /* 0x0000000a131c7223 */ /* 0x001fe20000000014 */
[----:B------:R-:W-:Y:S01]  /*3180*/  IADD3 R19, PT, PT, R6, 0x16e0, RZ ;  /* 0x000016e006137810 */ /* 0x000fe20007ffe0ff */
[----:B------:R-:W-:-:S04]  /*3190*/  FFMA R20, R21, R8, R18 ;  /* 0x0000000815147223 */ /* 0x000fc80000000012 */
[----:B------:R-:W-:-:S06]  /*31a0*/  IMAD.WIDE.U32 R18, R19, 0x4, R16 ;  /* 0x0000000413127825 */ /* 0x000fcc00078e0010 */
[----:B------:R-:W4:Y:S04]  /*31b0*/  LDG.E.CONSTANT R18, desc[UR6][R18.64] ;  /* 0x0000000612127981 */ /* 0x000f28000c1e9900 */
[----:B------:R0:W4:Y:S01]  /*31c0*/  LDG.E.CONSTANT R19, desc[UR6][R24.64] ;  /* 0x0000000618137981 */ /* 0x000122000c1e9900 */
[C---:B------:R-:W-:Y:S01]  /*31d0*/  FFMA R26, R21.reuse, R9, R26 ;  /* 0x00000009151a7223 */ /* 0x040fe2000000001a */
[C---:B------:R-:W-:Y:S01]  /*31e0*/  FFMA R27, R21.reuse, R10, R27 ;  /* 0x0000000a151b7223 */ /* 0x040fe2000000001b */
[----:B------:R-:W-:Y:S02]  /*31f0*/  FFMA R28, R21, R11, R28 ;  /* 0x0000000b151c7223 */ /* 0x000fe4000000001c */
[----:B------:R-:W2:Y:S02]  /*3200*/  LDS.128 R8, [R5+0x870] ;  /* 0x0008700005087984 */ /* 0x000ea40000000c00 */
[C---:B--2---:R-:W-:Y:S01]  /*3210*/  FFMA R8, R7.reuse, R8, R20 ;  /* 0x0000000807087223 */ /* 0x044fe20000000014 */
[----:B------:R-:W-:Y:S01]  /*3220*/  IADD3 R20, PT, PT, R6, 0x17a0, RZ ;  /* 0x000017a006147810 */ /* 0x000fe20007ffe0ff */
[----:B------:R-:W-:-:S04]  /*3230*/  FFMA R21, R7, R9, R26 ;  /* 0x0000000907157223 */ /* 0x000fc8000000001a */
[----:B0-----:R-:W-:Y:S01]  /*3240*/  IMAD.WIDE.U32 R24, R20, 0x4, R16 ;  /* 0x0000000414187825 */ /* 0x001fe200078e0010 */
[----:B------:R-:W-:-:S03]  /*3250*/  IADD3 R20, PT, PT, R6, 0x1800, RZ ;  /* 0x0000180006147810 */ /* 0x000fc60007ffe0ff */
[----:B------:R-:W-:Y:S01]  /*3260*/  FFMA R29, R7, R11, R28 ;  /* 0x0000000b071d7223 */ /* 0x000fe2000000001c */
[-C--:B---3--:R-:W-:Y:S01]  /*3270*/  FFMA R28, R13, R10.reuse, R21 ;  /* 0x0000000a0d1c7223 */ /* 0x088fe20000000015 */
[----:B------:R-:W-:Y:S01]  /*3280*/  FFMA R26, R7, R10, R27 ;  /* 0x0000000a071a7223 */ /* 0x000fe2000000001b */
[----:B------:R-:W-:Y:S01]  /*3290*/  IMAD.WIDE.U32 R20, R20, 0x4, R16 ;  /* 0x0000000414147825 */ /* 0x000fe200078e0010 */
[----:B------:R-:W2:Y:S05]  /*32a0*/  LDG.E.CONSTANT R7, desc[UR6][R24.64] ;  /* 0x0000000618077981 */ /* 0x000eaa000c1e9900 */
[----:B------:R0:W3:Y:S01]  /*32b0*/  LDG.E.CONSTANT R20, desc[UR6][R20.64] ;  /* 0x0000000614147981 */ /* 0x0000e2000c1e9900 */
[----:B------:R-:W-:-:S03]  /*32c0*/  FFMA R27, R13, R9, R8 ;  /* 0x000000090d1b7223 */ /* 0x000fc60000000008 */
[----:B------:R-:W1:Y:S01]  /*32d0*/  LDS.64 R8, [R5+0x880] ;  /* 0x0008800005087984 */ /* 0x000e620000000a00 */
[C---:B------:R-:W-:Y:S01]  /*32e0*/  FFMA R27, R12.reuse, R10, R27 ;  /* 0x0000000a0c1b7223 */ /* 0x040fe2000000001b */
[-C--:B0-----:R-:W-:Y:S01]  /*32f0*/  FFMA R21, R13, R11.reuse, R26 ;  /* 0x0000000b0d157223 */ /* 0x081fe2000000001a */
[----:B------:R-:W-:Y:S02]  /*3300*/  FFMA R26, R12, R11, R28 ;  /* 0x0000000b0c1a7223 */ /* 0x000fe4000000001c */
[----:B------:R-:W4:Y:S01]  /*3310*/  LDS.64 R10, [R5+0x8e8] ;  /* 0x0008e800050a7984 */ /* 0x000f220000000a00 */
[----:B------:R-:W-:-:S05]  /*3320*/  IADD3 R28, PT, PT, R6, 0x1860, RZ ;  /* 0x00001860061c7810 */ /* 0x000fca0007ffe0ff */
[----:B------:R-:W-:-:S06]  /*3330*/  IMAD.WIDE.U32 R24, R28, 0x4, R16 ;  /* 0x000000041c187825 */ /* 0x000fcc00078e0010 */
[----:B------:R0:W3:Y:S01]  /*3340*/  LDG.E.CONSTANT R24, desc[UR6][R24.64] ;  /* 0x0000000618187981 */ /* 0x0000e2000c1e9900 */
[-C--:B-1----:R-:W-:Y:S01]  /*3350*/  FFMA R29, R13, R8.reuse, R29 ;  /* 0x000000080d1d7223 */ /* 0x082fe2000000001d */
[----:B------:R-:W-:-:S03]  /*3360*/  FFMA R13, R12, R8, R21 ;  /* 0x000000080c0d7223 */ /* 0x000fc60000000015 */
[----:B------:R-:W-:Y:S01]  /*3370*/  FFMA R29, R12, R9, R29 ;  /* 0x000000090c1d7223 */ /* 0x000fe2000000001d */
[C---:B----4-:R-:W-:Y:S01]  /*3380*/  FFMA R10, R22.reuse, R10, R27 ;  /* 0x0000000a160a7223 */ /* 0x050fe2000000001b */
[----:B------:R-:W-:-:S03]  /*3390*/  FFMA R12, R22, R11, R26 ;  /* 0x0000000b160c7223 */ /* 0x000fc6000000001a */
[----:B------:R-:W-:Y:S02]  /*33a0*/  FFMA R28, R15, R11, R10 ;  /* 0x0000000b0f1c7223 */ /* 0x000fe4000000000a */
[----:B------:R-:W1:Y:S01]  /*33b0*/  LDS.128 R8, [R5+0x8f0] ;  /* 0x0008f00005087984 */ /* 0x000e620000000c00 */
[C---:B------:R-:W-:Y:S02]  /*33c0*/  IADD3 R27, PT, PT, R6.reuse, 0x18c0, RZ ;  /* 0x000018c0061b7810 */ /* 0x040fe40007ffe0ff */
[----:B0-----:R-:W-:-:S03]  /*33d0*/  IADD3 R25, PT, PT, R6, 0x1920, RZ ;  /* 0x0000192006197810 */ /* 0x001fc60007ffe0ff */
[----:B------:R-:W-:-:S05]  /*33e0*/  IMAD.WIDE.U32 R26, R27, 0x4, R16 ;  /* 0x000000041b1a7825 */ /* 0x000fca00078e0010 */
[----:B------:R0:W4:Y:S01]  /*33f0*/  LDG.E.CONSTANT R21, desc[UR6][R26.64] ;  /* 0x000000061a157981 */ /* 0x000122000c1e9900 */
[CC--:B-1----:R-:W-:Y:S01]  /*3400*/  FFMA R13, R22.reuse, R8.reuse, R13 ;  /* 0x00000008160d7223 */ /* 0x0c2fe2000000000d */
[-C--:B------:R-:W-:Y:S01]  /*3410*/  FFMA R22, R22, R9.reuse, R29 ;  /* 0x0000000916167223 */ /* 0x080fe2000000001d */
[C---:B0-----:R-:W-:Y:S02]  /*3420*/  FFMA R26, R15.reuse, R8, R12 ;  /* 0x000000080f1a7223 */ /* 0x041fe4000000000c */
[----:B------:R-:W-:Y:S01]  /*3430*/  FFMA R29, R15, R9, R13 ;  /* 0x000000090f1d7223 */ /* 0x000fe2000000000d */
[----:B------:R-:W-:-:S04]  /*3440*/  IMAD.WIDE.U32 R12, R25, 0x4, R16 ;  /* 0x00000004190c7825 */ /* 0x000fc800078e0010 */
[----:B------:R-:W-:Y:S02]  /*3450*/  FFMA R22, R15, R10, R22 ;  /* 0x0000000a0f167223 */ /* 0x000fe40000000016 */
[----:B------:R0:W4:Y:S01]  /*3460*/  LDG.E.CONSTANT R15, desc[UR6][R12.64] ;  /* 0x000000060c0f7981 */ /* 0x000122000c1e9900 */
[C---:B------:R-:W-:Y:S01]  /*3470*/  FFMA R25, R23.reuse, R8, R28 ;  /* 0x0000000817197223 */ /* 0x040fe2000000001c */
[C---:B------:R-:W-:Y:S01]  /*3480*/  FFMA R28, R23.reuse, R9, R26 ;  /* 0x00000009171c7223 */ /* 0x040fe2000000001a */
[C---:B------:R-:W-:Y:S01]  /*3490*/  FFMA R29, R23.reuse, R10, R29 ;  /* 0x0000000a171d7223 */ /* 0x040fe2000000001d */
[----:B0-----:R-:W-:Y:S02]  /*34a0*/  FFMA R12, R23, R11, R22 ;  /* 0x0000000b170c7223 */ /* 0x001fe40000000016 */
[----:B------:R-:W0:Y:S01]  /*34b0*/  LDS.128 R8, [R5+0x960] ;  /* 0x0009600005087984 */ /* 0x000e220000000c00 */
[----:B------:R-:W-:-:S05]  /*34c0*/  IADD3 R23, PT, PT, R6, 0x1980, RZ ;  /* 0x0000198006177810 */ /* 0x000fca0007ffe0ff */
[----:B------:R-:W-:-:S06]  /*34d0*/  IMAD.WIDE.U32 R22, R23, 0x4, R16 ;  /* 0x0000000417167825 */ /* 0x000fcc00078e0010 */
[----:B------:R-:W4:Y:S01]  /*34e0*/  LDG.E.CONSTANT R23, desc[UR6][R22.64] ;  /* 0x0000000616177981 */ /* 0x000f22000c1e9900 */
[C---:B0-----:R-:W-:Y:S01]  /*34f0*/  FFMA R8, R14.reuse, R8, R25 ;  /* 0x000000080e087223 */ /* 0x041fe20000000019 */
[CC--:B------:R-:W-:Y:S01]  /*3500*/  FFMA R25, R14.reuse, R10.reuse, R29 ;  /* 0x0000000a0e197223 */ /* 0x0c0fe2000000001d */
[C---:B------:R-:W-:Y:S01]  /*3510*/  FFMA R27, R14.reuse, R9, R28 ;  /* 0x000000090e1b7223 */ /* 0x040fe2000000001c */
[----:B------:R-:W-:Y:S02]  /*3520*/  FFMA R29, R14, R11, R12 ;  /* 0x0000000b0e1d7223 */ /* 0x000fe4000000000c */
[----:B------:R-:W0:Y:S01]  /*3530*/  LDS.64 R12, [R5+0x970] ;  /* 0x00097000050c7984 */ /* 0x000e220000000a00 */
[----:B------:R-:W-:Y:S01]  /*3540*/  FFMA R14, R18, R9, R8 ;  /* 0x00000009120e7223 */ /* 0x000fe20000000008 */
[----:B------:R-:W-:Y:S01]  /*3550*/  IADD3 R9, PT, PT, R6, 0x19e0, RZ ;  /* 0x000019e006097810 */ /* 0x000fe20007ffe0ff */
[----:B------:R-:W-:-:S04]  /*3560*/  FFMA R8, R18, R10, R27 ;  /* 0x0000000a12087223 */ /* 0x000fc8000000001b */
[----:B------:R-:W-:Y:S01]  /*3570*/  IMAD.WIDE.U32 R26, R9, 0x4, R16 ;  /* 0x00000004091a7825 */ /* 0x000fe200078e0010 */
[----:B------:R-:W-:-:S04]  /*3580*/  IADD3 R9, PT, PT, R6, 0x1a40, RZ ;  /* 0x00001a4006097810 */ /* 0x000fc80007ffe0ff */
[----:B------:R1:W4:Y:S01]  /*3590*/  LDG.E.CONSTANT R22, desc[UR6][R26.64] ;  /* 0x000000061a167981 */ /* 0x000322000c1e9900 */
[----:B------:R-:W-:Y:S01]  /*35a0*/  FFMA R10, R19, R10, R14 ;  /* 0x0000000a130a7223 */ /* 0x000fe2000000000e */
[----:B-1----:R-:W-:-:S05]  /*35b0*/  IMAD.WIDE.U32 R26, R9, 0x4, R16 ;  /* 0x00000004091a7825 */ /* 0x002fca00078e0010 */
[----:B------:R-:W4:Y:S01]  /*35c0*/  LDG.E.CONSTANT R14, desc[UR6][R26.64] ;  /* 0x000000061a0e7981 */ /* 0x000f22000c1e9900 */
[C---:B------:R-:W-:Y:S01]  /*35d0*/  FFMA R28, R18.reuse, R11, R25 ;  /* 0x0000000b121c7223 */ /* 0x040fe20000000019 */
[-C--:B0-----:R-:W-:Y:S01]  /*35e0*/  FFMA R25, R18, R12.reuse, R29 ;  /* 0x0000000c12197223 */ /* 0x081fe2000000001d */
[----:B------:R-:W-:Y:S02]  /*35f0*/  IADD3 R29, PT, PT, R6, 0x1aa0, RZ ;  /* 0x00001aa0061d7810 */ /* 0x000fe40007ffe0ff */
[----:B------:R-:W-:-:S03]  /*3600*/  FFMA R18, R19, R12, R28 ;  /* 0x0000000c13127223 */ /* 0x000fc6000000001c */
[----:B------:R-:W-:-:S05]  /*3610*/  IMAD.WIDE.U32 R28, R29, 0x4, R16 ;  /* 0x000000041d1c7825 */ /* 0x000fca00078e0010 */
[----:B------:R3:W4:Y:S01]  /*3620*/  LDG.E.CONSTANT R12, desc[UR6][R28.64] ;  /* 0x000000061c0c7981 */ /* 0x000722000c1e9900 */
[----:B------:R-:W-:-:S03]  /*3630*/  FFMA R11, R19, R11, R8 ;  /* 0x0000000b130b7223 */ /* 0x000fc60000000008 */
[----:B------:R-:W2:Y:S01]  /*3640*/  LDS.64 R8, [R5+0x9d8] ;  /* 0x0009d80005087984 */ /* 0x000ea20000000a00 */
[----:B------:R-:W-:Y:S01]  /*3650*/  FFMA R13, R19, R13, R25 ;  /* 0x0000000d130d7223 */ /* 0x000fe20000000019 */
[C---:B--2---:R-:W-:Y:S01]  /*3660*/  FFMA R8, R7.reuse, R8, R10 ;  /* 0x0000000807087223 */ /* 0x044fe2000000000a */
[----:B------:R-:W-:-:S03]  /*3670*/  FFMA R19, R7, R9, R11 ;  /* 0x0000000907137223 */ /* 0x000fc6000000000b */
[----:B---3--:R-:W-:Y:S02]  /*3680*/  FFMA R29, R20, R9, R8 ;  /* 0x00000009141d7223 */ /* 0x008fe40000000008 */
[----:B------:R-:W0:Y:S01]  /*3690*/  LDS.128 R8, [R5+0x9e0] ;  /* 0x0009e00005087984 */ /* 0x000e220000000c00 */
[----:B------:R-:W-:-:S05]  /*36a0*/  IADD3 R27, PT, PT, R6, 0x1b00, RZ ;  /* 0x00001b00061b7810 */ /* 0x000fca0007ffe0ff */
[----:B------:R-:W-:-:S04]  /*36b0*/  IMAD.WIDE.U32 R26, R27, 0x4, R16 ;  /* 0x000000041b1a7825 */ /* 0x000fc800078e0010 */
[----:B0-----:R-:W-:-:S04]  /*36c0*/  FFMA R13, R7, R9, R13 ;  /* 0x00000009070d7223 */ /* 0x001fc8000000000d */
[C---:B------:R-:W-:Y:S02]  /*36d0*/  FFMA R28, R20.reuse, R10, R13 ;  /* 0x0000000a141c7223 */ /* 0x040fe4000000000d */
[----:B------:R-:W2:Y:S01]  /*36e0*/  LDG.E.CONSTANT R13, desc[UR6][R26.64] ;  /* 0x000000061a0d7981 */ /* 0x000ea2000c1e9900 */
[-C--:B------:R-:W-:Y:S01]  /*36f0*/  FFMA R18, R7, R8.reuse, R18 ;  /* 0x0000000807127223 */ /* 0x080fe20000000012 */
[C---:B------:R-:W-:Y:S02]  /*3700*/  FFMA R19, R20.reuse, R8, R19 ;  /* 0x0000000814137223 */ /* 0x040fe40000000013 */
[----:B------:R0:W3:Y:S01]  /*3710*/  LDG.E.CONSTANT R7, desc[UR6][R26.64+0x180] ;  /* 0x000180061a077981 */ /* 0x0000e2000c1e9900 */
[----:B------:R-:W-:Y:S01]  /*3720*/  FFMA R25, R20, R9, R18 ;  /* 0x0000000914197223 */ /* 0x000fe20000000012 */
[----:B------:R-:W-:-:S05]  /*3730*/  IADD3 R20, PT, PT, R6, 0x1bc0, RZ ;  /* 0x00001bc006147810 */ /* 0x000fca0007ffe0ff */
[----:B0-----:R-:W-:-:S04]  /*3740*/  IMAD.WIDE.U32 R26, R20, 0x4, R16 ;  /* 0x00000004141a7825 */ /* 0x001fc800078e0010 */
[C---:B------:R-:W-:Y:S02]  /*3750*/  FFMA R20, R24.reuse, R9, R19 ;  /* 0x0000000918147223 */ /* 0x040fe40000000013 */
[----:B------:R0:W3:Y:S01]  /*3760*/  LDG.E.CONSTANT R19, desc[UR6][R26.64] ;  /* 0x000000061a137981 */ /* 0x0000e2000c1e9900 */
[C---:B------:R-:W-:Y:S01]  /*3770*/  FFMA R18, R24.reuse, R8, R29 ;  /* 0x0000000818127223 */ /* 0x040fe2000000001d */
[C---:B------:R-:W-:Y:S01]  /*3780*/  FFMA R25, R24.reuse, R10, R25 ;  /* 0x0000000a18197223 */ /* 0x040fe20000000019 */
[----:B------:R-:W-:Y:S02]  /*3790*/  FFMA R24, R24, R11, R28 ;  /* 0x0000000b18187223 */ /* 0x000fe4000000001c */
[----:B------:R-:W4:Y:S01]  /*37a0*/  LDS.128 R8, [R5+0xa50] ;  /* 0x000a500005087984 */ /* 0x000f220000000c00 */
[----:B------:R-:W-:-:S05]  /*37b0*/  IADD3 R29, PT, PT, R6, 0x1c20, RZ ;  /* 0x00001c20061d7810 */ /* 0x000fca0007ffe0ff */
[----:B------:R-:W-:-:S04]  /*37c0*/  IMAD.WIDE.U32 R28, R29, 0x4, R16 ;  /* 0x000000041d1c7825 */ /* 0x000fc800078e0010 */
[C---:B----4-:R-:W-:Y:S01]  /*37d0*/  FFMA R8, R21.reuse, R8, R18 ;  /* 0x0000000815087223 */ /* 0x050fe20000000012 */
[C---:B------:R-:W-:Y:S01]  /*37e0*/  FFMA R20, R21.reuse, R9, R20 ;  /* 0x0000000915147223 */ /* 0x040fe20000000014 */
[CC--:B------:R-:W-:Y:S01]  /*37f0*/  FFMA R25, R21.reuse, R10.reuse, R25 ;  /* 0x0000000a15197223 */ /* 0x0c0fe20000000019 */
[----:B------:R-:W-:Y:S01]  /*3800*/  FFMA R24, R21, R11, R24 ;  /* 0x0000000b15187223 */ /* 0x000fe20000000018 */
[----:B------:R-:W-:Y:S01]  /*3810*/  IADD3 R21, PT, PT, R6, 0x1c80, RZ ;  /* 0x00001c8006157810 */ /* 0x000fe20007ffe0ff */
[----:B0-----:R-:W-:Y:S01]  /*3820*/  FFMA R27, R15, R10, R20 ;  /* 0x0000000a0f1b7223 */ /* 0x001fe20000000014 */
[----:B------:R0:W4:Y:S03]  /*3830*/  LDG.E.CONSTANT R18, desc[UR6][R28.64] ;  /* 0x000000061c127981 */ /* 0x000126000c1e9900 */
[----:B------:R-:W-:-:S04]  /*3840*/  IMAD.WIDE.U32 R20, R21, 0x4, R16 ;  /* 0x0000000415147825 */ /* 0x000fc800078e0010 */
[C---:B------:R-:W-:Y:S01]  /*3850*/  FFMA R26, R15.reuse, R9, R8 ;  /* 0x000000090f1a7223 */ /* 0x040fe20000000008 */
[-C--:B------:R-:W-:Y:S01]  /*3860*/  FFMA R25, R15, R11.reuse, R25 ;  /* 0x0000000b0f197223 */ /* 0x080fe20000000019 */
[----:B------:R-:W1:Y:S04]  /*3870*/  LDS.64 R8, [R5+0xa60] ;  /* 0x000a600005087984 */ /* 0x000e680000000a00 */
[----:B------:R1:W4:Y:S01]  /*3880*/  LDG.E.CONSTANT R20, desc[UR6][R20.64] ;  /* 0x0000000614147981 */ /* 0x000322000c1e9900 */
[C---:B------:R-:W-:Y:S01]  /*3890*/  FFMA R26, R23.reuse, R10, R26 ;  /* 0x0000000a171a7223 */ /* 0x040fe2000000001a */
[----:B0-----:R-:W-:Y:S02]  /*38a0*/  FFMA R28, R23, R11, R27 ;  /* 0x0000000b171c7223 */ /* 0x001fe4000000001b */
[----:B------:R-:W0:Y:S01]  /*38b0*/  LDS.64 R10, [R5+0xac8] ;  /* 0x000ac800050a7984 */ /* 0x000e220000000a00 */
[-C--:B-1----:R-:W-:Y:S01]  /*38c0*/  FFMA R24, R15, R8.reuse, R24 ;  /* 0x000000080f187223 */ /* 0x082fe20000000018 */
[C---:B------:R-:W-:Y:S01]  /*38d0*/  FFMA R27, R23.reuse, R8, R25 ;  /* 0x00000008171b7223 */ /* 0x040fe20000000019 */
[----:B------:R-:W-:Y:S01]  /*38e0*/  IADD3 R25, PT, PT, R6, 0x1ce0, RZ ;  /* 0x00001ce006197810 */ /* 0x000fe20007ffe0ff */
[C---:B0-----:R-:W-:Y:S01]  /*38f0*/  FFMA R15, R22.reuse, R10, R26 ;  /* 0x0000000a160f7223 */ /* 0x041fe2000000001a */
[----:B------:R-:W-:Y:S01]  /*3900*/  FFMA R26, R23, R9, R24 ;  /* 0x00000009171a7223 */ /* 0x000fe20000000018 */
[----:B------:R-:W-:-:S02]  /*3910*/  FFMA R23, R22, R11, R28 ;  /* 0x0000000b16177223 */ /* 0x000fc4000000001c */
[----:B------:R-:W-:-:S04]  /*3920*/  IMAD.WIDE.U32 R24, R25, 0x4, R16 ;  /* 0x0000000419187825 */ /* 0x000fc800078e0010 */
[----:B------:R-:W-:Y:S02]  /*3930*/  FFMA R21, R14, R11, R15 ;  /* 0x0000000b0e157223 */ /* 0x000fe4000000000f */
[----:B------:R-:W0:Y:S04]  /*3940*/  LDS.128 R8, [R5+0xad0] ;  /* 0x000ad00005087984 */ /* 0x000e280000000c00 */
[----:B------:R1:W4:Y:S01]  /*3950*/  LDG.E.CONSTANT R15, desc[UR6][R24.64] ;  /* 0x00000006180f7981 */ /* 0x000322000c1e9900 */
[----:B------:R-:W-:Y:S01]  /*3960*/  IADD3 R28, PT, PT, R6, 0x1d40, RZ ;  /* 0x00001d40061c7810 */ /* 0x000fe20007ffe0ff */
[CC--:B0-----:R-:W-:Y:S01]  /*3970*/  FFMA R27, R22.reuse, R8.reuse, R27 ;  /* 0x00000008161b7223 */ /* 0x0c1fe2000000001b */
[-C--:B------:R-:W-:Y:S01]  /*3980*/  FFMA R29, R22, R9.reuse, R26 ;  /* 0x00000009161d7223 */ /* 0x080fe2000000001a */
[-C--:B------:R-:W-:Y:S01]  /*3990*/  FFMA R22, R14, R8.reuse, R23 ;  /* 0x000000080e167223 */ /* 0x080fe20000000017 */
[----:B------:R-:W-:Y:S01]  /*39a0*/  FFMA R26, R12, R8, R21 ;  /* 0x000000080c1a7223 */ /* 0x000fe20000000015 */
[C---:B------:R-:W-:Y:S01]  /*39b0*/  FFMA R23, R14.reuse, R9, R27 ;  /* 0x000000090e177223 */ /* 0x040fe2000000001b */
[----:B------:R-:W-:Y:S01]  /*39c0*/  FFMA R27, R14, R10, R29 ;  /* 0x0000000a0e1b7223 */ /* 0x000fe2000000001d */
[----:B------:R-:W-:Y:S01]  /*39d0*/  IADD3 R21, PT, PT, R6, 0x1da0, RZ ;  /* 0x00001da006157810 */ /* 0x000fe20007ffe0ff */
[----:B------:R-:W-:-:S04]  /*39e0*/  IMAD.WIDE.U32 R28, R28, 0x4, R16 ;  /* 0x000000041c1c7825 */ /* 0x000fc800078e0010 */
[----:B-1----:R-:W-:Y:S01]  /*39f0*/  IMAD.WIDE.U32 R24, R21, 0x4, R16 ;  /* 0x0000000415187825 */ /* 0x002fe200078e0010 */
[----:B------:R0:W4:Y:S03]  /*3a00*/  LDG.E.CONSTANT R14, desc[UR6][R28.64] ;  /* 0x000000061c0e7981 */ /* 0x000126000c1e9900 */
[C---:B0-----:R-:W-:Y:S02]  /*3a10*/  FFMA R28, R12.reuse, R9, R22 ;  /* 0x000000090c1c7223 */ /* 0x041fe40000000016 */
[----:B------:R0:W4:Y:S01]  /*3a20*/  LDG.E.CONSTANT R22, desc[UR6][R24.64] ;  /* 0x0000000618167981 */ /* 0x000122000c1e9900 */
[C---:B------:R-:W-:Y:S01]  /*3a30*/  FFMA R23, R12.reuse, R10, R23 ;  /* 0x0000000a0c177223 */ /* 0x040fe20000000017 */
[----:B------:R-:W-:Y:S02]  /*3a40*/  FFMA R12, R12, R11, R27 ;  /* 0x0000000b0c0c7223 */ /* 0x000fe4000000001b */
[----:B------:R-:W2:Y:S01]  /*3a50*/  LDS.128 R8, [R5+0xb40] ;  /* 0x000b400005087984 */ /* 0x000ea20000000c00 */
[----:B------:R-:W-:-:S05]  /*3a60*/  IADD3 R21, PT, PT, R6, 0x1e00, RZ ;  /* 0x00001e0006157810 */ /* 0x000fca0007ffe0ff */
[----:B0-----:R-:W-:-:S05]  /*3a70*/  IMAD.WIDE.U32 R24, R21, 0x4, R16 ;  /* 0x0000000415187825 */ /* 0x001fca00078e0010 */
[----:B------:R0:W4:Y:S01]  /*3a80*/  LDG.E.CONSTANT R21, desc[UR6][R24.64] ;  /* 0x0000000618157981 */ /* 0x000122000c1e9900 */
[C---:B--2---:R-:W-:Y:S01]  /*3a90*/  FFMA R26, R13.reuse, R8, R26 ;  /* 0x000000080d1a7223 */ /* 0x044fe2000000001a */
[C---:B------:R-:W-:Y:S01]  /*3aa0*/  FFMA R27, R13.reuse, R9, R28 ;  /* 0x000000090d1b7223 */ /* 0x040fe2000000001c */
[CC--:B------:R-:W-:Y:S01]  /*3ab0*/  FFMA R8, R13.reuse, R10.reuse, R23 ;  /* 0x0000000a0d087223 */ /* 0x0c0fe20000000017 */
[----:B------:R-:W-:Y:S02]  /*3ac0*/  FFMA R29, R13, R11, R12 ;  /* 0x0000000b0d1d7223 */ /* 0x000fe4000000000c */
[----:B------:R-:W1:Y:S01]  /*3ad0*/  LDS.64 R12, [R5+0xb50] ;  /* 0x000b5000050c7984 */ /* 0x000e620000000a00 */
[C---:B---3--:R-:W-:Y:S01]  /*3ae0*/  FFMA R28, R7.reuse, R10, R27 ;  /* 0x0000000a071c7223 */ /* 0x048fe2000000001b */
[----:B------:R-:W-:Y:S01]  /*3af0*/  FFMA R26, R7, R9, R26 ;  /* 0x00000009071a7223 */ /* 0x000fe2000000001a */
[----:B------:R-:W-:-:S03]  /*3b00*/  IADD3 R27, PT, PT, R6, 0x1e60, RZ ;  /* 0x00001e60061b7810 */ /* 0x000fc60007ffe0ff */
[----:B------:R-:W-:Y:S02]  /*3b10*/  FFMA R23, R19, R10, R26 ;  /* 0x0000000a13177223 */ /* 0x000fe4000000001a */
[----:B------:R-:W-:-:S04]  /*3b20*/  IMAD.WIDE.U32 R26, R27, 0x4, R16 ;  /* 0x000000041b1a7825 */ /* 0x000fc800078e0010 */
[-C--:B------:R-:W-:Y:S01]  /*3b30*/  FFMA R10, R7, R11.reuse, R8 ;  /* 0x0000000b070a7223 */ /* 0x080fe20000000008 */
[----:B------:R-:W-:Y:S01]  /*3b40*/  FFMA R11, R19, R11, R28 ;  /* 0x0000000b130b7223 */ /* 0x000fe2000000001c */
[----:B------:R-:W4:Y:S04]  /*3b50*/  LDS.64 R8, [R5+0xbb8] ;  /* 0x000bb80005087984 */ /* 0x000f280000000a00 */
[----:B------:R-:W2:Y:S01]  /*3b60*/  LDG.E.CONSTANT R24, desc[UR6][R26.64+0x180] ;  /* 0x000180061a187981 */ /* 0x000ea2000c1e9900 */
[----:B-1----:R-:W-:-:S03]  /*3b70*/  FFMA R28, R7, R12, R29 ;  /* 0x0000000c071c7223 */ /* 0x002fc6000000001d */
[----:B------:R-:W3:Y:S01]  /*3b80*/  LDG.E.CONSTANT R7, desc[UR6][R26.64] ;  /* 0x000000061a077981 */ /* 0x000ee2000c1e9900 */
[C---:B0-----:R-:W-:Y:S01]  /*3b90*/  FFMA R25, R19.reuse, R12, R10 ;  /* 0x0000000c13197223 */ /* 0x041fe2000000000a */
[----:B------:R-:W-:Y:S01]  /*3ba0*/  FFMA R12, R19, R13, R28 ;  /* 0x0000000d130c7223 */ /* 0x000fe2000000001c */
[C---:B----4-:R-:W-:Y:S01]  /*3bb0*/  FFMA R8, R18.reuse, R8, R23 ;  /* 0x0000000812087223 */ /* 0x050fe20000000017 */
[-C--:B------:R-:W-:Y:S01]  /*3bc0*/  FFMA R29, R18, R9.reuse, R11 ;  /* 0x00000009121d7223 */ /* 0x080fe2000000000b */
[----:B------:R0:W4:Y:S02]  /*3bd0*/  LDG.E.CONSTANT R23, desc[UR6][R26.64+0x300] ;  /* 0x000300061a177981 */ /* 0x000124000c1e9900 */
[----:B------:R-:W-:Y:S02]  /*3be0*/  FFMA R19, R20, R9, R8 ;  /* 0x0000000914137223 */ /* 0x000fe40000000008 */
[----:B------:R-:W1:Y:S01]  /*3bf0*/  LDS.128 R8, [R5+0xbc0] ;  /* 0x000bc00005087984 */ /* 0x000e620000000c00 */
[----:B------:R-:W-:Y:S01]  /*3c00*/  IADD3 R13, PT, PT, R6, 0x1f80, RZ ;  /* 0x00001f80060d7810 */ /* 0x000fe20007ffe0ff */
[C---:B-1----:R-:W-:Y:S01]  /*3c10*/  FFMA R28, R18.reuse, R8, R25 ;  /* 0x00000008121c7223 */ /* 0x042fe20000000019 */
[----:B0-----:R-:W-:-:S03]  /*3c20*/  FFMA R27, R18, R9, R12 ;  /* 0x00000009121b7223 */ /* 0x001fc6000000000c */
[C---:B------:R-:W-:Y:S01]  /*3c30*/  FFMA R25, R20.reuse, R9, R28 ;  /* 0x0000000914197223 */ /* 0x040fe2000000001c */
[----:B------:R-:W-:Y:S01]  /*3c40*/  FFMA R28, R20, R10, R27 ;  /* 0x0000000a141c7223 */ /* 0x000fe2000000001b */
[----:B------:R-:W-:Y:S01]  /*3c50*/  IADD3 R27, PT, PT, R6, 0x1fe0, RZ ;  /* 0x00001fe0061b7810 */ /* 0x000fe20007ffe0ff */
[----:B------:R-:W-:-:S04]  /*3c60*/  IMAD.WIDE.U32 R12, R13, 0x4, R16 ;  /* 0x000000040d0c7825 */ /* 0x000fc800078e0010 */
[----:B------:R-:W-:Y:S01]  /*3c70*/  FFMA R18, R20, R8, R29 ;  /* 0x0000000814127223 */ /* 0x000fe2000000001d */
[----:B------:R-:W-:Y:S01]  /*3c80*/  IADD3 R29, PT, PT, R6, 0x2040, RZ ;  /* 0x00002040061d7810 */ /* 0x000fe20007ffe0ff */
[--C-:B------:R-:W-:Y:S01]  /*3c90*/  IMAD.WIDE.U32 R26, R27, 0x4, R16.reuse ;  /* 0x000000041b1a7825 */ /* 0x100fe200078e0010 */
[----:B------:R-:W4:Y:S04]  /*3ca0*/  LDG.E.CONSTANT R12, desc[UR6][R12.64] ;  /* 0x000000060c0c7981 */ /* 0x000f28000c1e9900 */
[----:B------:R0:W4:Y:S02]  /*3cb0*/  LDG.E.CONSTANT R13, desc[UR6][R26.64] ;  /* 0x000000061a0d7981 */ /* 0x000124000c1e9900 */
[----:B0-----:R-:W-:-:S04]  /*3cc0*/  IMAD.WIDE.U32 R26, R29, 0x4, R16 ;  /* 0x000000041d1a7825 */ /* 0x001fc800078e0010 */
[C---:B------:R-:W-:Y:S01]  /*3cd0*/  FFMA R19, R15.reuse, R8, R19 ;  /* 0x000000080f137223 */ /* 0x040fe20000000013 */
[C---:B------:R-:W-:Y:S01]  /*3ce0*/  FFMA R20, R15.reuse, R9, R18 ;  /* 0x000000090f147223 */ /* 0x040fe20000000012 */
[C---:B------:R-:W-:Y:S01]  /*3cf0*/  FFMA R25, R15.reuse, R10, R25 ;  /* 0x0000000a0f197223 */ /* 0x040fe20000000019 */
[----:B------:R-:W-:Y:S01]  /*3d00*/  FFMA R28, R15, R11, R28 ;  /* 0x0000000b0f1c7223 */ /* 0x000fe2000000001c */
[----:B------:R0:W4:Y:S04]  /*3d10*/  LDG.E.CONSTANT R18, desc[UR6][R26.64] ;  /* 0x000000061a127981 */ /* 0x000128000c1e9900 */
[----:B------:R-:W1:Y:S01]  /*3d20*/  LDS.128 R8, [R5+0xc30] ;  /* 0x000c300005087984 */ /* 0x000e620000000c00 */
[----:B0-----:R-:W-:-:S05]  /*3d30*/  IADD3 R27, PT, PT, R6, 0x2100, RZ ;  /* 0x00002100061b7810 */ /* 0x001fca0007ffe0ff */
[----:B------:R-:W-:-:S04]  /*3d40*/  IMAD.WIDE.U32 R26, R27, 0x4, R16 ;  /* 0x000000041b1a7825 */ /* 0x000fc800078e0010 */
[C---:B-1----:R-:W-:Y:S01]  /*3d50*/  FFMA R29, R14.reuse, R8, R19 ;  /* 0x000000080e1d7223 */ /* 0x042fe20000000013 */
[C---:B------:R-:W-:Y:S01]  /*3d60*/  FFMA R15, R14.reuse, R9, R20 ;  /* 0x000000090e0f7223 */ /* 0x040fe20000000014 */
[CC--:B------:R-:W-:Y:S01]  /*3d70*/  FFMA R19, R14.reuse, R10.reuse, R25 ;  /* 0x0000000a0e137223 */ /* 0x0c0fe20000000019 */
[----:B------:R-:W-:Y:S01]  /*3d80*/  FFMA R25, R14, R11, R28 ;  /* 0x0000000b0e197223 */ /* 0x000fe2000000001c */
[----:B------:R-:W-:Y:S01]  /*3d90*/  FFMA R20, R22, R9, R29 ;  /* 0x0000000916147223 */ /* 0x000fe2000000001d */
[----:B------:R-:W-:Y:S01]  /*3da0*/  IADD3 R29, PT, PT, R6, 0x20a0, RZ ;  /* 0x000020a0061d7810 */ /* 0x000fe20007ffe0ff */
[----:B------:R-:W-:Y:S01]  /*3db0*/  FFMA R28, R22, R10, R15 ;  /* 0x0000000a161c7223 */ /* 0x000fe2000000000f */
[----:B------:R-:W0:Y:S03]  /*3dc0*/  LDS.64 R8, [R5+0xc40] ;  /* 0x000c400005087984 */ /* 0x000e260000000a00 */
[----:B------:R-:W-:-:S06]  /*3dd0*/  IMAD.WIDE.U32 R14, R29, 0x4, R16 ;  /* 0x000000041d0e7825 */ /* 0x000fcc00078e0010 */
[----:B------:R-:W4:Y:S04]  /*3de0*/  LDG.E.CONSTANT R15, desc[UR6][R14.64] ;  /* 0x000000060e0f7981 */ /* 0x000f28000c1e9900 */
[----:B------:R1:W4:Y:S01]  /*3df0*/  LDG.E.CONSTANT R14, desc[UR6][R26.64] ;  /* 0x000000061a0e7981 */ /* 0x000322000c1e9900 */
[C---:B------:R-:W-:Y:S01]  /*3e00*/  FFMA R20, R21.reuse, R10, R20 ;  /* 0x0000000a15147223 */ /* 0x040fe20000000014 */
[-C--:B------:R-:W-:Y:S01]  /*3e10*/  FFMA R29, R22, R11.reuse, R19 ;  /* 0x0000000b161d7223 */ /* 0x080fe20000000013 */
[----:B------:R-:W-:Y:S02]  /*3e20*/  FFMA R28, R21, R11, R28 ;  /* 0x0000000b151c7223 */ /* 0x000fe4000000001c */
[----:B------:R-:W3:Y:S01]  /*3e30*/  LDS.64 R10, [R5+0xca8] ;  /* 0x000ca800050a7984 */ /* 0x000ee20000000a00 */
[----:B------:R-:W-:-:S05]  /*3e40*/  IADD3 R19, PT, PT, R6, 0x2160, RZ ;  /* 0x0000216006137810 */ /* 0x000fca0007ffe0ff */
[----:B-1----:R-:W-:-:S05]  /*3e50*/  IMAD.WIDE.U32 R26, R19, 0x4, R16 ;  /* 0x00000004131a7825 */ /* 0x002fca00078e0010 */
[----:B------:R1:W4:Y:S01]  /*3e60*/  LDG.E.CONSTANT R19, desc[UR6][R26.64] ;  /* 0x000000061a137981 */ /* 0x000322000c1e9900 */
[----:B0-----:R-:W-:-:S04]  /*3e70*/  FFMA R22, R22, R8, R25 ;  /* 0x0000000816167223 */ /* 0x001fc80000000019 */
[----:B------:R-:W-:Y:S01]  /*3e80*/  FFMA R22, R21, R9, R22 ;  /* 0x0000000915167223 */ /* 0x000fe20000000016 */
[----:B---3--:R-:W-:Y:S01]  /*3e90*/  FFMA R25, R7, R10, R20 ;  /* 0x0000000a07197223 */ /* 0x008fe20000000014 */
[----:B------:R-:W-:Y:S01]  /*3ea0*/  FFMA R20, R21, R8, R29 ;  /* 0x0000000815147223 */ /* 0x000fe2000000001d */
[-C--:B------:R-:W-:Y:S02]  /*3eb0*/  FFMA R21, R7, R11.reuse, R28 ;  /* 0x0000000b07157223 */ /* 0x080fe4000000001c */
[----:B--2---:R-:W-:Y:S02]  /*3ec0*/  FFMA R25, R24, R11, R25 ;  /* 0x0000000b18197223 */ /* 0x004fe40000000019 */
[----:B------:R-:W0:Y:S01]  /*3ed0*/  LDS.128 R8, [R5+0xcb0] ;  /* 0x000cb00005087984 */ /* 0x000e220000000c00 */
[----:B------:R-:W-:-:S05]  /*3ee0*/  IADD3 R29, PT, PT, R6, 0x21c0, RZ ;  /* 0x000021c0061d7810 */ /* 0x000fca0007ffe0ff */
[----:B------:R-:W-:-:S04]  /*3ef0*/  IMAD.WIDE.U32 R28, R29, 0x4, R16 ;  /* 0x000000041d1c7825 */ /* 0x000fc800078e0010 */
[CC--:B0-----:R-:W-:Y:S01]  /*3f00*/  FFMA R20, R7.reuse, R8.reuse, R20 ;  /* 0x0000000807147223 */ /* 0x0c1fe20000000014 */
[-C--:B------:R-:W-:Y:S02]  /*3f10*/  FFMA R22, R7, R9.reuse, R22 ;  /* 0x0000000907167223 */ /* 0x080fe40000000016 */
[----:B------:R0:W2:Y:S01]  /*3f20*/  LDG.E.CONSTANT R7, desc[UR6][R28.64] ;  /* 0x000000061c077981 */ /* 0x0000a2000c1e9900 */
[C---:B-1----:R-:W-:Y:S01]  /*3f30*/  FFMA R26, R24.reuse, R8, R21 ;  /* 0x00000008181a7223 */ /* 0x042fe20000000015 */
[----:B------:R-:W-:Y:S01]  /*3f40*/  FFMA R27, R24, R9, R20 ;  /* 0x00000009181b7223 */ /* 0x000fe20000000014 */
[----:B0-----:R-:W-:Y:S01]  /*3f50*/  IADD3 R29, PT, PT, R6, 0x2220, RZ ;  /* 0x00002220061d7810 */ /* 0x001fe20007ffe0ff */
[----:B------:R-:W-:-:S04]  /*3f60*/  FFMA R24, R24, R10, R22 ;  /* 0x0000000a18187223 */ /* 0x000fc80000000016 */
[----:B------:R-:W-:-:S05]  /*3f70*/  IMAD.WIDE.U32 R20, R29, 0x4, R16 ;  /* 0x000000041d147825 */ /* 0x000fca00078e0010 */
[----:B------:R0:W3:Y:S01]  /*3f80*/  LDG.E.CONSTANT R22, desc[UR6][R20.64] ;  /* 0x0000000614167981 */ /* 0x0000e2000c1e9900 */
[C---:B----4-:R-:W-:Y:S01]  /*3f90*/  FFMA R25, R23.reuse, R8, R25 ;  /* 0x0000000817197223 */ /* 0x050fe20000000019 */
[C---:B------:R-:W-:Y:S01]  /*3fa0*/  FFMA R28, R23.reuse, R11, R24 ;  /* 0x0000000b171c7223 */ /* 0x040fe20000000018 */
[C---:B0-----:R-:W-:Y:S01]  /*3fb0*/  FFMA R20, R23.reuse, R9, R26 ;  /* 0x0000000917147223 */ /* 0x041fe2000000001a */
[----:B------:R-:W-:Y:S02]  /*3fc0*/  FFMA R21, R23, R10, R27 ;  /* 0x0000000a17157223 */ /* 0x000fe4000000001b */
[----:B------:R-:W0:Y:S01]  /*3fd0*/  LDS.128 R8, [R5+0xd20] ;  /* 0x000d200005087984 */ /* 0x000e220000000c00 */
[----:B------:R-:W-:-:S05]  /*3fe0*/  IADD3 R27, PT, PT, R6, 0x2280, RZ ;  /* 0x00002280061b7810 */ /* 0x000fca0007ffe0ff */
[----:B------:R-:W-:-:S05]  /*3ff0*/  IMAD.WIDE.U32 R26, R27, 0x4, R16 ;  /* 0x000000041b1a7825 */ /* 0x000fca00078e0010 */
[----:B------:R1:W4:Y:S02]  /*4000*/  LDG.E.CONSTANT R24, desc[UR6][R26.64] ;  /* 0x000000061a187981 */ /* 0x000324000c1e9900 */
[----:B-1----:R-:W-:-:S05]  /*4010*/  IADD3 R27, PT, PT, R6, 0x2340, RZ ;  /* 0x00002340061b7810 */ /* 0x002fca0007ffe0ff */
[----:B------:R-:W-:-:S04]  /*4020*/  IMAD.WIDE.U32 R26, R27, 0x4, R16 ;  /* 0x000000041b1a7825 */ /* 0x000fc800078e0010 */
[C---:B0-----:R-:W-:Y:S01]  /*4030*/  FFMA R29, R12.reuse, R8, R25 ;  /* 0x000000080c1d7223 */ /* 0x041fe20000000019 */
[C---:B------:R-:W-:Y:S01]  /*4040*/  FFMA R23, R12.reuse, R9, R20 ;  /* 0x000000090c177223 */ /* 0x040fe20000000014 */
[----:B------:R-:W-:Y:S01]  /*4050*/  FFMA R25, R12, R11, R28 ;  /* 0x0000000b0c197223 */ /* 0x000fe2000000001c */
[----:B------:R-:W-:Y:S01]  /*4060*/  IADD3 R28, PT, PT, R6, 0x22e0, RZ ;  /* 0x000022e0061c7810 */ /* 0x000fe20007ffe0ff */
[C---:B------:R-:W-:Y:S01]  /*4070*/  FFMA R29, R13.reuse, R9, R29 ;  /* 0x000000090d1d7223 */ /* 0x040fe2000000001d */
[-C--:B------:R-:W-:Y:S01]  /*4080*/  FFMA R8, R12, R10.reuse, R21 ;  /* 0x0000000a0c087223 */ /* 0x080fe20000000015 */
[CC--:B------:R-:W-:Y:S01]  /*4090*/  FFMA R9, R13.reuse, R10.reuse, R23 ;  /* 0x0000000a0d097223 */ /* 0x0c0fe20000000017 */
[----:B------:R0:W4:Y:S04]  /*40a0*/  LDG.E.CONSTANT R12, desc[UR6][R26.64] ;  /* 0x000000061a0c7981 */ /* 0x000128000c1e9900 */
[----:B------:R-:W1:Y:S01]  /*40b0*/  LDS.64 R20, [R5+0xd30] ;  /* 0x000d300005147984 */ /* 0x000e620000000a00 */
[----:B0-----:R-:W-:Y:S01]  /*40c0*/  FFMA R27, R13, R11, R8 ;  /* 0x0000000b0d1b7223 */ /* 0x001fe20000000008 */
[----:B------:R-:W-:Y:S01]  /*40d0*/  FFMA R10, R18, R10, R29 ;  /* 0x0000000a120a7223 */ /* 0x000fe2000000001d */
[----:B------:R-:W-:-:S05]  /*40e0*/  IMAD.WIDE.U32 R28, R28, 0x4, R16 ;  /* 0x000000041c1c7825 */ /* 0x000fca00078e0010 */
[----:B------:R0:W4:Y:S01]  /*40f0*/  LDG.E.CONSTANT R23, desc[UR6][R28.64] ;  /* 0x000000061c177981 */ /* 0x000122000c1e9900 */
[----:B------:R-:W-:-:S03]  /*4100*/  FFMA R11, R18, R11, R9 ;  /* 0x0000000b120b7223 */ /* 0x000fc60000000009 */
[----:B------:R-:W0:Y:S01]  /*4110*/  LDS.64 R8, [R5+0xd98] ;  /* 0x000d980005087984 */ /* 0x000e220000000a00 */
[-C--:B-1----:R-:W-:Y:S01]  /*4120*/  FFMA R25, R13, R20.reuse, R25 ;  /* 0x000000140d197223 */ /* 0x082fe20000000019 */
[----:B------:R-:W-:-:S03]  /*4130*/  FFMA R13, R18, R20, R27 ;  /* 0x00000014120d7223 */ /* 0x000fc6000000001b */
[----:B------:R-:W-:Y:S01]  /*4140*/  FFMA R25, R18, R21, R25 ;  /* 0x0000001512197223 */ /* 0x000fe20000000019 */
[----:B------:R-:W-:-:S05]  /*4150*/  IADD3 R21, PT, PT, R6, 0x23a0, RZ ;  /* 0x000023a006157810 */ /* 0x000fca0007ffe0ff */
[----:B------:R-:W-:-:S06]  /*4160*/  IMAD.WIDE.U32 R20, R21, 0x4, R16 ;  /* 0x0000000415147825 */ /* 0x000fcc00078e0010 */
[----:B------:R1:W4:Y:S01]  /*4170*/  LDG.E.CONSTANT R20, desc[UR6][R20.64] ;  /* 0x0000000614147981 */ /* 0x000322000c1e9900 */
[C---:B0-----:R-:W-:Y:S01]  /*4180*/  FFMA R8, R15.reuse, R8, R10 ;  /* 0x000000080f087223 */ /* 0x041fe2000000000a */
[----:B------:R-:W-:-:S03]  /*4190*/  FFMA R29, R15, R9, R11 ;  /* 0x000000090f1d7223 */ /* 0x000fc6000000000b */
[----:B------:R-:W-:Y:S02]  /*41a0*/  FFMA R18, R14, R9, R8 ;  /* 0x000000090e127223 */ /* 0x000fe40000000008 */
[----:B------:R-:W0:Y:S01]  /*41b0*/  LDS.128 R8, [R5+0xda0] ;  /* 0x000da00005087984 */ /* 0x000e220000000c00 */
[----:B------:R-:W-:-:S05]  /*41c0*/  IADD3 R27, PT, PT, R6, 0x2460, RZ ;  /* 0x00002460061b7810 */ /* 0x000fca0007ffe0ff */
[----:B------:R-:W-:-:S04]  /*41d0*/  IMAD.WIDE.U32 R26, R27, 0x4, R16 ;  /* 0x000000041b1a7825 */ /* 0x000fc800078e0010 */
[CC--:B0-----:R-:W-:Y:S01]  /*41e0*/  FFMA R13, R15.reuse, R8.reuse, R13 ;  /* 0x000000080f0d7223 */ /* 0x0c1fe2000000000d */
[-C--:B------:R-:W-:Y:S01]  /*41f0*/  FFMA R25, R15, R9.reuse, R25 ;  /* 0x000000090f197223 */ /* 0x080fe20000000019 */
[----:B------:R-:W-:Y:S01]  /*4200*/  IADD3 R15, PT, PT, R6, 0x2400, RZ ;  /* 0x00002400060f7810 */ /* 0x000fe20007ffe0ff */
[C---:B------:R-:W-:Y:S01]  /*4210*/  FFMA R28, R14.reuse, R8, R29 ;  /* 0x000000080e1c7223 */ /* 0x040fe2000000001d */
[C---:B-1----:R-:W-:Y:S01]  /*4220*/  FFMA R21, R14.reuse, R9, R13 ;  /* 0x000000090e157223 */ /* 0x042fe2000000000d */
[----:B------:R-:W-:Y:S01]  /*4230*/  FFMA R25, R14, R10, R25 ;  /* 0x0000000a0e197223 */ /* 0x000fe20000000019 */
[----:B------:R0:W4:Y:S01]  /*4240*/  LDG.E.CONSTANT R13, desc[UR6][R26.64] ;  /* 0x000000061a0d7981 */ /* 0x000122000c1e9900 */
[----:B------:R-:W-:-:S06]  /*4250*/  IMAD.WIDE.U32 R14, R15, 0x4, R16 ;  /* 0x000000040f0e7825 */ /* 0x000fcc00078e0010 */
[----:B------:R-:W4:Y:S01]  /*4260*/  LDG.E.CONSTANT R14, desc[UR6][R14.64] ;  /* 0x000000060e0e7981 */ /* 0x000f22000c1e9900 */
[C---:B------:R-:W-:Y:S01]  /*4270*/  IADD3 R29, PT, PT, R6.reuse, 0x24c0, RZ ;  /* 0x000024c0061d7810 */ /* 0x040fe20007ffe0ff */
[C---:B------:R-:W-:Y:S01]  /*4280*/  FFMA R18, R19.reuse, R8, R18 ;  /* 0x0000000813127223 */ /* 0x040fe20000000012 */
[C---:B------:R-:W-:Y:S01]  /*4290*/  FFMA R28, R19.reuse, R9, R28 ;  /* 0x00000009131c7223 */ /* 0x040fe2000000001c */
[C---:B------:R-:W-:Y:S01]  /*42a0*/  FFMA R21, R19.reuse, R10, R21 ;  /* 0x0000000a13157223 */ /* 0x040fe20000000015 */
[----:B------:R-:W-:Y:S01]  /*42b0*/  FFMA R25, R19, R11, R25 ;  /* 0x0000000b13197223 */ /* 0x000fe20000000019 */
[----:B0-----:R-:W-:Y:S01]  /*42c0*/  IMAD.WIDE.U32 R26, R29, 0x4, R16 ;  /* 0x000000041d1a7825 */ /* 0x001fe200078e0010 */
[----:B------:R-:W2:Y:S04]  /*42d0*/  LDS.128 R8, [R5+0xe10] ;  /* 0x000e100005087984 */ /* 0x000ea80000000c00 */
[----:B------:R0:W4:Y:S01]  /*42e0*/  LDG.E.CONSTANT R15, desc[UR6][R26.64] ;  /* 0x000000061a0f7981 */ /* 0x000122000c1e9900 */
[----:B------:R-:W-:-:S02]  /*42f0*/  IADD3 R19, PT, PT, R6, 0x2520, RZ ;  /* 0x0000252006137810 */ /* 0x000fc40007ffe0ff */
[----:B0-----:R-:W-:-:S05]  /*4300*/  IADD3 R27, PT, PT, R6, 0x2580, RZ ;  /* 0x00002580061b7810 */ /* 0x001fca0007ffe0ff */
[----:B------:R-:W-:-:S04]  /*4310*/  IMAD.WIDE.U32 R26, R27, 0x4, R16 ;  /* 0x000000041b1a7825 */ /* 0x000fc800078e0010 */
[----:B--2---:R-:W-:Y:S01]  /*4320*/  FFMA R8, R7, R8, R18 ;  /* 0x0000000807087223 */ /* 0x004fe20000000012 */
[----:B------:R-:W-:-:S04]  /*4330*/  IMAD.WIDE.U32 R18, R19, 0x4, R16 ;  /* 0x0000000413127825 */ /* 0x000fc800078e0010 */
[C---:B------:R-:W-:Y:S01]  /*4340*/  FFMA R28, R7.reuse, R9, R28 ;  /* 0x00000009071c7223 */ /* 0x040fe2000000001c */
[C---:B------:R-:W-:Y:S01]  /*4350*/  FFMA R21, R7.reuse, R10, R21 ;  /* 0x0000000a07157223 */ /* 0x040fe20000000015 */
[----:B------:R-:W2:Y:S01]  /*4360*/  LDG.E.CONSTANT R18, desc[UR6][R18.64] ;  /* 0x0000000612127981 */ /* 0x000ea2000c1e9900 */
[----:B------:R-:W-:-:S03]  /*4370*/  FFMA R29, R7, R11, R25 ;  /* 0x0000000b071d7223 */ /* 0x000fc60000000019 */
[----:B------:R0:W2:Y:S01]  /*4380*/  LDG.E.CONSTANT R7, desc[UR6][R26.64] ;  /* 0x000000061a077981 */ /* 0x0000a2000c1e9900 */
[----:B---3--:R-:W-:-:S03]  /*4390*/  FFMA R25, R22, R9, R8 ;  /* 0x0000000916197223 */ /* 0x008fc60000000008 */
[----:B------:R-:W1:Y:S01]  /*43a0*/  LDS.64 R8, [R5+0xe20] ;  /* 0x000e200005087984 */ /* 0x000e620000000a00 */
[CC--:B------:R-:W-:Y:S01]  /*43b0*/  FFMA R28, R22.reuse, R10.reuse, R28 ;  /* 0x0000000a161c7223 */ /* 0x0c0fe2000000001c */
[-C--:B------:R-:W-:Y:S01]  /*43c0*/  FFMA R21, R22, R11.reuse, R21 ;  /* 0x0000000b16157223 */ /* 0x080fe20000000015 */
[C---:B----4-:R-:W-:Y:S02]  /*43d0*/  FFMA R25, R24.reuse, R10, R25 ;  /* 0x0000000a18197223 */ /* 0x050fe40000000019 */
[----:B0-----:R-:W-:Y:S02]  /*43e0*/  FFMA R26, R24, R11, R28 ;  /* 0x0000000b181a7223 */ /* 0x001fe4000000001c */
[----:B------:R-:W0:Y:S01]  /*43f0*/  LDS.64 R10, [R5+0xe88] ;  /* 0x000e8800050a7984 */ /* 0x000e220000000a00 */
[----:B-1----:R-:W-:Y:S01]  /*4400*/  FFMA R22, R22, R8, R29 ;  /* 0x0000000816167223 */ /* 0x002fe2000000001d */
[----:B------:R-:W-:-:S05]  /*4410*/  IADD3 R29, PT, PT, R6, 0x25e0, RZ ;  /* 0x000025e0061d7810 */ /* 0x000fca0007ffe0ff */
[----:B------:R-:W-:-:S05]  /*4420*/  IMAD.WIDE.U32 R28, R29, 0x4, R16 ;  /* 0x000000041d1c7825 */ /* 0x000fca00078e0010 */
[----:B------:R1:W3:Y:S01]  /*4430*/  LDG.E.CONSTANT R19, desc[UR6][R28.64] ;  /* 0x000000061c137981 */ /* 0x0002e2000c1e9900 */
[C---:B------:R-:W-:Y:S01]  /*4440*/  FFMA R21, R24.reuse, R8, R21 ;  /* 0x0000000818157223 */ /* 0x040fe20000000015 */
[----:B------:R-:W-:Y:S01]  /*4450*/  FFMA R22, R24, R9, R22 ;  /* 0x0000000918167223 */ /* 0x000fe20000000016 */
[C---:B0-----:R-:W-:Y:S01]  /*4460*/  FFMA R10, R23.reuse, R10, R25 ;  /* 0x0000000a170a7223 */ /* 0x041fe20000000019 */
[----:B------:R-:W-:-:S03]  /*4470*/  FFMA R25, R23, R11, R26 ;  /* 0x0000000b17197223 */ /* 0x000fc6000000001a */
[----:B------:R-:W-:Y:S02]  /*4480*/  FFMA R27, R12, R11, R10 ;  /* 0x0000000b0c1b7223 */ /* 0x000fe4000000000a */
[----:B------:R-:W0:Y:S01]  /*4490*/  LDS.128 R8, [R5+0xe90] ;  /* 0x000e900005087984 */ /* 0x000e220000000c00 */
[----:B------:R-:W-:Y:S01]  /*44a0*/  IADD3 R24, PT, PT, R6, 0x2640, RZ ;  /* 0x0000264006187810 */ /* 0x000fe20007ffe0ff */
[CC--:B0-----:R-:W-:Y:S01]  /*44b0*/  FFMA R21, R23.reuse, R8.reuse, R21 ;  /* 0x0000000817157223 */ /* 0x0c1fe20000000015 */
[----:B------:R-:W-:Y:S01]  /*44c0*/  FFMA R23, R23, R9, R22 ;  /* 0x0000000917177223 */ /* 0x000fe20000000016 */
[----:B------:R-:W-:Y:S02]  /*44d0*/  FFMA R22, R12, R8, R25 ;  /* 0x000000080c167223 */ /* 0x000fe40000000019 */
[----:B------:R-:W-:-:S04]  /*44e0*/  IMAD.WIDE.U32 R24, R24, 0x4, R16 ;  /* 0x0000000418187825 */ /* 0x000fc800078e0010 */
[CC--:B-1----:R-:W-:Y:S01]  /*44f0*/  FFMA R29, R12.reuse, R9.reuse, R21 ;  /* 0x000000090c1d7223 */ /* 0x0c2fe20000000015 */
[----:B------:R-:W-:Y:S01]  /*4500*/  FFMA R26, R12, R10, R23 ;  /* 0x0000000a0c1a7223 */ /* 0x000fe20000000017 */
[----:B------:R-:W-:Y:S01]  /*4510*/  IADD3 R21, PT, PT, R6, 0x26a0, RZ ;  /* 0x000026a006157810 */ /* 0x000fe20007ffe0ff */
[----:B------:R0:W4:Y:S01]  /*4520*/  LDG.E.CONSTANT R12, desc[UR6][R24.64] ;  /* 0x00000006180c7981 */ /* 0x000122000c1e9900 */
[C---:B------:R-:W-:Y:S01]  /*4530*/  FFMA R27, R20.reuse, R8, R27 ;  /* 0x00000008141b7223 */ /* 0x040fe2000000001b */
[C---:B------:R-:W-:Y:S01]  /*4540*/  FFMA R22, R20.reuse, R9, R22 ;  /* 0x0000000914167223 */ /* 0x040fe20000000016 */
[----:B------:R-:W-:Y:S01]  /*4550*/  FFMA R29, R20, R10, R29 ;  /* 0x0000000a141d7223 */ /* 0x000fe2000000001d */
[----:B0-----:R-:W-:-:S04]  /*4560*/  IMAD.WIDE.U32 R24, R21, 0x4, R16 ;  /* 0x0000000415187825 */ /* 0x001fc800078e0010 */
[----:B------:R-:W-:Y:S01]  /*4570*/  FFMA R26, R20, R11, R26 ;  /* 0x0000000b141a7223 */ /* 0x000fe2000000001a */
[----:B------:R-:W-:Y:S01]  /*4580*/  IADD3 R23, PT, PT, R6, 0x2700, RZ ;  /* 0x0000270006177810 */ /* 0x000fe20007ffe0ff */
[----:B------:R-:W0:Y:S04]  /*4590*/  LDS.128 R8, [R5+0xf00] ;  /* 0x000f000005087984 */ /* 0x000e280000000c00 */
[----:B------:R1:W4:Y:S02]  /*45a0*/  LDG.E.CONSTANT R21, desc[UR6][R24.64] ;  /* 0x0000000618157981 */ /* 0x000324000c1e9900 */
[----:B-1----:R-:W-:-:S05]  /*45b0*/  IMAD.WIDE.U32 R24, R23, 0x4, R16 ;  /* 0x0000000417187825 */ /* 0x002fca00078e0010 */
[----:B------:R1:W4:Y:S01]  /*45c0*/  LDG.E.CONSTANT R23, desc[UR6][R24.64] ;  /* 0x0000000618177981 */ /* 0x000322000c1e9900 */
[----:B------:R-:W-:Y:S01]  /*45d0*/  IADD3 R20, PT, PT, R6, 0x2760, RZ ;  /* 0x0000276006147810 */ /* 0x000fe20007ffe0ff */
[C---:B0-----:R-:W-:Y:S01]  /*45e0*/  FFMA R8, R14.reuse, R8, R27 ;  /* 0x000000080e087223 */ /* 0x041fe2000000001b */
[----:B------:R-:W-:-:S03]  /*45f0*/  FFMA R28, R14, R9, R22 ;  /* 0x000000090e1c7223 */ /* 0x000fc60000000016 */
[----:B------:R-:W-:Y:S01]  /*4600*/  FFMA R27, R13, R9, R8 ;  /* 0x000000090d1b7223 */ /* 0x000fe20000000008 */
[----:B------:R-:W-:-:S05]  /*4610*/  IMAD.WIDE.U32 R8, R20, 0x4, R16 ;  /* 0x0000000414087825 */ /* 0x000fca00078e0010 */
[----:B------:R0:W4:Y:S01]  /*4620*/  LDG.E.CONSTANT R22, desc[UR6][R8.64] ;  /* 0x0000000608167981 */ /* 0x000122000c1e9900 */
[----:B------:R-:W-:-:S05]  /*4630*/  IADD3 R20, PT, PT, R6, 0x27c0, RZ ;  /* 0x000027c006147810 */ /* 0x000fca0007ffe0ff */
[----:B-1----:R-:W-:-:S04]  /*4640*/  IMAD.WIDE.U32 R24, R20, 0x4, R16 ;  /* 0x0000000414187825 */ /* 0x002fc800078e0010 */
[CC--:B------:R-:W-:Y:S01]  /*4650*/  FFMA R29, R14.reuse, R10.reuse, R29 ;  /* 0x0000000a0e1d7223 */ /* 0x0c0fe2000000001d */
[-C--:B------:R-:W-:Y:S01]  /*4660*/  FFMA R28, R13, R10.reuse, R28 ;  /* 0x0000000a0d1c7223 */ /* 0x080fe2000000001c */
[-C--:B------:R-:W-:Y:S01]  /*4670*/  FFMA R26, R14, R11.reuse, R26 ;  /* 0x0000000b0e1a7223 */ /* 0x080fe2000000001a */
[----:B------:R-:W-:Y:S01]  /*4680*/  FFMA R27, R15, R10, R27 ;  /* 0x0000000a0f1b7223 */ /* 0x000fe2000000001b */
[----:B------:R1:W4:Y:S01]  /*4690*/  LDG.E.CONSTANT R20, desc[UR6][R24.64] ;  /* 0x0000000618147981 */ /* 0x000322000c1e9900 */
[-C--:B------:R-:W-:Y:S01]  /*46a0*/  FFMA R14, R13, R11.reuse, R29 ;  /* 0x0000000b0d0e7223 */ /* 0x080fe2000000001d */
[----:B------:R-:W-:Y:S02]  /*46b0*/  FFMA R29, R15, R11, R28 ;  /* 0x0000000b0f1d7223 */ /* 0x000fe4000000001c */
[----:B0-----:R-:W0:Y:S04]  /*46c0*/  LDS.64 R8, [R5+0xf10] ;  /* 0x000f100005087984 */ /* 0x001e280000000a00 */
[----:B------:R-:W2:Y:S01]  /*46d0*/  LDS.64 R10, [R5+0xf78] ;  /* 0x000f7800050a7984 */ /* 0x000ea20000000a00 */
[----:B0-----:R-:W-:Y:S01]  /*46e0*/  FFMA R28, R13, R8, R26 ;  /* 0x000000080d1c7223 */ /* 0x001fe2000000001a */
[----:B------:R-:W-:Y:S01]  /*46f0*/  IADD3 R13, PT, PT, R6, 0x2820, RZ ;  /* 0x00002820060d7810 */ /* 0x000fe20007ffe0ff */
[C---:B--2---:R-:W-:Y:S01]  /*4700*/  FFMA R10, R18.reuse, R10, R27 ;  /* 0x0000000a120a7223 */ /* 0x044fe2000000001b */
[C---:B-1----:R-:W-:Y:S01]  /*4710*/  FFMA R25, R15.reuse, R8, R14 ;  /* 0x000000080f197223 */ /* 0x042fe2000000000e */
[----:B------:R-:W-:Y:S01]  /*4720*/  FFMA R24, R15, R9, R28 ;  /* 0x000000090f187223 */ /* 0x000fe2000000001c */
[-C--:B------:R-:W-:Y:S01]  /*4730*/  FFMA R28, R18, R11.reuse, R29 ;  /* 0x0000000b121c7223 */ /* 0x080fe2000000001d */
[----:B------:R-:W-:Y:S01]  /*4740*/  FFMA R14, R7, R11, R10 ;  /* 0x0000000b070e7223 */ /* 0x000fe2000000000a */
[----:B------:R-:W-:Y:S01]  /*4750*/  IMAD.WIDE.U32 R26, R13, 0x4, R16 ;  /* 0x000000040d1a7825 */ /* 0x000fe200078e0010 */
[----:B------:R-:W0:Y:S04]  /*4760*/  LDS.128 R8, [R5+0xf80] ;  /* 0x000f800005087984 */ /* 0x000e280000000c00 */
[----:B------:R1:W2:Y:S02]  /*4770*/  LDG.E.CONSTANT R13, desc[UR6][R26.64] ;  /* 0x000000061a0d7981 */ /* 0x0002a4000c1e9900 */
[----:B-1----:R-:W-:Y:S01]  /*4780*/  IADD3 R27, PT, PT, R6, 0x2880, RZ ;  /* 0x00002880061b7810 */ /* 0x002fe20007ffe0ff */
[C---:B0-----:R-:W-:Y:S01]  /*4790*/  FFMA R29, R18.reuse, R8, R25 ;  /* 0x00000008121d7223 */ /* 0x041fe20000000019 */
[----:B------:R-:W-:-:S03]  /*47a0*/  FFMA R15, R18, R9, R24 ;  /* 0x00000009120f7223 */ /* 0x000fc60000000018 */
[----:B------:R-:W-:-:S04]  /*47b0*/  IMAD.WIDE.U32 R24, R27, 0x4, R16 ;  /* 0x000000041b187825 */ /* 0x000fc800078e0010 */
[C---:B------:R-:W-:Y:S01]  /*47c0*/  FFMA R18, R7.reuse, R8, R28 ;  /* 0x0000000807127223 */ /* 0x040fe2000000001c */
[C---:B------:R-:W-:Y:S01]  /*47d0*/  FFMA R29, R7.reuse, R9, R29 ;  /* 0x00000009071d7223 */ /* 0x040fe2000000001d */
[----:B------:R-:W-:Y:S02]  /*47e0*/  FFMA R26, R7, R10, R15 ;  /* 0x0000000a071a7223 */ /* 0x000fe4000000000f */
[----:B------:R-:W2:Y:S04]  /*47f0*/  LDG.E.CONSTANT R7, desc[UR6][R24.64] ;  /* 0x0000000618077981 */ /* 0x000ea8000c1e9900 */
[----:B------:R-:W2:Y:S01]  /*4800*/  LDG.E.CONSTANT R15, desc[UR6][R24.64+0x300] ;  /* 0x00030006180f7981 */ /* 0x000ea2000c1e9900 */
[----:B---3--:R-:W-:-:S03]  /*4810*/  FFMA R27, R19, R8, R14 ;  /* 0x00000008131b7223 */ /* 0x008fc6000000000e */
[----:B------:R0:W3:Y:S01]  /*4820*/  LDG.E.CONSTANT R14, desc[UR6][R24.64+0x180] ;  /* 0x00018006180e7981 */ /* 0x0000e2000c1e9900 */
[C---:B------:R-:W-:Y:S01]  /*4830*/  FFMA R18, R19.reuse, R9, R18 ;  /* 0x0000000913127223 */ /* 0x040fe20000000012 */
[C---:B------:R-:W-:Y:S01]  /*4840*/  FFMA R29, R19.reuse, R10, R29 ;  /* 0x0000000a131d7223 */ /* 0x040fe2000000001d */
[----:B------:R-:W-:Y:S02]  /*4850*/  FFMA R28, R19, R11, R26 ;  /* 0x0000000b131c7223 */ /* 0x000fe4000000001a */
[----:B------:R-:W4:Y:S01]  /*4860*/  LDS.128 R8, [R5+0xff0] ;  /* 0x000ff00005087984 */ /* 0x000f220000000c00 */
[C---:B------:R-:W-:Y:S02]  /*4870*/  IADD3 R19, PT, PT, R6.reuse, 0x29a0, RZ ;  /* 0x000029a006137810 */ /* 0x040fe40007ffe0ff */
[----:B0-----:R-:W-:Y:S01]  /*4880*/  IADD3 R25, PT, PT, R6, 0x2a00, RZ ;  /* 0x00002a0006197810 */ /* 0x001fe20007ffe0ff */
[----:B----4-:R-:W-:Y:S02]  /*4890*/  FFMA R26, R12, R9, R18 ;  /* 0x000000090c1a7223 */ /* 0x010fe40000000012 */
[----:B------:R-:W-:-:S04]  /*48a0*/  IMAD.WIDE.U32 R18, R19, 0x4, R16 ;  /* 0x0000000413127825 */ /* 0x000fc800078e0010 */
[C---:B------:R-:W-:Y:S01]  /*48b0*/  FFMA R8, R12.reuse, R8, R27 ;  /* 0x000000080c087223 */ /* 0x040fe2000000001b */
[C---:B------:R-:W-:Y:S01]  /*48c0*/  FFMA R29, R12.reuse, R10, R29 ;  /* 0x0000000a0c1d7223 */ /* 0x040fe2000000001d */
[----:B------:R-:W-:Y:S02]  /*48d0*/  FFMA R28, R12, R11, R28 ;  /* 0x0000000b0c1c7223 */ /* 0x000fe4000000001c */
[----:B------:R0:W4:Y:S01]  /*48e0*/  LDG.E.CONSTANT R12, desc[UR6][R18.64] ;  /* 0x00000006120c7981 */ /* 0x000122000c1e9900 */
[----:B------:R-:W-:-:S03]  /*48f0*/  FFMA R27, R21, R9, R8 ;  /* 0x00000009151b7223 */ /* 0x000fc60000000008 */
[----:B------:R-:W1:Y:S01]  /*4900*/  LDS.64 R8, [R5+0x1000] ;  /* 0x0010000005087984 */ /* 0x000e620000000a00 */
[CC--:B------:R-:W-:Y:S01]  /*4910*/  FFMA R26, R21.reuse, R10.reuse, R26 ;  /* 0x0000000a151a7223 */ /* 0x0c0fe2000000001a */
[-C--:B------:R-:W-:Y:S01]  /*4920*/  FFMA R24, R21, R11.reuse, R29 ;  /* 0x0000000b15187223 */ /* 0x080fe2000000001d */
[C---:B0-----:R-:W-:Y:S02]  /*4930*/  FFMA R19, R23.reuse, R10, R27 ;  /* 0x0000000a17137223 */ /* 0x041fe4000000001b */
[----:B------:R-:W-:Y:S02]  /*4940*/  FFMA R26, R23, R11, R26 ;  /* 0x0000000b171a7223 */ /* 0x000fe4000000001a */
[----:B------:R-:W0:Y:S01]  /*4950*/  LDS.64 R10, [R5+0x1068] ;  /* 0x00106800050a7984 */ /* 0x000e220000000a00 */
[----:B------:R-:W-:Y:S01]  /*4960*/  IADD3 R27, PT, PT, R6, 0x2a60, RZ ;  /* 0x00002a60061b7810 */ /* 0x000fe20007ffe0ff */
[-C--:B-1----:R-:W-:Y:S01]  /*4970*/  FFMA R28, R21, R8.reuse, R28 ;  /* 0x00000008151c7223 */ /* 0x082fe2000000001c */
[----:B------:R-:W-:Y:S01]  /*4980*/  FFMA R21, R23, R8, R24 ;  /* 0x0000000817157223 */ /* 0x000fe20000000018 */
[----:B------:R-:W-:-:S05]  /*4990*/  IMAD.WIDE.U32 R24, R25, 0x4, R16 ;  /* 0x0000000419187825 */ /* 0x000fca00078e0010 */
[----:B------:R1:W4:Y:S02]  /*49a0*/  LDG.E.CONSTANT R18, desc[UR6][R24.64] ;  /* 0x0000000618127981 */ /* 0x000324000c1e9900 */
[----:B-1----:R-:W-:-:S04]  /*49b0*/  IMAD.WIDE.U32 R24, R27, 0x4, R16 ;  /* 0x000000041b187825 */ /* 0x002fc800078e0010 */
[C---:B0-----:R-:W-:Y:S02]  /*49c0*/  FFMA R29, R22.reuse, R10, R19 ;  /* 0x0000000a161d7223 */ /* 0x041fe40000000013 */
[----:B------:R0:W4:Y:S01]  /*49d0*/  LDG.E.CONSTANT R19, desc[UR6][R24.64] ;  /* 0x0000000618137981 */ /* 0x000122000c1e9900 */
[----:B------:R-:W-:Y:S01]  /*49e0*/  FFMA R28, R23, R9, R28 ;  /* 0x00000009171c7223 */ /* 0x000fe2000000001c */
[-C--:B------:R-:W-:Y:S01]  /*49f0*/  FFMA R27, R22, R11.reuse, R26 ;  /* 0x0000000b161b7223 */ /* 0x080fe2000000001a */
[----:B------:R-:W-:Y:S02]  /*4a00*/  FFMA R23, R20, R11, R29 ;  /* 0x0000000b14177223 */ /* 0x000fe4000000001d */
[----:B------:R-:W1:Y:S01]  /*4a10*/  LDS.128 R8, [R5+0x1070] ;  /* 0x0010700005087984 */ /* 0x000e620000000c00 */
[----:B------:R-:W-:-:S05]  /*4a20*/  IADD3 R26, PT, PT, R6, 0x2ac0, RZ ;  /* 0x00002ac0061a7810 */ /* 0x000fca0007ffe0ff */
[----:B0-----:R-:W-:-:S06]  /*4a30*/  IMAD.WIDE.U32 R24, R26, 0x4, R16 ;  /* 0x000000041a187825 */ /* 0x001fcc00078e0010 */
[----:B------:R-:W4:Y:S01]  /*4a40*/  LDG.E.CONSTANT R25, desc[UR6][R24.64] ;  /* 0x0000000618197981 */ /* 0x000f22000c1e9900 */
[CC--:B-1----:R-:W-:Y:S01]  /*4a50*/  FFMA R21, R22.reuse, R8.reuse, R21 ;  /* 0x0000000816157223 */ /* 0x0c2fe20000000015 */
[----:B------:R-:W-:Y:S01]  /*4a60*/  FFMA R29, R22, R9, R28 ;  /* 0x00000009161d7223 */ /* 0x000fe2000000001c */
[----:B------:R-:W-:Y:S01]  /*4a70*/  FFMA R22, R20, R8, R27 ;  /* 0x0000000814167223 */ /* 0x000fe2000000001b */
[----:B------:R-:W-:-:S05]  /*4a80*/  IADD3 R27, PT, PT, R6, 0x2b20, RZ ;  /* 0x00002b20061b7810 */ /* 0x000fca0007ffe0ff */
[----:B------:R-:W-:-:S05]  /*4a90*/  IMAD.WIDE.U32 R26, R27, 0x4, R16 ;  /* 0x000000041b1a7825 */ /* 0x000fca00078e0010 */
[----:B------:R0:W4:Y:S01]  /*4aa0*/  LDG.E.CONSTANT R24, desc[UR6][R26.64] ;  /* 0x000000061a187981 */ /* 0x000122000c1e9900 */
[CC--:B------:R-:W-:Y:S01]  /*4ab0*/  FFMA R21, R20.reuse, R9.reuse, R21 ;  /* 0x0000000914157223 */ /* 0x0c0fe20000000015 */
[----:B------:R-:W-:Y:S01]  /*4ac0*/  FFMA R28, R20, R10, R29 ;  /* 0x0000000a141c7223 */ /* 0x000fe2000000001d */
[C---:B--2---:R-:W-:Y:S01]  /*4ad0*/  FFMA R20, R13.reuse, R8, R23 ;  /* 0x000000080d147223 */ /* 0x044fe20000000017 */
[C---:B------:R-:W-:Y:S01]  /*4ae0*/  FFMA R22, R13.reuse, R9, R22 ;  /* 0x000000090d167223 */ /* 0x040fe20000000016 */
[C---:B------:R-:W-:Y:S01]  /*4af0*/  FFMA R21, R13.reuse, R10, R21 ;  /* 0x0000000a0d157223 */ /* 0x040fe20000000015 */
[----:B------:R-:W-:Y:S02]  /*4b00*/  FFMA R28, R13, R11, R28 ;  /* 0x0000000b0d1c7223 */ /* 0x000fe4000000001c */
[----:B------:R-:W1:Y:S01]  /*4b10*/  LDS.128 R8, [R5+0x10e0] ;  /* 0x0010e00005087984 */ /* 0x000e620000000c00 */
[----:B------:R-:W-:-:S05]  /*4b20*/  IADD3 R29, PT, PT, R6, 0x2b80, RZ ;  /* 0x00002b80061d7810 */ /* 0x000fca0007ffe0ff */
[----:B0-----:R-:W-:-:S06]  /*4b30*/  IMAD.WIDE.U32 R26, R29, 0x4, R16 ;  /* 0x000000041d1a7825 */ /* 0x001fcc00078e0010 */
[----:B------:R0:W2:Y:S01]  /*4b40*/  LDG.E.CONSTANT R26, desc[UR6][R26.64] ;  /* 0x000000061a1a7981 */ /* 0x0000a2000c1e9900 */
[C---:B-1----:R-:W-:Y:S01]  /*4b50*/  FFMA R29, R7.reuse, R8, R20 ;  /* 0x00000008071d7223 */ /* 0x042fe20000000014 */
[C---:B------:R-:W-:Y:S02]  /*4b60*/  FFMA R8, R7.reuse, R10, R21 ;  /* 0x0000000a07087223 */ /* 0x040fe40000000015 */
[----:B------:R-:W1:Y:S01]  /*4b70*/  LDS.64 R20, [R5+0x10f0] ;  /* 0x0010f00005147984 */ /* 0x000e620000000a00 */
[C---:B------:R-:W-:Y:S01]  /*4b80*/  FFMA R13, R7.reuse, R9, R22 ;  /* 0x00000009070d7223 */ /* 0x040fe20000000016 */
[----:B------:R-:W-:Y:S01]  /*4b90*/  FFMA R23, R7, R11, R28 ;  /* 0x0000000b07177223 */ /* 0x000fe2000000001c */
[----:B------:R-:W-:Y:S01]  /*4ba0*/  IADD3 R7, PT, PT, R6, 0x2be0, RZ ;  /* 0x00002be006077810 */ /* 0x000fe20007ffe0ff */
[----:B---3--:R-:W-:-:S04]  /*4bb0*/  FFMA R22, R14, R9, R29 ;  /* 0x000000090e167223 */ /* 0x008fc8000000001d */
[----:B------:R-:W-:-:S05]  /*4bc0*/  IMAD.WIDE.U32 R28, R7, 0x4, R16 ;  /* 0x00000004071c7825 */ /* 0x000fca00078e0010 */
[----:B------:R4:W3:Y:S01]  /*4bd0*/  LDG.E.CONSTANT R7, desc[UR6][R28.64] ;  /* 0x000000061c077981 */ /* 0x0008e2000c1e9900 */
[CC--:B0-----:R-:W-:Y:S01]  /*4be0*/  FFMA R27, R14.reuse, R10.reuse, R13 ;  /* 0x0000000a0e1b7223 */ /* 0x0c1fe2000000000d */
[C---:B------:R-:W-:Y:S01]  /*4bf0*/  FFMA R13, R15.reuse, R10, R22 ;  /* 0x0000000a0f0d7223 */ /* 0x040fe20000000016 */
[CC--:B------:R-:W-:Y:S02]  /*4c00*/  FFMA R8, R14.reuse, R11.reuse, R8 ;  /* 0x0000000b0e087223 */ /* 0x0c0fe40000000008 */
[C---:B------:R-:W-:Y:S01]  /*4c10*/  FFMA R27, R15.reuse, R11, R27 ;  /* 0x0000000b0f1b7223 */ /* 0x040fe2000000001b */
[-C--:B-1----:R-:W-:Y:S02]  /*4c20*/  FFMA R10, R14, R20.reuse, R23 ;  /* 0x000000140e0a7223 */ /* 0x082fe40000000017 */
[----:B------:R-:W4:Y:S01]  /*4c30*/  LDS.64 R22, [R5+0x1158] ;  /* 0x0011580005167984 */ /* 0x000f220000000a00 */
[C---:B------:R-:W-:Y:S01]  /*4c40*/  FFMA R14, R15.reuse, R20, R8 ;  /* 0x000000140f0e7223 */ /* 0x040fe20000000008 */
[----:B------:R-:W-:-:S02]  /*4c50*/  FFMA R20, R15, R21, R10 ;  /* 0x000000150f147223 */ /* 0x000fc4000000000a */
[----:B------:R-:W0:Y:S01]  /*4c60*/  LDS.128 R8, [R5+0x1160] ;  /* 0x0011600005087984 */ /* 0x000e220000000c00 */
[----:B------:R-:W-:Y:S01]  /*4c70*/  IADD3 R21, PT, PT, R6, 0x2ca0, RZ ;  /* 0x00002ca006157810 */ /* 0x000fe20007ffe0ff */
[----:B----4-:R-:W-:Y:S01]  /*4c80*/  FFMA R29, R12, R22, R13 ;  /* 0x000000160c1d7223 */ /* 0x010fe2000000000d */
[----:B------:R-:W-:Y:S01]  /*4c90*/  IADD3 R13, PT, PT, R6, 0x2c40, RZ ;  /* 0x00002c40060d7810 */ /* 0x000fe20007ffe0ff */
[C---:B------:R-:W-:Y:S01]  /*4ca0*/  FFMA R15, R12.reuse, R23, R27 ;  /* 0x000000170c0f7223 */ /* 0x040fe2000000001b */
[C---:B0-----:R-:W-:Y:S01]  /*4cb0*/  FFMA R14, R12.reuse, R8, R14 ;  /* 0x000000080c0e7223 */ /* 0x041fe2000000000e */
[----:B------:R-:W-:Y:S02]  /*4cc0*/  FFMA R27, R12, R9, R20 ;  /* 0x000000090c1b7223 */ /* 0x000fe40000000014 */
[----:B------:R-:W-:-:S05]  /*4cd0*/  IMAD.WIDE.U32 R12, R13, 0x4, R16 ;  /* 0x000000040d0c7825 */ /* 0x000fca00078e0010 */
[----:B------:R0:W4:Y:S02]  /*4ce0*/  LDG.E.CONSTANT R22, desc[UR6][R12.64] ;  /* 0x000000060c167981 */ /* 0x000124000c1e9900 */
[----:B0-----:R-:W-:-:S05]  /*4cf0*/  IMAD.WIDE.U32 R12, R21, 0x4, R16 ;  /* 0x00000004150c7825 */ /* 0x001fca00078e0010 */
[----:B------:R-:W4:Y:S01]  /*4d00*/  LDG.E.CONSTANT R21, desc[UR6][R12.64] ;  /* 0x000000060c157981 */ /* 0x000f22000c1e9900 */
[----:B------:R-:W-:Y:S01]  /*4d10*/  FFMA R28, R18, R23, R29 ;  /* 0x00000017121c7223 */ /* 0x000fe2000000001d */
[----:B------:R-:W-:Y:S01]  /*4d20*/  IADD3 R29, PT, PT, R6, 0x2d00, RZ ;  /* 0x00002d00061d7810 */ /* 0x000fe20007ffe0ff */
[C---:B------:R-:W-:Y:S01]  /*4d30*/  FFMA R20, R18.reuse, R8, R15 ;  /* 0x0000000812147223 */ /* 0x040fe2000000000f */
[C---:B------:R-:W-:Y:S01]  /*4d40*/  FFMA R23, R18.reuse, R9, R14 ;  /* 0x0000000912177223 */ /* 0x040fe2000000000e */
[----:B------:R-:W-:Y:S01]  /*4d50*/  FFMA R27, R18, R10, R27 ;  /* 0x0000000a121b7223 */ /* 0x000fe2000000001b */
[----:B------:R-:W-:-:S05]  /*4d60*/  IADD3 R15, PT, PT, R6, 0x2d60, RZ ;  /* 0x00002d60060f7810 */ /* 0x000fca0007ffe0ff */
[----:B------:R-:W-:-:S05]  /*4d70*/  IMAD.WIDE.U32 R14, R15, 0x4, R16 ;  /* 0x000000040f0e7825 */ /* 0x000fca00078e0010 */
[----:B------:R0:W4:Y:S01]  /*4d80*/  LDG.E.CONSTANT R12, desc[UR6][R14.64] ;  /* 0x000000060e0c7981 */ /* 0x000122000c1e9900 */
[----:B------:R-:W-:Y:S01]  /*4d90*/  FFMA R18, R19, R8, R28 ;  /* 0x0000000813127223 */ /* 0x000fe2000000001c */
[----:B------:R-:W-:-:S05]  /*4da0*/  IMAD.WIDE.U32 R28, R29, 0x4, R16 ;  /* 0x000000041d1c7825 */ /* 0x000fca00078e0010 */
[----:B------:R1:W4:Y:S01]  /*4db0*/  LDG.E.CONSTANT R13, desc[UR6][R28.64] ;  /* 0x000000061c0d7981 */ /* 0x000322000c1e9900 */
[C---:B0-----:R-:W-:Y:S01]  /*4dc0*/  FFMA R14, R19.reuse, R9, R20 ;  /* 0x00000009130e7223 */ /* 0x041fe20000000014 */
[C---:B------:R-:W-:Y:S01]  /*4dd0*/  FFMA R23, R19.reuse, R10, R23 ;  /* 0x0000000a13177223 */ /* 0x040fe20000000017 */
[----:B------:R-:W-:Y:S02]  /*4de0*/  FFMA R27, R19, R11, R27 ;  /* 0x0000000b131b7223 */ /* 0x000fe4000000001b */
[----:B------:R-:W0:Y:S01]  /*4df0*/  LDS.128 R8, [R5+0x11d0] ;  /* 0x0011d00005087984 */ /* 0x000e220000000c00 */
[----:B------:R-:W-:-:S05]  /*4e00*/  IADD3 R19, PT, PT, R6, 0x2dc0, RZ ;  /* 0x00002dc006137810 */ /* 0x000fca0007ffe0ff */
[----:B-1----:R-:W-:-:S05]  /*4e10*/  IMAD.WIDE.U32 R28, R19, 0x4, R16 ;  /* 0x00000004131c7825 */ /* 0x002fca00078e0010 */
[----:B------:R1:W4:Y:S01]  /*4e20*/  LDG.E.CONSTANT R20, desc[UR6][R28.64] ;  /* 0x000000061c147981 */ /* 0x000322000c1e9900 */
[C---:B0-----:R-:W-:Y:S01]  /*4e30*/  FFMA R19, R25.reuse, R8, R18 ;  /* 0x0000000819137223 */ /* 0x041fe20000000012 */
[----:B------:R-:W-:Y:S01]  /*4e40*/  IADD3 R18, PT, PT, R6, 0x2e20, RZ ;  /* 0x00002e2006127810 */ /* 0x000fe20007ffe0ff */
[----:B------:R-:W-:-:S04]  /*4e50*/  FFMA R8, R25, R9, R14 ;  /* 0x0000000919087223 */ /* 0x000fc8000000000e */
[----:B------:R-:W-:Y:S01]  /*4e60*/  IMAD.WIDE.U32 R14, R18, 0x4, R16 ;  /* 0x00000004120e7825 */ /* 0x000fe200078e0010 */
[----:B------:R-:W-:-:S05]  /*4e70*/  IADD3 R18, PT, PT, R6, 0x2e80, RZ ;  /* 0x00002e8006127810 */ /* 0x000fca0007ffe0ff */
[----:B-1----:R-:W-:-:S04]  /*4e80*/  IMAD.WIDE.U32 R28, R18, 0x4, R16 ;  /* 0x00000004121c7825 */ /* 0x002fc800078e0010 */
[C---:B------:R-:W-:Y:S02]  /*4e90*/  FFMA R9, R24.reuse, R9, R19 ;  /* 0x0000000918097223 */ /* 0x040fe40000000013 */
[----:B------:R0:W4:Y:S04]  /*4ea0*/  LDG.E.CONSTANT R19, desc[UR6][R14.64] ;  /* 0x000000060e137981 */ /* 0x000128000c1e9900 */
[----:B------:R1:W4:Y:S01]  /*4eb0*/  LDG.E.CONSTANT R18, desc[UR6][R28.64] ;  /* 0x000000061c127981 */ /* 0x000322000c1e9900 */
[CC--:B------:R-:W-:Y:S01]  /*4ec0*/  FFMA R23, R25.reuse, R10.reuse, R23 ;  /* 0x0000000a19177223 */ /* 0x0c0fe20000000017 */
[----:B------:R-:W-:Y:S01]  /*4ed0*/  FFMA R27, R25, R11, R27 ;  /* 0x0000000b191b7223 */ /* 0x000fe2000000001b */
[-C--:B------:R-:W-:Y:S01]  /*4ee0*/  FFMA R25, R24, R10.reuse, R8 ;  /* 0x0000000a18197223 */ /* 0x080fe20000000008 */
[----:B0-----:R-:W-:Y:S01]  /*4ef0*/  LDS.64 R14, [R5+0x1248] ;  /* 0x00124800050e7984 */ /* 0x001fe20000000a00 */
[----:B--2---:R-:W-:-:S03]  /*4f00*/  FFMA R10, R26, R10, R9 ;  /* 0x0000000a1a0a7223 */ /* 0x004fc60000000009 */
[----:B------:R-:W0:Y:S01]  /*4f10*/  LDS.64 R8, [R5+0x11e0] ;  /* 0x0011e00005087984 */ /* 0x000e220000000a00 */
[-C--:B-1----:R-:W-:Y:S01]  /*4f20*/  FFMA R29, R24, R11.reuse, R23 ;  /* 0x0000000b181d7223 */ /* 0x082fe20000000017 */
[----:B------:R-:W-:Y:S01]  /*4f30*/  FFMA R23, R26, R11, R25 ;  /* 0x0000000b1a177223 */ /* 0x000fe20000000019 */
[-C--:B0-----:R-:W-:Y:S02]  /*4f40*/  FFMA R24, R24, R8.reuse, R27 ;  /* 0x0000000818187223 */ /* 0x081fe4000000001b */
[C---:B------:R-:W-:Y:S02]  /*4f50*/  FFMA R25, R26.reuse, R8, R29 ;  /* 0x000000081a197223 */ /* 0x040fe4000000001d */
[----:B------:R-:W-:Y:S01]  /*4f60*/  FFMA R26, R26, R9, R24 ;  /* 0x000000091a1a7223 */ /* 0x000fe20000000018 */
[C---:B---3--:R-:W-:Y:S02]  /*4f70*/  FFMA R27, R7.reuse, R14, R10 ;  /* 0x0000000e071b7223 */ /* 0x048fe4000000000a */
[----:B------:R-:W0:Y:S01]  /*4f80*/  LDS.128 R8, [R5+0x1250] ;  /* 0x0012500005087984 */ /* 0x000e220000000c00 */
[----:B------:R-:W-:Y:S01]  /*4f90*/  IADD3 R29, PT, PT, R6, 0x2ee0, RZ ;  /* 0x00002ee0061d7810 */ /* 0x000fe20007ffe0ff */
[----:B------:R-:W-:-:S04]  /*4fa0*/  FFMA R23, R7, R15, R23 ;  /* 0x0000000f07177223 */ /* 0x000fc80000000017 */
[----:B------:R-:W-:-:S04]  /*4fb0*/  IMAD.WIDE.U32 R28, R29, 0x4, R16 ;  /* 0x000000041d1c7825 */ /* 0x000fc800078e0010 */
[C---:B0-----:R-:W-:Y:S01]  /*4fc0*/  FFMA R14, R7.reuse, R8, R25 ;  /* 0x00000008070e7223 */ /* 0x041fe20000000019 */
[----:B------:R-:W-:Y:S02]  /*4fd0*/  FFMA R25, R7, R9, R26 ;  /* 0x0000000907197223 */ /* 0x000fe4000000001a */
[----:B------:R0:W2:Y:S02]  /*4fe0*/  LDG.E.CONSTANT R7, desc[UR6][R28.64] ;  /* 0x000000061c077981 */ /* 0x0000a4000c1e9900 */
[----:B0-----:R-:W-:-:S05]  /*4ff0*/  IADD3 R29, PT, PT, R6, 0x2fa0, RZ ;  /* 0x00002fa0061d7810 */ /* 0x001fca0007ffe0ff */
[----:B------:R-:W-:-:S04]  /*5000*/  IMAD.WIDE.U32 R28, R29, 0x4, R16 ;  /* 0x000000041d1c7825 */ /* 0x000fc800078e0010 */
[C---:B----4-:R-:W-:Y:S01]  /*5010*/  FFMA R24, R22.reuse, R15, R27 ;  /* 0x0000000f16187223 */ /* 0x050fe2000000001b */
[----:B------:R-:W-:Y:S01]  /*5020*/  FFMA R26, R22, R8, R23 ;  /* 0x00000008161a7223 */ /* 0x000fe20000000017 */
[----:B------:R-:W-:Y:S01]  /*5030*/  IADD3 R27, PT, PT, R6, 0x2f40, RZ ;  /* 0x00002f40061b7810 */ /* 0x000fe20007ffe0ff */
[CC--:B------:R-:W-:Y:S01]  /*5040*/  FFMA R15, R22.reuse, R9.reuse, R14 ;  /* 0x00000009160f7223 */ /* 0x0c0fe2000000000e */
[----:B------:R-:W-:Y:S01]  /*5050*/  FFMA R25, R22, R10, R25 ;  /* 0x0000000a16197223 */ /* 0x000fe20000000019 */
[----:B------:R-:W-:Y:S02]  /*5060*/  FFMA R14, R21, R9, R26 ;  /* 0x00000009150e7223 */ /* 0x000fe4000000001a */
[----:B------:R-:W-:-:S04]  /*5070*/  IMAD.WIDE.U32 R26, R27, 0x4, R16 ;  /* 0x000000041b1a7825 */ /* 0x000fc800078e0010 */
[C---:B------:R-:W-:Y:S01]  /*5080*/  FFMA R22, R21.reuse, R8, R24 ;  /* 0x0000000815167223 */ /* 0x040fe20000000018 */
[C---:B------:R-:W-:Y:S01]  /*5090*/  FFMA R15, R21.reuse, R10, R15 ;  /* 0x0000000a150f7223 */ /* 0x040fe2000000000f */
[----:B------:R-:W-:Y:S01]  /*50a0*/  FFMA R24, R21, R11, R25 ;  /* 0x0000000b15187223 */ /* 0x000fe20000000019 */
[----:B------:R0:W3:Y:S04]  /*50b0*/  LDG.E.CONSTANT R23, desc[UR6][R26.64] ;  /* 0x000000061a177981 */ /* 0x0000e8000c1e9900 */
[----:B------:R-:W1:Y:S04]  /*50c0*/  LDS.128 R8, [R5+0x12c0] ;  /* 0x0012c00005087984 */ /* 0x000e680000000c00 */
[----:B------:R4:W3:Y:S01]  /*50d0*/  LDG.E.CONSTANT R21, desc[UR6][R28.64] ;  /* 0x000000061c157981 */ /* 0x0008e2000c1e9900 */
[----:B------:R-:W-:-:S05]  /*50e0*/  IADD3 R25, PT, PT, R6, 0x3000, RZ ;  /* 0x0000300006197810 */ /* 0x000fca0007ffe0ff */
[----:B0-----:R-:W-:-:S04]  /*50f0*/  IMAD.WIDE.U32 R26, R25, 0x4, R16 ;  /* 0x00000004191a7825 */ /* 0x001fc800078e0010 */
[C---:B-1----:R-:W-:Y:S02]  /*5100*/  FFMA R25, R13.reuse, R8, R22 ;  /* 0x000000080d197223 */ /* 0x042fe40000000016 */
[----:B------:R0:W3:Y:S01]  /*5110*/  LDG.E.CONSTANT R22, desc[UR6][R26.64] ;  /* 0x000000061a167981 */ /* 0x0000e2000c1e9900 */
[CC--:B------:R-:W-:Y:S01]  /*5120*/  FFMA R14, R13.reuse, R9.reuse, R14 ;  /* 0x000000090d0e7223 */ /* 0x0c0fe2000000000e */
[C---:B----4-:R-:W-:Y:S02]  /*5130*/  FFMA R28, R12.reuse, R9, R25 ;  /* 0x000000090c1c7223 */ /* 0x050fe40000000019 */
[----:B------:R-:W1:Y:S01]  /*5140*/  LDS.64 R8, [R5+0x12d0] ;  /* 0x0012d00005087984 */ /* 0x000e620000000a00 */
[CC--:B------:R-:W-:Y:S01]  /*5150*/  FFMA R25, R13.reuse, R10.reuse, R15 ;  /* 0x0000000a0d197223 */ /* 0x0c0fe2000000000f */
[-C--:B------:R-:W-:Y:S01]  /*5160*/  FFMA R29, R13, R11.reuse, R24 ;  /* 0x0000000b0d1d7223 */ /* 0x080fe20000000018 */
[-C--:B------:R-:W-:Y:S02]  /*5170*/  FFMA R13, R12, R10.reuse, R14 ;  /* 0x0000000a0c0d7223 */ /* 0x080fe4000000000e */
[----:B------:R-:W4:Y:S01]  /*5180*/  LDS.64 R14, [R5+0x1338] ;  /* 0x00133800050e7984 */ /* 0x000f220000000a00 */
[----:B------:R-:W-:Y:S01]  /*5190*/  FFMA R10, R20, R10, R28 ;  /* 0x0000000a140a7223 */ /* 0x000fe2000000001c */
[----:B------:R-:W-:Y:S01]  /*51a0*/  IADD3 R28, PT, PT, R6, 0x3060, RZ ;  /* 0x00003060061c7810 */ /* 0x000fe20007ffe0ff */
[-C--:B------:R-:W-:Y:S01]  /*51b0*/  FFMA R25, R12, R11.reuse, R25 ;  /* 0x0000000b0c197223 */ /* 0x080fe20000000019 */
[----:B------:R-:W-:Y:S01]  /*51c0*/  FFMA R24, R20, R11, R13 ;  /* 0x0000000b14187223 */ /* 0x000fe2000000000d */
[----:B------:R-:W-:-:S02]  /*51d0*/  IADD3 R11, PT, PT, R6, 0x30c0, RZ ;  /* 0x000030c0060b7810 */ /* 0x000fc40007ffe0ff */
[----:B0-----:R-:W-:-:S05]  /*51e0*/  IMAD.WIDE.U32 R26, R28, 0x4, R16 ;  /* 0x000000041c1a7825 */ /* 0x001fca00078e0010 */
[----:B------:R0:W3:Y:S02]  /*51f0*/  LDG.E.CONSTANT R13, desc[UR6][R26.64] ;  /* 0x000000061a0d7981 */ /* 0x0000e4000c1e9900 */
[----:B0-----:R-:W-:-:S04]  /*5200*/  IMAD.WIDE.U32 R26, R11, 0x4, R16 ;  /* 0x000000040b1a7825 */ /* 0x001fc800078e0010 */
[-C--:B-1----:R-:W-:Y:S02]  /*5210*/  FFMA R29, R12, R8.reuse, R29 ;  /* 0x000000080c1d7223 */ /* 0x082fe4000000001d */
[----:B------:R0:W3:Y:S01]  /*5220*/  LDG.E.CONSTANT R12, desc[UR6][R26.64] ;  /* 0x000000061a0c7981 */ /* 0x0000e2000c1e9900 */
[C---:B------:R-:W-:Y:S01]  /*5230*/  FFMA R28, R20.reuse, R8, R25 ;  /* 0x00000008141c7223 */ /* 0x040fe20000000019 */
[----:B------:R-:W-:Y:S01]  /*5240*/  FFMA R29, R20, R9, R29 ;  /* 0x00000009141d7223 */ /* 0x000fe2000000001d */
[----:B------:R-:W-:Y:S01]  /*5250*/  IADD3 R20, PT, PT, R6, 0x3120, RZ ;  /* 0x0000312006147810 */ /* 0x000fe20007ffe0ff */
[C---:B----4-:R-:W-:Y:S01]  /*5260*/  FFMA R25, R19.reuse, R14, R10 ;  /* 0x0000000e13197223 */ /* 0x050fe2000000000a */
[-C--:B------:R-:W-:Y:S01]  /*5270*/  FFMA R14, R19, R15.reuse, R24 ;  /* 0x0000000f130e7223 */ /* 0x080fe20000000018 */
[----:B------:R-:W1:Y:S02]  /*5280*/  LDS.128 R8, [R5+0x1340] ;  /* 0x0013400005087984 */ /* 0x000e640000000c00 */
[----:B0-----:R-:W-:Y:S01]  /*5290*/  FFMA R26, R18, R15, R25 ;  /* 0x0000000f121a7223 */ /* 0x001fe20000000019 */
[----:B------:R-:W-:-:S05]  /*52a0*/  IMAD.WIDE.U32 R24, R20, 0x4, R16 ;  /* 0x0000000414187825 */ /* 0x000fca00078e0010 */
[----:B------:R0:W4:Y:S01]  /*52b0*/  LDG.E.CONSTANT R20, desc[UR6][R24.64] ;  /* 0x0000000618147981 */ /* 0x000122000c1e9900 */
[CC--:B-1----:R-:W-:Y:S01]  /*52c0*/  FFMA R15, R19.reuse, R8.reuse, R28 ;  /* 0x00000008130f7223 */ /* 0x0c2fe2000000001c */
[-C--:B------:R-:W-:Y:S01]  /*52d0*/  FFMA R29, R19, R9.reuse, R29 ;  /* 0x00000009131d7223 */ /* 0x080fe2000000001d */
[----:B------:R-:W-:Y:S01]  /*52e0*/  IADD3 R19, PT, PT, R6, 0x3180, RZ ;  /* 0x0000318006137810 */ /* 0x000fe20007ffe0ff */
[C---:B------:R-:W-:Y:S01]  /*52f0*/  FFMA R28, R18.reuse, R8, R14 ;  /* 0x00000008121c7223 */ /* 0x040fe2000000000e */
[C---:B------:R-:W-:Y:S01]  /*5300*/  FFMA R27, R18.reuse, R9, R15 ;  /* 0x00000009121b7223 */ /* 0x040fe2000000000f */
[----:B0-----:R-:W-:Y:S01]  /*5310*/  FFMA R24, R18, R10, R29 ;  /* 0x0000000a12187223 */ /* 0x001fe2000000001d */
[----:B------:R-:W-:Y:S01]  /*5320*/  IADD3 R29, PT, PT, R6, 0x31e0, RZ ;  /* 0x000031e0061d7810 */ /* 0x000fe20007ffe0ff */
[----:B------:R-:W-:-:S05]  /*5330*/  IMAD.WIDE.U32 R14, R19, 0x4, R16 ;  /* 0x00000004130e7825 */ /* 0x000fca00078e0010 */
[----:B------:R0:W4:Y:S02]  /*5340*/  LDG.E.CONSTANT R19, desc[UR6][R14.64] ;  /* 0x000000060e137981 */ /* 0x000124000c1e9900 */
[----:B0-----:R-:W-:-:S05]  /*5350*/  IMAD.WIDE.U32 R14, R29, 0x4, R16 ;  /* 0x000000041d0e7825 */ /* 0x001fca00078e0010 */
[----:B------:R0:W4:Y:S01]  /*5360*/  LDG.E.CONSTANT R18, desc[UR6][R14.64] ;  /* 0x000000060e127981 */ /* 0x000122000c1e9900 */
[C---:B--2---:R-:W-:Y:S01]  /*5370*/  FFMA R26, R7.reuse, R8, R26 ;  /* 0x00000008071a7223 */ /* 0x044fe2000000001a */
[C---:B------:R-:W-:Y:S01]  /*5380*/  FFMA R28, R7.reuse, R9, R28 ;  /* 0x00000009071c7223 */ /* 0x040fe2000000001c */
[C---:B------:R-:W-:Y:S01]  /*5390*/  FFMA R27, R7.reuse, R10, R27 ;  /* 0x0000000a071b7223 */ /* 0x040fe2000000001b */
[----:B------:R-:W-:Y:S02]  /*53a0*/  FFMA R29, R7, R11, R24 ;  /* 0x0000000b071d7223 */ /* 0x000fe40000000018 */
[----:B------:R-:W3:Y:S01]  /*53b0*/  LDS.128 R8, [R5+0x13b0] ;  /* 0x0013b00005087984 */ /* 0x000ee20000000c00 */
[----:B------:R-:W-:-:S05]  /*53c0*/  IADD3 R25, PT, PT, R6, 0x3240, RZ ;  /* 0x0000324006197810 */ /* 0x000fca0007ffe0ff */
[----:B------:R-:W-:-:S05]  /*53d0*/  IMAD.WIDE.U32 R24, R25, 0x4, R16 ;  /* 0x0000000419187825 */ /* 0x000fca00078e0010 */
[----:B------:R1:W2:Y:S01]  /*53e0*/  LDG.E.CONSTANT R7, desc[UR6][R24.64] ;  /* 0x0000000618077981 */ /* 0x0002a2000c1e9900 */
[C---:B---3--:R-:W-:Y:S01]  /*53f0*/  FFMA R8, R23.reuse, R8, R26 ;  /* 0x0000000817087223 */ /* 0x048fe2000000001a */
[----:B------:R-:W-:-:S03]  /*5400*/  FFMA R26, R23, R9, R28 ;  /* 0x00000009171a7223 */ /* 0x000fc6000000001c */
[----:B0-----:R-:W-:Y:S02]  /*5410*/  FFMA R15, R21, R9, R8 ;  /* 0x00000009150f7223 */ /* 0x001fe40000000008 */
[----:B------:R-:W0:Y:S01]  /*5420*/  LDS.64 R8, [R5+0x13c0] ;  /* 0x0013c00005087984 */ /* 0x000e220000000a00 */
[CC--:B------:R-:W-:Y:S01]  /*5430*/  FFMA R28, R23.reuse, R10.reuse, R27 ;  /* 0x0000000a171c7223 */ /* 0x0c0fe2000000001b */
[-C--:B------:R-:W-:Y:S01]  /*5440*/  FFMA R29, R23, R11.reuse, R29 ;  /* 0x0000000b171d7223 */ /* 0x080fe2000000001d */
[CC--:B------:R-:W-:Y:S02]  /*5450*/  FFMA R23, R21.reuse, R10.reuse, R26 ;  /* 0x0000000a15177223 */ /* 0x0c0fe4000000001a */
[CC--:B------:R-:W-:Y:S01]  /*5460*/  FFMA R27, R21.reuse, R11.reuse, R28 ;  /* 0x0000000b151b7223 */ /* 0x0c0fe2000000001c */
[----:B-1----:R-:W-:Y:S01]  /*5470*/  IADD3 R25, PT, PT, R6, 0x32a0, RZ ;  /* 0x000032a006197810 */ /* 0x002fe20007ffe0ff */
[C---:B------:R-:W-:Y:S02]  /*5480*/  FFMA R26, R22.reuse, R10, R15 ;  /* 0x0000000a161a7223 */ /* 0x040fe4000000000f */
[----:B------:R-:W1:Y:S01]  /*5490*/  LDS.64 R14, [R5+0x1428] ;  /* 0x00142800050e7984 */ /* 0x000e620000000a00 */
[-C--:B0-----:R-:W-:Y:S01]  /*54a0*/  FFMA R10, R21, R8.reuse, R29 ;  /* 0x00000008150a7223 */ /* 0x081fe2000000001d */
[C---:B------:R-:W-:Y:S01]  /*54b0*/  FFMA R28, R22.reuse, R11, R23 ;  /* 0x0000000b161c7223 */ /* 0x040fe20000000017 */
[----:B------:R-:W-:-:S02]  /*54c0*/  FFMA R21, R22, R8, R27 ;  /* 0x0000000816157223 */ /* 0x000fc4000000001b */
[----:B------:R-:W-:Y:S02]  /*54d0*/  FFMA R22, R22, R9, R10 ;  /* 0x0000000916167223 */ /* 0x000fe4000000000a */
[----:B------:R-:W0:Y:S01]  /*54e0*/  LDS.128 R8, [R5+0x1430] ;  /* 0x0014300005087984 */ /* 0x000e220000000c00 */
[----:B------:R-:W-:Y:S01]  /*54f0*/  IMAD.WIDE.U32 R24, R25, 0x4, R16 ;  /* 0x0000000419187825 */ /* 0x000fe200078e0010 */
[----:B------:R-:W-:-:S05]  /*5500*/  IADD3 R29, PT, PT, R6, 0x3300, RZ ;  /* 0x00003300061d7810 */ /* 0x000fca0007ffe0ff */
[----:B------:R3:W2:Y:S01]  /*5510*/  LDG.E.CONSTANT R25, desc[UR6][R24.64] ;  /* 0x0000000618197981 */ /* 0x0006a2000c1e9900 */
[C---:B-1----:R-:W-:Y:S01]  /*5520*/  FFMA R23, R13.reuse, R14, R26 ;  /* 0x0000000e0d177223 */ /* 0x042fe2000000001a */
[----:B------:R-:W-:Y:S01]  /*5530*/  FFMA R27, R13, R15, R28 ;  /* 0x0000000f0d1b7223 */ /* 0x000fe2000000001c */
[----:B------:R-:W-:-:S04]  /*5540*/  IMAD.WIDE.U32 R28, R29, 0x4, R16 ;  /* 0x000000041d1c7825 */ /* 0x000fc800078e0010 */
[----:B------:R-:W-:Y:S01]  /*5550*/  FFMA R15, R12, R15, R23 ;  /* 0x0000000f0c0f7223 */ /* 0x000fe20000000017 */
[----:B------:R-:W-:Y:S01]  /*5560*/  IADD3 R23, PT, PT, R6, 0x3360, RZ ;  /* 0x0000336006177810 */ /* 0x000fe20007ffe0ff */
[C---:B0-----:R-:W-:Y:S01]  /*5570*/  FFMA R14, R13.reuse, R8, R21 ;  /* 0x000000080d0e7223 */ /* 0x041fe20000000015 */
[----:B------:R-:W2:Y:S01]  /*5580*/  LDG.E.CONSTANT R28, desc[UR6][R28.64] ;  /* 0x000000061c1c7981 */ /* 0x000ea2000c1e9900 */
[----:B------:R-:W-:Y:S02]  /*5590*/  FFMA R13, R13, R9, R22 ;  /* 0x000000090d0d7223 */ /* 0x000fe40000000016 */
[----:B------:R-:W-:-:S05]  /*55a0*/  IMAD.WIDE.U32 R22, R23, 0x4, R16 ;  /* 0x0000000417167825 */ /* 0x000fca00078e0010 */
[----:B------:R0:W2:Y:S01]  /*55b0*/  LDG.E.CONSTANT R21, desc[UR6][R22.64] ;  /* 0x0000000616157981 */ /* 0x0000a2000c1e9900 */
[C---:B---3--:R-:W-:Y:S01]  /*55c0*/  FFMA R24, R12.reuse, R8, R27 ;  /* 0x000000080c187223 */ /* 0x048fe2000000001b */
[CC--:B------:R-:W-:Y:S01]  /*55d0*/  FFMA R27, R12.reuse, R9.reuse, R14 ;  /* 0x000000090c1b7223 */ /* 0x0c0fe2000000000e */
[----:B0-----:R-:W-:Y:S02]  /*55e0*/  FFMA R22, R12, R10, R13 ;  /* 0x0000000a0c167223 */ /* 0x001fe4000000000d */
[----:B----4-:R-:W-:Y:S01]  /*55f0*/  FFMA R24, R20, R9, R24 ;  /* 0x0000000914187223 */ /* 0x010fe20000000018 */
[----:B------:R-:W-:Y:S01]  /*5600*/  IADD3 R9, PT, PT, R6, 0x33c0, RZ ;  /* 0x000033c006097810 */ /* 0x000fe20007ffe0ff */
[C---:B------:R-:W-:Y:S01]  /*5610*/  FFMA R26, R20.reuse, R8, R15 ;  /* 0x00000008141a7223 */ /* 0x040fe2000000000f */
[C---:B------:R-:W-:Y:S01]  /*5620*/  FFMA R8, R20.reuse, R11, R22 ;  /* 0x0000000b14087223 */ /* 0x040fe20000000016 */
[----:B------:R-:W-:Y:S01]  /*5630*/  FFMA R10, R20, R10, R27 ;  /* 0x0000000a140a7223 */ /* 0x000fe2000000001b */
[----:B------:R-:W0:Y:S01]  /*5640*/  LDS.128 R12, [R5+0x14a0] ;  /* 0x0014a000050c7984 */ /* 0x000e220000000c00 */
[----:B------:R-:W-:Y:S01]  /*5650*/  IMAD.WIDE.U32 R22, R9, 0x4, R16 ;  /* 0x0000000409167825 */ /* 0x000fe200078e0010 */
[----:B------:R-:W-:-:S04]  /*5660*/  IADD3 R9, PT, PT, R6, 0x3420, RZ ;  /* 0x0000342006097810 */ /* 0x000fc80007ffe0ff */
[----:B------:R1:W3:Y:S02]  /*5670*/  LDG.E.CONSTANT R20, desc[UR6][R22.64] ;  /* 0x0000000616147981 */ /* 0x0002e4000c1e9900 */
[----:B-1----:R-:W-:-:S06]  /*5680*/  IMAD.WIDE.U32 R22, R9, 0x4, R16 ;  /* 0x0000000409167825 */ /* 0x002fcc00078e0010 */
[----:B------:R-:W4:Y:S01]  /*5690*/  LDG.E.CONSTANT R22, desc[UR6][R22.64] ;  /* 0x0000000616167981 */ /* 0x000f22000c1e9900 */
[----:B------:R-:W-:Y:S01]  /*56a0*/  IADD3 R27, PT, PT, R6, 0x35a0, RZ ;  /* 0x000035a0061b7810 */ /* 0x000fe20007ffe0ff */
[----:B0-----:R-:W-:-:S04]  /*56b0*/  FFMA R11, R19, R12, R26 ;  /* 0x0000000c130b7223 */ /* 0x001fc8000000001a */
[----:B------:R-:W-:-:S04]  /*56c0*/  IMAD.WIDE.U32 R26, R27, 0x4, R16 ;  /* 0x000000041b1a7825 */ /* 0x000fc800078e0010 */
[CC--:B------:R-:W-:Y:S01]  /*56d0*/  FFMA R9, R19.reuse, R13.reuse, R24 ;  /* 0x0000000d13097223 */ /* 0x0c0fe20000000018 */
[C---:B------:R-:W-:Y:S01]  /*56e0*/  FFMA R10, R19.reuse, R14, R10 ;  /* 0x0000000e130a7223 */ /* 0x040fe2000000000a */
[----:B------:R0:W5:Y:S01]  /*56f0*/  LDG.E.CONSTANT R23, desc[UR6][R26.64] ;  /* 0x000000061a177981 */ /* 0x000162000c1e9900 */
[----:B------:R-:W-:Y:S01]  /*5700*/  FFMA R12, R18, R13, R11 ;  /* 0x0000000d120c7223 */ /* 0x000fe2000000000b */
[C---:B------:R-:W-:Y:S01]  /*5710*/  IADD3 R11, PT, PT, R6.reuse, 0x3480, RZ ;  /* 0x00003480060b7810 */ /* 0x040fe20007ffe0ff */
[----:B------:R-:W-:Y:S01]  /*5720*/  FFMA R19, R19, R15, R8 ;  /* 0x0000000f13137223 */ /* 0x000fe20000000008 */
[----:B------:R-:W-:-:S03]  /*5730*/  IADD3 R13, PT, PT, R6, 0x3540, RZ ;  /* 0x00003540060d7810 */ /* 0x000fc60007ffe0ff */
[----:B0-----:R-:W-:Y:S01]  /*5740*/  IMAD.WIDE.U32 R26, R11, 0x4, R16 ;  /* 0x000000040b1a7825 */ /* 0x001fe200078e0010 */
[----:B------:R-:W-:-:S03]  /*5750*/  IADD3 R11, PT, PT, R6, 0x34e0, RZ ;  /* 0x000034e0060b7810 */ /* 0x000fc60007ffe0ff */
[C---:B------:R-:W-:Y:S02]  /*5760*/  FFMA R6, R18.reuse, R14, R9 ;  /* 0x0000000e12067223 */ /* 0x040fe40000000009 */
[----:B------:R-:W0:Y:S01]  /*5770*/  LDS.64 R8, [R5+0x14b0] ;  /* 0x0014b00005087984 */ /* 0x000e220000000a00 */
[----:B------:R-:W-:-:S03]  /*5780*/  FFMA R10, R18, R15, R10 ;  /* 0x0000000f120a7223 */ /* 0x000fc6000000000a */
[----:B------:R1:W5:Y:S02]  /*5790*/  LDG.E.CONSTANT R24, desc[UR6][R26.64] ;  /* 0x000000061a187981 */ /* 0x000364000c1e9900 */
[----:B-1----:R-:W-:-:S04]  /*57a0*/  IMAD.WIDE.U32 R26, R11, 0x4, R16 ;  /* 0x000000040b1a7825 */ /* 0x002fc800078e0010 */
[----:B------:R-:W-:Y:S02]  /*57b0*/  IMAD.WIDE.U32 R16, R13, 0x4, R16 ;  /* 0x000000040d107825 */ /* 0x000fe400078e0010 */
[----:B------:R-:W5:Y:S04]  /*57c0*/  LDG.E.CONSTANT R27, desc[UR6][R26.64] ;  /* 0x000000061a1b7981 */ /* 0x000f68000c1e9900 */
[----:B------:R1:W5:Y:S01]  /*57d0*/  LDG.E.CONSTANT R26, desc[UR6][R16.64] ;  /* 0x00000006101a7981 */ /* 0x000362000c1e9900 */
[-C--:B0-----:R-:W-:Y:S01]  /*57e0*/  FFMA R18, R18, R8.reuse, R19 ;  /* 0x0000000812127223 */ /* 0x081fe20000000013 */
[C---:B--2---:R-:W-:Y:S01]  /*57f0*/  FFMA R6, R7.reuse, R15, R6 ;  /* 0x0000000f07067223 */ /* 0x044fe20000000006 */
[C---:B------:R-:W-:Y:S02]  /*5800*/  FFMA R15, R7.reuse, R8, R10 ;  /* 0x00000008070f7223 */ /* 0x040fe4000000000a */
[C---:B------:R-:W-:Y:S01]  /*5810*/  FFMA R18, R7.reuse, R9, R18 ;  /* 0x0000000907127223 */ /* 0x040fe20000000012 */
[----:B------:R-:W-:Y:S01]  /*5820*/  FFMA R14, R7, R14, R12 ;  /* 0x0000000e070e7223 */ /* 0x000fe2000000000c */
[----:B------:R-:W0:Y:S04]  /*5830*/  LDS.128 R8, [R5+0x1520] ;  /* 0x0015200005087984 */ /* 0x000e280000000c00 */
[----:B------:R-:W2:Y:S01]  /*5840*/  LDS.64 R12, [R5+0x1518] ;  /* 0x00151800050c7984 */ /* 0x000ea20000000a00 */
[----:B------:R-:W-:Y:S01]  /*5850*/  ISETP.GT.U32.AND P0, PT, R4, 0x29f, PT ;  /* 0x0000029f0400780c */ /* 0x000fe20003f04070 */
[C---:B0-----:R-:W-:Y:S01]  /*5860*/  FFMA R15, R25.reuse, R8, R15 ;  /* 0x00000008190f7223 */ /* 0x041fe2000000000f */
[C---:B--2---:R-:W-:Y:S01]  /*5870*/  FFMA R7, R25.reuse, R12, R14 ;  /* 0x0000000c19077223 */ /* 0x044fe2000000000e */
[C---:B-1----:R-:W-:Y:S01]  /*5880*/  FFMA R17, R25.reuse, R13, R6 ;  /* 0x0000000d19117223 */ /* 0x042fe20000000006 */
[----:B------:R-:W-:-:S02]  /*5890*/  FFMA R25, R25, R9, R18 ;  /* 0x0000000919197223 */ /* 0x000fc40000000012 */
[C---:B------:R-:W-:Y:S01]  /*58a0*/  FFMA R6, R28.reuse, R13, R7 ;  /* 0x0000000d1c067223 */ /* 0x040fe20000000007 */
[CC--:B------:R-:W-:Y:S02]  /*58b0*/  FFMA R19, R28.reuse, R9.reuse, R15 ;  /* 0x000000091c137223 */ /* 0x0c0fe4000000000f */
[----:B------:R-:W3:Y:S01]  /*58c0*/  LDS.128 R12, [R5+0x1590] ;  /* 0x00159000050c7984 */ /* 0x000ee20000000c00 */
[C---:B------:R-:W-:Y:S01]  /*58d0*/  FFMA R18, R28.reuse, R8, R17 ;  /* 0x000000081c127223 */ /* 0x040fe20000000011 */
[----:B------:R-:W-:Y:S01]  /*58e0*/  FFMA R28, R28, R10, R25 ;  /* 0x0000000a1c1c7223 */ /* 0x000fe20000000019 */
[C---:B------:R-:W-:Y:S02]  /*58f0*/  FFMA R25, R21.reuse, R8, R6 ;  /* 0x0000000815197223 */ /* 0x040fe40000000006 */
[C---:B------:R-:W-:Y:S01]  /*5900*/  FFMA R18, R21.reuse, R9, R18 ;  /* 0x0000000915127223 */ /* 0x040fe20000000012 */
[C---:B------:R-:W-:Y:S01]  /*5910*/  FFMA R19, R21.reuse, R10, R19 ;  /* 0x0000000a15137223 */ /* 0x040fe20000000013 */
[----:B------:R-:W-:Y:S01]  /*5920*/  FFMA R28, R21, R11, R28 ;  /* 0x0000000b151c7223 */ /* 0x000fe2000000001c */
[----:B------:R0:W1:Y:S04]  /*5930*/  LDS.64 R6, [R5+0x15a0] ;  /* 0x0015a00005067984 */ /* 0x0000680000000a00 */
[----:B------:R0:W2:Y:S04]  /*5940*/  LDS.64 R16, [R5+0x1608] ;  /* 0x0016080005107984 */ /* 0x0000a80000000a00 */
[----:B------:R0:W0:Y:S01]  /*5950*/  LDS.128 R8, [R5+0x1610] ;  /* 0x0016100005087984 */ /* 0x0000220000000c00 */
[C---:B---3--:R-:W-:Y:S01]  /*5960*/  FFMA R25, R20.reuse, R12, R25 ;  /* 0x0000000c14197223 */ /* 0x048fe20000000019 */
[----:B------:R-:W-:-:S03]  /*5970*/  FFMA R21, R20, R13, R18 ;  /* 0x0000000d14157223 */ /* 0x000fc60000000012 */
[----:B----4-:R-:W-:Y:S01]  /*5980*/  FFMA R25, R22, R13, R25 ;  /* 0x0000000d16197223 */ /* 0x010fe20000000019 */
[----:B------:R-:W-:Y:S06]  /*5990*/  @P0 EXIT ;  /* 0x000000000000094d */ /* 0x000fec0003800000 */
[----:B0-----:R-:W0:Y:S01]  /*59a0*/  LDC.64 R4, c[0x0][0x390] ;  /* 0x0000e400ff047b82 */ /* 0x001e220000000a00 */
[CC--:B------:R-:W-:Y:S01]  /*59b0*/  FFMA R19, R20.reuse, R14.reuse, R19 ;  /* 0x0000000e14137223 */ /* 0x0c0fe20000000013 */
[-C--:B------:R-:W-:Y:S01]  /*59c0*/  FFMA R13, R20, R15.reuse, R28 ;  /* 0x0000000f140d7223 */ /* 0x080fe2000000001c */
[-C--:B------:R-:W-:Y:S01]  /*59d0*/  FFMA R21, R22, R14.reuse, R21 ;  /* 0x0000000e16157223 */ /* 0x080fe20000000015 */
[----:B-----5:R-:W-:Y:S01]  /*59e0*/  FFMA R14, R24, R14, R25 ;  /* 0x0000000e180e7223 */ /* 0x020fe20000000019 */
[CC--:B------:R-:W-:Y:S01]  /*59f0*/  FFMA R19, R22.reuse, R15.reuse, R19 ;  /* 0x0000000f16137223 */ /* 0x0c0fe20000000013 */
[-C--:B-1----:R-:W-:Y:S01]  /*5a00*/  FFMA R22, R22, R6.reuse, R13 ;  /* 0x0000000616167223 */ /* 0x082fe2000000000d */
[----:B------:R-:W-:Y:S02]  /*5a10*/  IMAD R13, R3, 0x1c, R2 ;  /* 0x0000001c030d7824 */ /* 0x000fe400078e0202 */
[C---:B------:R-:W-:Y:S01]  /*5a20*/  FFMA R12, R24.reuse, R15, R21 ;  /* 0x0000000f180c7223 */ /* 0x040fe20000000015 */
[C---:B------:R-:W-:Y:S01]  /*5a30*/  FFMA R19, R24.reuse, R6, R19 ;  /* 0x0000000618137223 */ /* 0x040fe20000000013 */
[----:B------:R-:W-:Y:S01]  /*5a40*/  FFMA R22, R24, R7, R22 ;  /* 0x0000000718167223 */ /* 0x000fe20000000016 */
[----:B------:R-:W-:-:S02]  /*5a50*/  IMAD R13, R13, 0x7, R0 ;  /* 0x000000070d0d7824 */ /* 0x000fc400078e0200 */
[C---:B--2---:R-:W-:Y:S01]  /*5a60*/  FFMA R3, R27.reuse, R16, R14 ;  /* 0x000000101b037223 */ /* 0x044fe2000000000e */
[C---:B------:R-:W-:Y:S01]  /*5a70*/  FFMA R7, R27.reuse, R17, R12 ;  /* 0x000000111b077223 */ /* 0x040fe2000000000c */
[CC--:B------:R-:W-:Y:S01]  /*5a80*/  FFMA R19, R27.reuse, R8.reuse, R19 ;  /* 0x000000081b137223 */ /* 0x0c0fe20000000013 */
[----:B------:R-:W-:Y:S01]  /*5a90*/  FFMA R27, R27, R9, R22 ;  /* 0x000000091b1b7223 */ /* 0x000fe20000000016 */
[----:B------:R-:W-:Y:S01]  /*5aa0*/  SHF.L.U32 R13, R13, 0x2, RZ ;  /* 0x000000020d0d7819 */ /* 0x000fe200000006ff */
[C---:B------:R-:W-:Y:S01]  /*5ab0*/  FFMA R0, R26.reuse, R17, R3 ;  /* 0x000000111a007223 */ /* 0x040fe20000000003 */
[C---:B------:R-:W-:Y:S01]  /*5ac0*/  FFMA R2, R26.reuse, R8, R7 ;  /* 0x000000081a027223 */ /* 0x040fe20000000007 */
[CC--:B------:R-:W-:Y:S01]  /*5ad0*/  FFMA R19, R26.reuse, R9.reuse, R19 ;  /* 0x000000091a137223 */ /* 0x0c0fe20000000013 */
[----:B------:R-:W-:Y:S01]  /*5ae0*/  FFMA R26, R26, R10, R27 ;  /* 0x0000000a1a1a7223 */ /* 0x000fe2000000001b */
[C---:B------:R-:W-:Y:S01]  /*5af0*/  FFMA R3, R23.reuse, R8, R0 ;  /* 0x0000000817037223 */ /* 0x040fe20000000000 */
[C---:B------:R-:W-:Y:S01]  /*5b00*/  FFMA R9, R23.reuse, R9, R2 ;  /* 0x0000000917097223 */ /* 0x040fe20000000002 */
[----:B------:R-:W-:Y:S01]  /*5b10*/  FFMA R19, R23, R10, R19 ;  /* 0x0000000a17137223 */ /* 0x000fe20000000013 */
[----:B0-----:R-:W-:-:S04]  /*5b20*/  IMAD.WIDE.U32 R4, R13, 0x4, R4 ;  /* 0x000000040d047825 */ /* 0x001fc800078e0004 */
[----:B------:R-:W-:Y:S01]  /*5b30*/  FFMA R11, R23, R11, R26 ;  /* 0x0000000b170b7223 */ /* 0x000fe2000000001a */
[----:B------:R-:W-:Y:S04]  /*5b40*/  REDG.E.ADD.F32.FTZ.RN.STRONG.GPU desc[UR6][R4.64], R3 ;  /* 0x00000003040079a6 */ /* 0x000fe8000c12f306 */
[----:B------:R-:W-:Y:S04]  /*5b50*/  REDG.E.ADD.F32.FTZ.RN.STRONG.GPU desc[UR6][R4.64+0x4], R9 ;  /* 0x00000409040079a6 */ /* 0x000fe8000c12f306 */
[----:B------:R-:W-:Y:S04]  /*5b60*/  REDG.E.ADD.F32.FTZ.RN.STRONG.GPU desc[UR6][R4.64+0x8], R19 ;  /* 0x00000813040079a6 */ /* 0x000fe8000c12f306 */
[----:B------:R-:W-:Y:S01]  /*5b70*/  REDG.E.ADD.F32.FTZ.RN.STRONG.GPU desc[UR6][R4.64+0xc], R11 ;  /* 0x00000c0b040079a6 */ /* 0x000fe2000c12f306 */
[----:B------:R-:W-:Y:S05]  /*5b80*/  EXIT ;  /* 0x000000000000794d */ /* 0x000fea0003800000 */
.L_x_25:
[----:B------:R-:W-:-:S00]  /*5b90*/  BRA `(.L_x_25) ;  /* 0xfffffffc00fc7947 */ /* 0x000fc0000383ffff */
[----:B------:R-:W-:-:S00]  /*5ba0*/  NOP ;  /* 0x0000000000007918 */ /* 0x000fc00000000000 */
        /* <DEDUP_REMOVED lines=13> */
.L_x_52:


//--------------------- .text.default_function_kernel0 --------------------------
	.section	.text.default_function_kernel0,"ax",@progbits
	.align	128
        .global         default_function_kernel0
        .type           default_function_kernel0,@function
        .size           default_function_kernel0,(.L_x_53 - default_function_kernel0)
        .other          default_function_kernel0,@"STO_CUDA_ENTRY STV_DEFAULT"
default_function_kernel0:
.text.default_function_kernel0:
[----:B------:R-:W-:Y:S01]  /*0000*/  LDC R1, c[0x0][0x37c] ;  /* 0x0000df00ff017b82 */ /* 0x000fe20000000800 */
[----:B------:R-:W0:Y:S07]  /*0010*/  S2R R3, SR_TID.X ;  /* 0x0000000000037919 */ /* 0x000e2e0000002100 */
[----:B------:R-:W1:Y:S01]  /*0020*/  S2UR UR5, SR_CTAID.X ;  /* 0x00000000000579c3 */ /* 0x000e620000002500 */
[----:B------:R-:W-:Y:S01]  /*0030*/  LOP3.LUT R103, R103, 0xfffffffb, RZ, 0xc0, !PT ;  /* 0xfffffffb67677812 */ /* 0x000fe200078ec0ff */
[----:B------:R-:W2:Y:S01]  /*0040*/  LDCU UR7, c[0x0][0x388] ;  /* 0x00007100ff0777ac */ /* 0x000ea20008000800 */
[----:B------:R-:W3:Y:S01]  /*0050*/  S2R R0, SR_TID.Y ;  /* 0x0000000000007919 */ /* 0x000ee20000002200 */
[----:B------:R-:W-:Y:S01]  /*0060*/  UMOV UR4, 0x400 ;  /* 0x0000040000047882 */ /* 0x000fe20000000000 */
[----:B------:R-:W4:Y:S03]  /*0070*/  S2R R2, SR_TID.Z ;  /* 0x0000000000027919 */ /* 0x000f260000002300 */
[----:B------:R-:W5:Y:S01]  /*0080*/  S2UR UR6, SR_CgaCtaId ;  /* 0x00000000000679c3 */ /* 0x000f620000008800 */
[----:B------:R-:W2:Y:S01]  /*0090*/  LDCU.64 UR8, c[0x0][0x358] ;  /* 0x00006b00ff0877ac */ /* 0x000ea20008000a00 */
[----:B-1----:R-:W-:Y:S01]  /*00a0*/  USHF.L.U32 UR5, UR5, 0x2, URZ ;  /* 0x0000000205057899 */ /* 0x002fe200080006ff */
[----:B0-----:R-:W-:Y:S01]  /*00b0*/  IMAD R47, R3, 0x15, RZ ;  /* 0x00000015032f7824 */ /* 0x001fe200078e02ff */
[----:B-----5:R-:W-:Y:S01]  /*00c0*/  ULEA UR4, UR6, UR4, 0x18 ;  /* 0x0000000406047291 */ /* 0x020fe2000f8ec0ff */
[----:B---3--:R-:W-:-:S03]  /*00d0*/  LEA R18, R0, -R0, 0x5 ;  /* 0x8000000000127211 */ /* 0x008fc600078e28ff */
[----:B------:R-:W-:Y:S02]  /*00e0*/  IADD3 R5, PT, PT, R47, 0x4, RZ ;  /* 0x000000042f057810 */ /* 0x000fe40007ffe0ff */
[----:B------:R-:W-:Y:S01]  /*00f0*/  LEA R27, R3, R18, 0x4 ;  /* 0x00000012031b7211 */ /* 0x000fe200078e20ff */
[C---:B----4-:R-:W-:Y:S01]  /*0100*/  IMAD R15, R2.reuse, 0x18, RZ ;  /* 0x00000018020f7824 */ /* 0x050fe200078e02ff */
[----:B------:R-:W-:Y:S01]  /*0110*/  LOP3.LUT R6, R5, 0xffff, RZ, 0xc0, !PT ;  /* 0x0000ffff05067812 */ /* 0x000fe200078ec0ff */
[C---:B------:R-:W-:Y:S01]  /*0120*/  IMAD R48, R2.reuse, 0x48, RZ ;  /* 0x0000004802307824 */ /* 0x040fe200078e02ff */
[C---:B------:R-:W-:Y:S01]  /*0130*/  IADD3 R4, PT, PT, R27.reuse, 0xf, RZ ;  /* 0x0000000f1b047810 */ /* 0x040fe20007ffe0ff */
[C---:B------:R-:W-:Y:S01]  /*0140*/  IMAD R57, R2.reuse, 0xd8, R27 ;  /* 0x000000d802397824 */ /* 0x040fe200078e021b */
[----:B------:R-:W-:Y:S01]  /*0150*/  SHF.L.U32 R13, R2, 0x1, RZ ;  /* 0x00000001020d7819 */ /* 0x000fe200000006ff */
[----:B------:R-:W-:Y:S01]  /*0160*/  IMAD R6, R6, 0x2aab, RZ ;  /* 0x00002aab06067824 */ /* 0x000fe200078e02ff */
[----:B------:R-:W-:Y:S01]  /*0170*/  LOP3.LUT R7, R4, 0xffff, RZ, 0xc0, !PT ;  /* 0x0000ffff04077812 */ /* 0x000fe200078ec0ff */
[----:B------:R-:W-:Y:S01]  /*0180*/  IMAD R55, R2, 0x930, RZ ;  /* 0x0000093002377824 */ /* 0x000fe200078e02ff */
[----:B------:R-:W0:Y:S01]  /*0190*/  S2R R4, SR_CTAID.Y ;  /* 0x0000000000047919 */ /* 0x000e220000002600 */
[----:B------:R-:W-:-:S02]  /*01a0*/  LOP3.LUT R38, R27, 0xffff, RZ, 0xc0, !PT ;  /* 0x0000ffff1b267812 */ /* 0x000fc400078ec0ff */
[----:B------:R-:W-:Y:S01]  /*01b0*/  SHF.R.U32.HI R12, RZ, 0x10, R6 ;  /* 0x00000010ff0c7819 */ /* 0x000fe20000011606 */
[----:B------:R-:W-:Y:S01]  /*01c0*/  IMAD R8, R7, 0xe38f, RZ ;  /* 0x0000e38f07087824 */ /* 0x000fe200078e02ff */
[----:B------:R-:W-:Y:S02]  /*01d0*/  SHF.R.U32.HI R6, RZ, 0x2, R7 ;  /* 0x00000002ff067819 */ /* 0x000fe40000011607 */
[----:B------:R-:W-:Y:S02]  /*01e0*/  PRMT R9, R12, 0x9910, RZ ;  /* 0x000099100c097816 */ /* 0x000fe400000000ff */
[----:B------:R-:W-:Y:S02]  /*01f0*/  LEA.HI R7, R8, R15, RZ, 0xd ;  /* 0x0000000f08077211 */ /* 0x000fe400078f68ff */
[----:B------:R-:W-:Y:S02]  /*0200*/  LOP3.LUT R8, R6, 0xffff, RZ, 0xc0, !PT ;  /* 0x0000ffff06087812 */ /* 0x000fe400078ec0ff */
[----:B------:R-:W-:Y:S01]  /*0210*/  MOV R6, R9 ;  /* 0x0000000900067202 */ /* 0x000fe20000000f00 */
[----:B------:R-:W-:Y:S01]  /*0220*/  IMAD R9, R38, 0xaaab, RZ ;  /* 0x0000aaab26097824 */ /* 0x000fe200078e02ff */
[----:B------:R-:W-:Y:S01]  /*0230*/  ISETP.GT.U32.AND P0, PT, R7, 0x5f, PT ;  /* 0x0000005f0700780c */ /* 0x000fe20003f04070 */
[----:B------:R-:W-:Y:S01]  /*0240*/  IMAD R10, R8, 0x4bdb, RZ ;  /* 0x00004bdb080a7824 */ /* 0x000fe200078e02ff */
[----:B------:R-:W-:Y:S01]  /*0250*/  LOP3.LUT R8, R47, 0xffff, RZ, 0xc0, !PT ;  /* 0x0000ffff2f087812 */ /* 0x000fe200078ec0ff */
[----:B------:R-:W-:Y:S01]  /*0260*/  IMAD R6, R6, 0x6, RZ ;  /* 0x0000000606067824 */ /* 0x000fe200078e02ff */
[----:B------:R-:W-:-:S02]  /*0270*/  ISETP.GE.U32.AND P2, PT, R27, 0x5e, PT ;  /* 0x0000005e1b00780c */ /* 0x000fc40003f46070 */
[----:B------:R-:W-:Y:S01]  /*0280*/  LEA.HI R7, R10, R13, RZ, 0xd ;  /* 0x0000000d0a077211 */ /* 0x000fe200078f68ff */
[----:B------:R-:W-:Y:S01]  /*0290*/  IMAD R8, R8, 0x2aab, RZ ;  /* 0x00002aab08087824 */ /* 0x000fe200078e02ff */
[----:B------:R-:W-:Y:S02]  /*02a0*/  IADD3 R10, PT, PT, RZ, -R6, RZ ;  /* 0x80000006ff0a7210 */ /* 0x000fe40007ffe0ff */
[----:B------:R-:W-:Y:S02]  /*02b0*/  ISETP.GT.U32.OR P0, PT, R7, 0x7, P0 ;  /* 0x000000070700780c */ /* 0x000fe40000704470 */
[----:B------:R-:W-:Y:S02]  /*02c0*/  PRMT R10, R10, 0x7710, RZ ;  /* 0x000077100a0a7816 */ /* 0x000fe400000000ff */
[----:B------:R-:W-:Y:S02]  /*02d0*/  SHF.R.U32.HI R23, RZ, 0x10, R8 ;  /* 0x00000010ff177819 */ /* 0x000fe40000011608 */
[----:B------:R-:W-:Y:S01]  /*02e0*/  IADD3 R19, PT, PT, R5, R10, RZ ;  /* 0x0000000a05137210 */ /* 0x000fe20007ffe0ff */
[----:B0-----:R-:W-:Y:S01]  /*02f0*/  IMAD R45, R4, 0xe, RZ ;  /* 0x0000000e042d7824 */ /* 0x001fe200078e02ff */
[----:B------:R-:W-:-:S02]  /*0300*/  PRMT R7, R23, 0x9910, RZ ;  /* 0x0000991017077816 */ /* 0x000fc400000000ff */
[----:B------:R-:W-:Y:S02]  /*0310*/  IADD3 R5, PT, PT, R47, 0xa, RZ ;  /* 0x0000000a2f057810 */ /* 0x000fe40007ffe0ff */
[----:B------:R-:W-:Y:S02]  /*0320*/  LEA.HI R6, R9, R48, RZ, 0xf ;  /* 0x0000003009067211 */ /* 0x000fe400078f78ff */
[----:B------:R-:W-:Y:S01]  /*0330*/  LOP3.LUT R8, R5, 0xffff, RZ, 0xc0, !PT ;  /* 0x0000ffff05087812 */ /* 0x000fe200078ec0ff */
[----:B------:R-:W-:Y:S01]  /*0340*/  IMAD R5, R7, 0x6, RZ ;  /* 0x0000000607057824 */ /* 0x000fe200078e02ff */
[----:B------:R-:W-:Y:S02]  /*0350*/  LEA R25, R0, -R0, 0x3 ;  /* 0x8000000000197211 */ /* 0x000fe400078e18ff */
[----:B------:R-:W-:Y:S01]  /*0360*/  IADD3 R17, PT, PT, R27, 0xe, RZ ;  /* 0x0000000e1b117810 */ /* 0x000fe20007ffe0ff */
[----:B------:R-:W-:Y:S01]  /*0370*/  IMAD R30, R8, 0x2aab, RZ ;  /* 0x00002aab081e7824 */ /* 0x000fe200078e02ff */
[----:B------:R-:W-:-:S02]  /*0380*/  IADD3 R5, PT, PT, RZ, -R5, RZ ;  /* 0x80000005ff057210 */ /* 0x000fc40007ffe0ff */
[----:B------:R-:W-:Y:S02]  /*0390*/  ISETP.GT.U32.OR P1, PT, R6, 0x11a, P0 ;  /* 0x0000011a0600780c */ /* 0x000fe40000724470 */
[----:B------:R-:W-:Y:S02]  /*03a0*/  PRMT R8, R5, 0x7710, RZ ;  /* 0x0000771005087816 */ /* 0x000fe400000000ff */
[----:B------:R-:W-:Y:S02]  /*03b0*/  ISETP.GT.U32.AND P0, PT, R27, 0xc8, PT ;  /* 0x000000c81b00780c */ /* 0x000fe40003f04070 */
[----:B------:R-:W-:Y:S02]  /*03c0*/  IADD3 R24, PT, PT, R25, R23, RZ ;  /* 0x0000001719187210 */ /* 0x000fe40007ffe0ff */
[C---:B------:R-:W-:Y:S02]  /*03d0*/  IADD3 R8, PT, PT, R47.reuse, R8, RZ ;  /* 0x000000082f087210 */ /* 0x040fe40007ffe0ff */
[----:B------:R-:W-:-:S02]  /*03e0*/  IADD3 R6, PT, PT, R47, 0x10, RZ ;  /* 0x000000102f067810 */ /* 0x000fc40007ffe0ff */
[----:B------:R-:W-:Y:S02]  /*03f0*/  LOP3.LUT R21, R17, 0xffff, RZ, 0xc0, !PT ;  /* 0x0000ffff11157812 */ /* 0x000fe400078ec0ff */
[----:B------:R-:W-:Y:S02]  /*0400*/  @P2 IADD3 R17, PT, PT, R27, -0x5e, RZ ;  /* 0xffffffa21b112810 */ /* 0x000fe40007ffe0ff */
[----:B------:R-:W-:Y:S01]  /*0410*/  ISETP.NE.OR P0, PT, R3, RZ, P0 ;  /* 0x000000ff0300720c */ /* 0x000fe20000705670 */
[----:B------:R-:W-:Y:S01]  /*0420*/  IMAD R37, R21, 0xaaab, RZ ;  /* 0x0000aaab15257824 */ /* 0x000fe200078e02ff */
[----:B------:R-:W-:Y:S02]  /*0430*/  ISETP.GT.U32.OR P2, PT, R57, 0x350, P1 ;  /* 0x000003503900780c */ /* 0x000fe40000f44470 */
[----:B------:R-:W-:Y:S02]  /*0440*/  IADD3 R22, PT, PT, R24, 0x1, RZ ;  /* 0x0000000118167810 */ /* 0x000fe40007ffe0ff */
[----:B------:R-:W-:-:S02]  /*0450*/  LOP3.LUT R8, R8, 0xffff, RZ, 0xc0, !PT ;  /* 0x0000ffff08087812 */ /* 0x000fc400078ec0ff */
[----:B------:R-:W-:Y:S02]  /*0460*/  LOP3.LUT R6, R6, 0xffff, RZ, 0xc0, !PT ;  /* 0x0000ffff06067812 */ /* 0x000fe400078ec0ff */
[----:B------:R-:W-:Y:S02]  /*0470*/  PLOP3.LUT P0, PT, P2, P0, PT, 0xf8, 0x8f ;  /* 0x00000000008f781c */ /* 0x000fe40001701f70 */
[----:B------:R-:W-:Y:S01]  /*0480*/  IADD3 R5, PT, PT, R47, 0x5, RZ ;  /* 0x000000052f057810 */ /* 0x000fe20007ffe0ff */
[----:B------:R-:W-:Y:S01]  /*0490*/  IMAD R60, R6, 0x2aab, RZ ;  /* 0x00002aab063c7824 */ /* 0x000fe200078e02ff */
[----:B------:R-:W-:Y:S02]  /*04a0*/  LOP3.LUT P6, RZ, R45, 0xf, R22, 0xf8, !PT ;  /* 0x0000000f2dff7812 */ /* 0x000fe400078cf816 */
[----:B------:R-:W-:Y:S02]  /*04b0*/  LOP3.LUT P3, RZ, R8, UR5, RZ, 0xfc, !PT ;  /* 0x0000000508ff7c12 */ /* 0x000fe4000f86fcff */
[----:B------:R-:W-:-:S02]  /*04c0*/  P2R R54, PR, RZ, 0x1 ;  /* 0x00000001ff367803 */ /* 0x000fc40000000000 */
[----:B------:R-:W-:Y:S02]  /*04d0*/  LOP3.LUT R6, R5, 0xffff, RZ, 0xc0, !PT ;  /* 0x0000ffff05067812 */ /* 0x000fe400078ec0ff */
[----:B------:R-:W-:Y:S02]  /*04e0*/  IADD3 R20, PT, PT, R24, 0x2, RZ ;  /* 0x0000000218147810 */ /* 0x000fe40007ffe0ff */
[----:B------:R-:W-:Y:S01]  /*04f0*/  PLOP3.LUT P0, PT, P6, P3, PT, 0x2f, 0xf2 ;  /* 0x0000000000f2781c */ /* 0x000fe20003706577 */
[----:B------:R-:W-:Y:S01]  /*0500*/  IMAD R6, R6, 0x2aab, RZ ;  /* 0x00002aab06067824 */ /* 0x000fe200078e02ff */
[C---:B------:R-:W-:Y:S02]  /*0510*/  LOP3.LUT P5, RZ, R45.reuse, 0xf, R20, 0xf8, !PT ;  /* 0x0000000f2dff7812 */ /* 0x040fe400078af814 */
[----:B------:R-:W-:Y:S02]  /*0520*/  LOP3.LUT P4, RZ, R45, 0xf, R24, 0xf8, !PT ;  /* 0x0000000f2dff7812 */ /* 0x000fe4000788f818 */
[----:B------:R-:W-:-:S02]  /*0530*/  PLOP3.LUT P5, PT, P5, P3, PT, 0x2f, 0xf2 ;  /* 0x0000000000f2781c */ /* 0x000fc40002fa6577 */
[----:B------:R-:W-:Y:S02]  /*0540*/  SHF.R.U32.HI R16, RZ, 0x10, R6 ;  /* 0x00000010ff107819 */ /* 0x000fe40000011606 */
[----:B------:R-:W-:Y:S02]  /*0550*/  IADD3 R10, PT, PT, R24, 0x3, RZ ;  /* 0x00000003180a7810 */ /* 0x000fe40007ffe0ff */
[----:B------:R-:W-:Y:S02]  /*0560*/  PRMT R6, R16, 0x9910, RZ ;  /* 0x0000991010067816 */ /* 0x000fe400000000ff */
[----:B------:R-:W-:Y:S02]  /*0570*/  @P0 LOP3.LUT R103, R103, 0x4, RZ, 0xfc, !PT ;  /* 0x0000000467670812 */ /* 0x000fe400078efcff */
[----:B------:R-:W-:Y:S01]  /*0580*/  PLOP3.LUT P4, PT, P4, P3, PT, 0x2f, 0xf2 ;  /* 0x0000000000f2781c */ /* 0x000fe20002786577 */
[----:B------:R-:W-:Y:S01]  /*0590*/  IMAD R6, R6, 0x6, RZ ;  /* 0x0000000606067824 */ /* 0x000fe200078e02ff */
[----:B------:R-:W-:-:S02]  /*05a0*/  LOP3.LUT R103, R103, 0xffffffef, RZ, 0xc0, !PT ;  /* 0xffffffef67677812 */ /* 0x000fc400078ec0ff */
[----:B------:R-:W-:Y:S02]  /*05b0*/  LOP3.LUT P1, RZ, R45, 0xf, R10, 0xf8, !PT ;  /* 0x0000000f2dff7812 */ /* 0x000fe4000782f80a */
[----:B------:R-:W-:Y:S02]  /*05c0*/  @P5 LOP3.LUT R103, R103, 0x10, RZ, 0xfc, !PT ;  /* 0x0000001067675812 */ /* 0x000fe400078efcff */
[----:B------:R-:W-:Y:S02]  /*05d0*/  IADD3 R14, PT, PT, RZ, -R6, RZ ;  /* 0x80000006ff0e7210 */ /* 0x000fe40007ffe0ff */
[----:B------:R-:W-:Y:S02]  /*05e0*/  PLOP3.LUT P0, PT, P1, P3, PT, 0x2f, 0xf2 ;  /* 0x0000000000f2781c */ /* 0x000fe40000f06577 */
[----:B------:R-:W-:Y:S02]  /*05f0*/  LOP3.LUT R103, R103, 0xffffffbf, RZ, 0xc0, !PT ;  /* 0xffffffbf67677812 */ /* 0x000fe400078ec0ff */
[----:B------:R-:W-:-:S02]  /*0600*/  IADD3 R6, PT, PT, R47, 0x11, RZ ;  /* 0x000000112f067810 */ /* 0x000fc40007ffe0ff */
[----:B------:R-:W-:Y:S02]  /*0610*/  PRMT R14, R14, 0x7710, RZ ;  /* 0x000077100e0e7816 */ /* 0x000fe400000000ff */
[----:B------:R-:W-:Y:S02]  /*0620*/  @P4 LOP3.LUT R103, R103, 0x40, RZ, 0xfc, !PT ;  /* 0x0000004067674812 */ /* 0x000fe400078efcff */
[----:B------:R-:W-:Y:S02]  /*0630*/  IADD3 R12, PT, PT, R25, R12, RZ ;  /* 0x0000000c190c7210 */ /* 0x000fe40007ffe0ff */
[----:B------:R-:W-:Y:S02]  /*0640*/  LOP3.LUT R19, R19, 0xffff, RZ, 0xc0, !PT ;  /* 0x0000ffff13137812 */ /* 0x000fe400078ec0ff */
[----:B------:R-:W-:Y:S02]  /*0650*/  LOP3.LUT R6, R6, 0xffff, RZ, 0xc0, !PT ;  /* 0x0000ffff06067812 */ /* 0x000fe400078ec0ff */
[----:B------:R-:W-:-:S02]  /*0660*/  IADD3 R11, PT, PT, R5, R14, RZ ;  /* 0x0000000e050b7210 */ /* 0x000fc40007ffe0ff */
[----:B------:R-:W-:Y:S01]  /*0670*/  IADD3 R5, PT, PT, R47, 0x1, RZ ;  /* 0x000000012f057810 */ /* 0x000fe20007ffe0ff */
[----:B------:R-:W-:Y:S01]  /*0680*/  IMAD R64, R6, 0x2aab, RZ ;  /* 0x00002aab06407824 */ /* 0x000fe200078e02ff */
[----:B------:R-:W-:Y:S02]  /*0690*/  LOP3.LUT R103, R103, 0xfffffeff, RZ, 0xc0, !PT ;  /* 0xfffffeff67677812 */ /* 0x000fe400078ec0ff */
[----:B------:R-:W-:Y:S02]  /*06a0*/  LOP3.LUT P2, RZ, R45, 0xf, R12, 0xf8, !PT ;  /* 0x0000000f2dff7812 */ /* 0x000fe4000784f80c */
[----:B------:R-:W-:Y:S02]  /*06b0*/  LOP3.LUT P1, RZ, R19, UR5, RZ, 0xfc, !PT ;  /* 0x0000000513ff7c12 */ /* 0x000fe4000f82fcff */
[----:B------:R-:W-:Y:S02]  /*06c0*/  LOP3.LUT R6, R5, 0xffff, RZ, 0xc0, !PT ;  /* 0x0000ffff05067812 */ /* 0x000fe400078ec0ff */
[----:B------:R-:W-:-:S02]  /*06d0*/  @P0 LOP3.LUT R103, R103, 0x100, RZ, 0xfc, !PT ;  /* 0x0000010067670812 */ /* 0x000fc400078efcff */
[-C--:B------:R-:W-:Y:S01]  /*06e0*/  LEA.HI R30, R30, R25.reuse, RZ, 0x10 ;  /* 0x000000191e1e7211 */ /* 0x080fe200078f80ff */
[----:B------:R-:W-:Y:S01]  /*06f0*/  IMAD R6, R6, 0x2aab, RZ ;  /* 0x00002aab06067824 */ /* 0x000fe200078e02ff */
[----:B------:R-:W-:Y:S02]  /*0700*/  PLOP3.LUT P0, PT, P2, P1, PT, 0x2f, 0xf2 ;  /* 0x0000000000f2781c */ /* 0x000fe40001702577 */
[----:B------:R-:W-:Y:S02]  /*0710*/  LOP3.LUT P2, RZ, R45, 0xf, R30, 0xf8, !PT ;  /* 0x0000000f2dff7812 */ /* 0x000fe4000784f81e */
[----:B------:R-:W-:Y:S02]  /*0720*/  LEA.HI R28, R60, R25, RZ, 0x10 ;  /* 0x000000193c1c7211 */ /* 0x000fe400078f80ff */
[----:B------:R-:W-:Y:S02]  /*0730*/  PLOP3.LUT P3, PT, P2, P1, PT, 0x2f, 0xf2 ;  /* 0x0000000000f2781c */ /* 0x000fe40001762577 */
[----:B------:R-:W-:-:S02]  /*0740*/  SHF.R.U32.HI R26, RZ, 0x10, R6 ;  /* 0x00000010ff1a7819 */ /* 0x000fc40000011606 */
[----:B------:R-:W-:Y:S02]  /*0750*/  LOP3.LUT R103, R103, 0xefffffff, RZ, 0xc0, !PT ;  /* 0xefffffff67677812 */ /* 0x000fe400078ec0ff */
[----:B------:R-:W-:Y:S02]  /*0760*/  IADD3 R7, PT, PT, R47, 0xb, RZ ;  /* 0x0000000b2f077810 */ /* 0x000fe40007ffe0ff */
[----:B------:R-:W-:Y:S02]  /*0770*/  LOP3.LUT P2, RZ, R45, 0xf, R28, 0xf8, !PT ;  /* 0x0000000f2dff7812 */ /* 0x000fe4000784f81c */
[----:B------:R-:W-:Y:S02]  /*0780*/  PRMT R6, R26, 0x9910, RZ ;  /* 0x000099101a067816 */ /* 0x000fe400000000ff */
[----:B------:R-:W-:Y:S02]  /*0790*/  @P0 LOP3.LUT R103, R103, 0x10000000, RZ, 0xfc, !PT ;  /* 0x1000000067670812 */ /* 0x000fe400078efcff */
[----:B------:R-:W-:Y:S01]  /*07a0*/  LOP3.LUT R7, R7, 0xffff, RZ, 0xc0, !PT ;  /* 0x0000ffff07077812 */ /* 0x000fe200078ec0ff */
[----:B------:R-:W-:Y:S01]  /*07b0*/  IMAD R6, R6, 0x6, RZ ;  /* 0x0000000606067824 */ /* 0x000fe200078e02ff */
[----:B------:R-:W-:-:S02]  /*07c0*/  PLOP3.LUT P0, PT, P2, P1, PT, 0x2f, 0xf2 ;  /* 0x0000000000f2781c */ /* 0x000fc40001702577 */
[----:B------:R-:W-:Y:S01]  /*07d0*/  LOP3.LUT R103, R103, 0xfbffffff, RZ, 0xc0, !PT ;  /* 0xfbffffff67677812 */ /* 0x000fe200078ec0ff */
[----:B------:R-:W-:Y:S01]  /*07e0*/  IMAD R36, R7, 0x2aab, RZ ;  /* 0x00002aab07247824 */ /* 0x000fe200078e02ff */
[----:B------:R-:W-:Y:S02]  /*07f0*/  IADD3 R7, PT, PT, R47, 0x7, RZ ;  /* 0x000000072f077810 */ /* 0x000fe40007ffe0ff */
[----:B------:R-:W-:Y:S02]  /*0800*/  @P3 LOP3.LUT R103, R103, 0x4000000, RZ, 0xfc, !PT ;  /* 0x0400000067673812 */ /* 0x000fe400078efcff */
[----:B------:R-:W-:Y:S02]  /*0810*/  IADD3 R16, PT, PT, R25, R16, RZ ;  /* 0x0000001019107210 */ /* 0x000fe40007ffe0ff */
[----:B------:R-:W-:Y:S02]  /*0820*/  LOP3.LUT R11, R11, 0xffff, RZ, 0xc0, !PT ;  /* 0x0000ffff0b0b7812 */ /* 0x000fe400078ec0ff */
[----:B------:R-:W-:-:S02]  /*0830*/  IADD3 R6, PT, PT, RZ, -R6, RZ ;  /* 0x80000006ff067210 */ /* 0x000fc40007ffe0ff */
[----:B------:R-:W-:Y:S02]  /*0840*/  LOP3.LUT R7, R7, 0xffff, RZ, 0xc0, !PT ;  /* 0x0000ffff07077812 */ /* 0x000fe400078ec0ff */
[----:B------:R-:W-:Y:S02]  /*0850*/  LOP3.LUT R103, R103, 0xffdfffff, RZ, 0xc0, !PT ;  /* 0xffdfffff67677812 */ /* 0x000fe400078ec0ff */
[----:B------:R-:W-:Y:S01]  /*0860*/  LOP3.LUT P2, RZ, R45, 0xf, R16, 0xf8, !PT ;  /* 0x0000000f2dff7812 */ /* 0x000fe2000784f810 */
[----:B------:R-:W-:Y:S01]  /*0870*/  IMAD R40, R7, 0x2aab, RZ ;  /* 0x00002aab07287824 */ /* 0x000fe200078e02ff */
[----:B------:R-:W-:Y:S02]  /*0880*/  LOP3.LUT P1, RZ, R11, UR5, RZ, 0xfc, !PT ;  /* 0x000000050bff7c12 */ /* 0x000fe4000f82fcff */
[----:B------:R-:W-:Y:S02]  /*0890*/  PRMT R6, R6, 0x7710, RZ ;  /* 0x0000771006067816 */ /* 0x000fe400000000ff */
[----:B------:R-:W-:-:S02]  /*08a0*/  @P0 LOP3.LUT R103, R103, 0x200000, RZ, 0xfc, !PT ;  /* 0x0020000067670812 */ /* 0x000fc400078efcff */
[----:B------:R-:W-:Y:S02]  /*08b0*/  LEA.HI R36, R36, R25, RZ, 0x10 ;  /* 0x0000001924247211 */ /* 0x000fe400078f80ff */
[----:B------:R-:W-:Y:S02]  /*08c0*/  PLOP3.LUT P0, PT, P2, P1, PT, 0x2f, 0xf2 ;  /* 0x0000000000f2781c */ /* 0x000fe40001702577 */
[----:B------:R-:W-:Y:S02]  /*08d0*/  IADD3 R7, PT, PT, R5, R6, RZ ;  /* 0x0000000605077210 */ /* 0x000fe40007ffe0ff */
[----:B------:R-:W-:Y:S02]  /*08e0*/  IADD3 R5, PT, PT, R47, 0x3, RZ ;  /* 0x000000032f057810 */ /* 0x000fe40007ffe0ff */
[----:B------:R-:W-:Y:S02]  /*08f0*/  LOP3.LUT P2, RZ, R45, 0xf, R36, 0xf8, !PT ;  /* 0x0000000f2dff7812 */ /* 0x000fe4000784f824 */
[----:B------:R-:W-:-:S02]  /*0900*/  IADD3 R14, PT, PT, R47, 0x13, RZ ;  /* 0x000000132f0e7810 */ /* 0x000fc40007ffe0ff */
[----:B------:R-:W-:Y:S02]  /*0910*/  LOP3.LUT R6, R5, 0xffff, RZ, 0xc0, !PT ;  /* 0x0000ffff05067812 */ /* 0x000fe400078ec0ff */
[----:B------:R-:W-:Y:S02]  /*0920*/  LEA.HI R34, R64, R25, RZ, 0x10 ;  /* 0x0000001940227211 */ /* 0x000fe400078f80ff */
[----:B------:R-:W-:Y:S01]  /*0930*/  PLOP3.LUT P3, PT, P2, P1, PT, 0x2f, 0xf2 ;  /* 0x0000000000f2781c */ /* 0x000fe20001762577 */
[----:B------:R-:W-:Y:S01]  /*0940*/  IMAD R6, R6, 0x2aab, RZ ;  /* 0x00002aab06067824 */ /* 0x000fe200078e02ff */
[----:B------:R-:W-:Y:S02]  /*0950*/  LOP3.LUT R103, R103, 0xfdffffff, RZ, 0xc0, !PT ;  /* 0xfdffffff67677812 */ /* 0x000fe400078ec0ff */
[----:B------:R-:W-:Y:S02]  /*0960*/  LOP3.LUT R14, R14, 0xffff, RZ, 0xc0, !PT ;  /* 0x0000ffff0e0e7812 */ /* 0x000fe400078ec0ff */
[----:B------:R-:W-:-:S02]  /*0970*/  LOP3.LUT P2, RZ, R45, 0xf, R34, 0xf8, !PT ;  /* 0x0000000f2dff7812 */ /* 0x000fc4000784f822 */
[----:B------:R-:W-:Y:S01]  /*0980*/  @P0 LOP3.LUT R103, R103, 0x2000000, RZ, 0xfc, !PT ;  /* 0x0200000067670812 */ /* 0x000fe200078efcff */
[----:B------:R-:W-:Y:S01]  /*0990*/  IMAD R66, R14, 0x2aab, RZ ;  /* 0x00002aab0e427824 */ /* 0x000fe200078e02ff */
[----:B------:R-:W-:Y:S02]  /*09a0*/  SHF.R.U32.HI R14, RZ, 0x10, R6 ;  /* 0x00000010ff0e7819 */ /* 0x000fe40000011606 */
[----:B------:R-:W-:Y:S02]  /*09b0*/  PLOP3.LUT P0, PT, P2, P1, PT, 0x2f, 0xf2 ;  /* 0x0000000000f2781c */ /* 0x000fe40001702577 */
[----:B------:R-:W-:Y:S02]  /*09c0*/  IADD3 R26, PT, PT, R25, R26, RZ ;  /* 0x0000001a191a7210 */ /* 0x000fe40007ffe0ff */
[----:B------:R-:W-:Y:S02]  /*09d0*/  LOP3.LUT R7, R7, 0xffff, RZ, 0xc0, !PT ;  /* 0x0000ffff07077812 */ /* 0x000fe400078ec0ff */
[----:B------:R-:W-:-:S02]  /*09e0*/  LOP3.LUT R103, R103, 0xff7fffff, RZ, 0xc0, !PT ;  /* 0xff7fffff67677812 */ /* 0x000fc400078ec0ff */
[----:B------:R-:W-:Y:S02]  /*09f0*/  IADD3 R9, PT, PT, R47, 0xd, RZ ;  /* 0x0000000d2f097810 */ /* 0x000fe40007ffe0ff */
[----:B------:R-:W-:Y:S02]  /*0a00*/  PRMT R6, R14, 0x9910, RZ ;  /* 0x000099100e067816 */ /* 0x000fe400000000ff */
[----:B------:R-:W-:Y:S02]  /*0a10*/  LOP3.LUT P2, RZ, R45, 0xf, R26, 0xf8, !PT ;  /* 0x0000000f2dff7812 */ /* 0x000fe4000784f81a */
[----:B------:R-:W-:Y:S01]  /*0a20*/  LOP3.LUT P1, RZ, R7, UR5, RZ, 0xfc, !PT ;  /* 0x0000000507ff7c12 */ /* 0x000fe2000f82fcff */
[----:B------:R-:W-:Y:S01]  /*0a30*/  IMAD R6, R6, 0x6, RZ ;  /* 0x0000000606067824 */ /* 0x000fe200078e02ff */
[----:B------:R-:W-:Y:S02]  /*0a40*/  @P3 LOP3.LUT R103, R103, 0x800000, RZ, 0xfc, !PT ;  /* 0x0080000067673812 */ /* 0x000fe400078efcff */
[----:B------:R-:W-:-:S02]  /*0a50*/  LOP3.LUT R9, R9, 0xffff, RZ, 0xc0, !PT ;  /* 0x0000ffff09097812 */ /* 0x000fc400078ec0ff */
[----:B------:R-:W-:Y:S02]  /*0a60*/  LEA.HI R40, R40, R25, RZ, 0x10 ;  /* 0x0000001928287211 */ /* 0x000fe400078f80ff */
[----:B------:R-:W-:Y:S01]  /*0a70*/  PLOP3.LUT P3, PT, P2, P1, PT, 0x2f, 0xf2 ;  /* 0x0000000000f2781c */ /* 0x000fe20001762577 */
[----:B------:R-:W-:Y:S01]  /*0a80*/  IMAD R44, R9, 0x2aab, RZ ;  /* 0x00002aab092c7824 */ /* 0x000fe200078e02ff */
[----:B------:R-:W-:Y:S02]  /*0a90*/  LOP3.LUT R103, R103, 0xfffffdff, RZ, 0xc0, !PT ;  /* 0xfffffdff67677812 */ /* 0x000fe400078ec0ff */
[----:B------:R-:W-:Y:S02]  /*0aa0*/  LOP3.LUT P2, RZ, R45, 0xf, R40, 0xf8, !PT ;  /* 0x0000000f2dff7812 */ /* 0x000fe4000784f828 */
[----:B------:R-:W-:Y:S02]  /*0ab0*/  @P0 LOP3.LUT R103, R103, 0x200, RZ, 0xfc, !PT ;  /* 0x0000020067670812 */ /* 0x000fe400078efcff */
[----:B------:R-:W-:-:S02]  /*0ac0*/  IADD3 R32, PT, PT, RZ, -R6, RZ ;  /* 0x80000006ff207210 */ /* 0x000fc40007ffe0ff */
[----:B------:R-:W-:Y:S02]  /*0ad0*/  LEA.HI R44, R44, R25, RZ, 0x10 ;  /* 0x000000192c2c7211 */ /* 0x000fe400078f80ff */
[----:B------:R-:W-:Y:S02]  /*0ae0*/  PLOP3.LUT P0, PT, P2, P1, PT, 0x2f, 0xf2 ;  /* 0x0000000000f2781c */ /* 0x000fe40001702577 */
[C---:B------:R-:W-:Y:S02]  /*0af0*/  IADD3 R9, PT, PT, R47.reuse, 0x9, RZ ;  /* 0x000000092f097810 */ /* 0x040fe40007ffe0ff */
[----:B------:R-:W-:Y:S02]  /*0b00*/  IADD3 R6, PT, PT, R47, 0xf, RZ ;  /* 0x0000000f2f067810 */ /* 0x000fe40007ffe0ff */
[----:B------:R-:W-:Y:S02]  /*0b10*/  LOP3.LUT R103, R103, 0xfff7ffff, RZ, 0xc0, !PT ;  /* 0xfff7ffff67677812 */ /* 0x000fe400078ec0ff */
[----:B------:R-:W-:-:S02]  /*0b20*/  PRMT R32, R32, 0x7710, RZ ;  /* 0x0000771020207816 */ /* 0x000fc400000000ff */
[----:B------:R-:W-:Y:S02]  /*0b30*/  LOP3.LUT P2, RZ, R45, 0xf, R44, 0xf8, !PT ;  /* 0x0000000f2dff7812 */ /* 0x000fe4000784f82c */
[----:B------:R-:W-:Y:S02]  /*0b40*/  LOP3.LUT R9, R9, 0xffff, RZ, 0xc0, !PT ;  /* 0x0000ffff09097812 */ /* 0x000fe400078ec0ff */
[----:B------:R-:W-:Y:S02]  /*0b50*/  LOP3.LUT R29, R6, 0xffff, RZ, 0xc0, !PT ;  /* 0x0000ffff061d7812 */ /* 0x000fe400078ec0ff */
[----:B------:R-:W-:Y:S01]  /*0b60*/  @P3 LOP3.LUT R103, R103, 0x80000, RZ, 0xfc, !PT ;  /* 0x0008000067673812 */ /* 0x000fe200078efcff */
[----:B------:R-:W-:Y:S01]  /*0b70*/  IMAD R50, R9, 0x2aab, RZ ;  /* 0x00002aab09327824 */ /* 0x000fe200078e02ff */
[----:B------:R-:W-:Y:S01]  /*0b80*/  IADD3 R6, PT, PT, R5, R32, RZ ;  /* 0x0000002005067210 */ /* 0x000fe20007ffe0ff */
[----:B------:R-:W-:Y:S01]  /*0b90*/  IMAD R62, R29, 0x2aab, RZ ;  /* 0x00002aab1d3e7824 */ /* 0x000fe200078e02ff */
[----:B------:R-:W-:-:S02]  /*0ba0*/  IADD3 R5, PT, PT, R47, 0x2, RZ ;  /* 0x000000022f057810 */ /* 0x000fc40007ffe0ff */
[----:B------:R-:W-:Y:S02]  /*0bb0*/  LEA.HI R42, R66, R25, RZ, 0x10 ;  /* 0x00000019422a7211 */ /* 0x000fe400078f80ff */
[----:B------:R-:W-:Y:S02]  /*0bc0*/  PLOP3.LUT P3, PT, P2, P1, PT, 0x2f, 0xf2 ;  /* 0x0000000000f2781c */ /* 0x000fe40001762577 */
[----:B------:R-:W-:Y:S02]  /*0bd0*/  LOP3.LUT R103, R103, 0xffffdfff, RZ, 0xc0, !PT ;  /* 0xffffdfff67677812 */ /* 0x000fe400078ec0ff */
[----:B------:R-:W-:Y:S02]  /*0be0*/  LOP3.LUT R9, R5, 0xffff, RZ, 0xc0, !PT ;  /* 0x0000ffff05097812 */ /* 0x000fe400078ec0ff */
[----:B------:R-:W-:Y:S02]  /*0bf0*/  LOP3.LUT P2, RZ, R45, 0xf, R42, 0xf8, !PT ;  /* 0x0000000f2dff7812 */ /* 0x000fe4000784f82a */
[----:B------:R-:W-:Y:S01]  /*0c00*/  @P0 LOP3.LUT R103, R103, 0x2000, RZ, 0xfc, !PT ;  /* 0x0000200067670812 */ /* 0x000fe200078efcff */
[----:B------:R-:W-:Y:S01]  /*0c10*/  IMAD R9, R9, 0x2aab, RZ ;  /* 0x00002aab09097824 */ /* 0x000fe200078e02ff */
[----:B------:R-:W-:-:S02]  /*0c20*/  PLOP3.LUT P0, PT, P2, P1, PT, 0x2f, 0xf2 ;  /* 0x0000000000f2781c */ /* 0x000fc40001702577 */
[----:B------:R-:W-:Y:S02]  /*0c30*/  LOP3.LUT R103, R103, 0xffffbfff, RZ, 0xc0, !PT ;  /* 0xffffbfff67677812 */ /* 0x000fe400078ec0ff */
[----:B------:R-:W-:Y:S02]  /*0c40*/  SHF.R.U32.HI R32, RZ, 0x10, R9 ;  /* 0x00000010ff207819 */ /* 0x000fe40000011609 */
[----:B------:R-:W-:Y:S02]  /*0c50*/  @P3 LOP3.LUT R103, R103, 0x4000, RZ, 0xfc, !PT ;  /* 0x0000400067673812 */ /* 0x000fe400078efcff */
[----:B------:R-:W-:Y:S02]  /*0c60*/  IADD3 R14, PT, PT, R25, R14, RZ ;  /* 0x0000000e190e7210 */ /* 0x000fe40007ffe0ff */
[----:B------:R-:W-:Y:S02]  /*0c70*/  LOP3.LUT R6, R6, 0xffff, RZ, 0xc0, !PT ;  /* 0x0000ffff06067812 */ /* 0x000fe400078ec0ff */
[----:B------:R-:W-:-:S02]  /*0c80*/  PRMT R9, R32, 0x9910, RZ ;  /* 0x0000991020097816 */ /* 0x000fc400000000ff */
[----:B------:R-:W-:Y:S02]  /*0c90*/  LOP3.LUT R103, R103, 0xfffbffff, RZ, 0xc0, !PT ;  /* 0xfffbffff67677812 */ /* 0x000fe400078ec0ff */
[----:B------:R-:W-:Y:S01]  /*0ca0*/  LOP3.LUT P2, RZ, R45, 0xf, R14, 0xf8, !PT ;  /* 0x0000000f2dff7812 */ /* 0x000fe2000784f80e */
[----:B------:R-:W-:Y:S01]  /*0cb0*/  IMAD R9, R9, 0x6, RZ ;  /* 0x0000000609097824 */ /* 0x000fe200078e02ff */
[----:B------:R-:W-:Y:S02]  /*0cc0*/  LOP3.LUT P1, RZ, R6, UR5, RZ, 0xfc, !PT ;  /* 0x0000000506ff7c12 */ /* 0x000fe4000f82fcff */
[----:B------:R-:W-:Y:S02]  /*0cd0*/  @P0 LOP3.LUT R103, R103, 0x40000, RZ, 0xfc, !PT ;  /* 0x0004000067670812 */ /* 0x000fe400078efcff */
[----:B------:R-:W-:Y:S02]  /*0ce0*/  LEA.HI R50, R50, R25, RZ, 0x10 ;  /* 0x0000001932327211 */ /* 0x000fe400078f80ff */
[----:B------:R-:W-:-:S02]  /*0cf0*/  PLOP3.LUT P0, PT, P2, P1, PT, 0x2f, 0xf2 ;  /* 0x0000000000f2781c */ /* 0x000fc40001702577 */
[----:B------:R-:W-:Y:S02]  /*0d00*/  LOP3.LUT P2, RZ, R45, 0xf, R50, 0xf8, !PT ;  /* 0x0000000f2dff7812 */ /* 0x000fe4000784f832 */
[----:B------:R-:W-:Y:S02]  /*0d10*/  IADD3 R9, PT, PT, RZ, -R9, RZ ;  /* 0x80000009ff097210 */ /* 0x000fe40007ffe0ff */
[----:B------:R-:W-:Y:S02]  /*0d20*/  LEA.HI R46, R62, R25, RZ, 0x10 ;  /* 0x000000193e2e7211 */ /* 0x000fe400078f80ff */
[----:B------:R-:W-:Y:S02]  /*0d30*/  PLOP3.LUT P3, PT, P2, P1, PT, 0x2f, 0xf2 ;  /* 0x0000000000f2781c */ /* 0x000fe40001762577 */
[----:B------:R-:W-:Y:S02]  /*0d40*/  PRMT R52, R9, 0x7710, RZ ;  /* 0x0000771009347816 */ /* 0x000fe400000000ff */
[----:B------:R-:W-:-:S02]  /*0d50*/  LOP3.LUT R103, R103, 0xffefffff, RZ, 0xc0, !PT ;  /* 0xffefffff67677812 */ /* 0x000fc400078ec0ff */
[----:B------:R-:W-:Y:S02]  /*0d60*/  IADD3 R29, PT, PT, R47, 0x8, RZ ;  /* 0x000000082f1d7810 */ /* 0x000fe40007ffe0ff */
[----:B------:R-:W-:Y:S02]  /*0d70*/  LOP3.LUT P2, RZ, R45, 0xf, R46, 0xf8, !PT ;  /* 0x0000000f2dff7812 */ /* 0x000fe4000784f82e */
[----:B------:R-:W-:Y:S02]  /*0d80*/  IADD3 R9, PT, PT, R5, R52, RZ ;  /* 0x0000003405097210 */ /* 0x000fe40007ffe0ff */
[----:B------:R-:W-:Y:S01]  /*0d90*/  @P0 LOP3.LUT R103, R103, 0x100000, RZ, 0xfc, !PT ;  /* 0x0010000067670812 */ /* 0x000fe200078efcff */
[----:B------:R-:W0:Y:S01]  /*0da0*/  S2R R5, SR_CTAID.Z ;  /* 0x0000000000057919 */ /* 0x000e220000002700 */
[----:B------:R-:W-:Y:S02]  /*0db0*/  LOP3.LUT R29, R29, 0xffff, RZ, 0xc0, !PT ;  /* 0x0000ffff1d1d7812 */ /* 0x000fe400078ec0ff */
[----:B------:R-:W-:-:S02]  /*0dc0*/  PLOP3.LUT P0, PT, P2, P1, PT, 0x2f, 0xf2 ;  /* 0x0000000000f2781c */ /* 0x000fc40001702577 */
[----:B------:R-:W-:Y:S01]  /*0dd0*/  IADD3 R32, PT, PT, R25, R32, RZ ;  /* 0x0000002019207210 */ /* 0x000fe20007ffe0ff */
[----:B------:R-:W-:Y:S01]  /*0de0*/  IMAD R56, R29, 0x2aab, RZ ;  /* 0x00002aab1d387824 */ /* 0x000fe200078e02ff */
[----:B------:R-:W-:Y:S02]  /*0df0*/  LOP3.LUT R9, R9, 0xffff, RZ, 0xc0, !PT ;  /* 0x0000ffff09097812 */ /* 0x000fe400078ec0ff */
[----:B------:R-:W-:Y:S02]  /*0e00*/  LOP3.LUT R103, R103, 0xf7ffffff, RZ, 0xc0, !PT ;  /* 0xf7ffffff67677812 */ /* 0x000fe400078ec0ff */
[----:B------:R-:W-:Y:S02]  /*0e10*/  IADD3 R31, PT, PT, R47, 0xe, RZ ;  /* 0x0000000e2f1f7810 */ /* 0x000fe40007ffe0ff */
[----:B------:R-:W-:Y:S02]  /*0e20*/  LOP3.LUT P2, RZ, R45, 0xf, R32, 0xf8, !PT ;  /* 0x0000000f2dff7812 */ /* 0x000fe4000784f820 */
[----:B------:R-:W-:-:S02]  /*0e30*/  LOP3.LUT P1, RZ, R9, UR5, RZ, 0xfc, !PT ;  /* 0x0000000509ff7c12 */ /* 0x000fc4000f82fcff */
[----:B------:R-:W-:Y:S02]  /*0e40*/  @P3 LOP3.LUT R103, R103, 0x8000000, RZ, 0xfc, !PT ;  /* 0x0800000067673812 */ /* 0x000fe400078efcff */
[----:B------:R-:W-:Y:S01]  /*0e50*/  IADD3 R33, PT, PT, R47, 0x14, RZ ;  /* 0x000000142f217810 */ /* 0x000fe20007ffe0ff */
[----:B------:R-:W-:Y:S01]  /*0e60*/  IMAD R47, R0, 0x2a, R47 ;  /* 0x0000002a002f7824 */ /* 0x000fe200078e022f */
[----:B------:R-:W-:Y:S02]  /*0e70*/  LOP3.LUT R31, R31, 0xffff, RZ, 0xc0, !PT ;  /* 0x0000ffff1f1f7812 */ /* 0x000fe400078ec0ff */
[----:B------:R-:W-:Y:S01]  /*0e80*/  LEA.HI R56, R56, R25, RZ, 0x10 ;  /* 0x0000001938387211 */ /* 0x000fe200078f80ff */
[----:B------:R-:W-:Y:S01]  /*0e90*/  IMAD R102, R2, 0x120, R47 ;  /* 0x0000012002667824 */ /* 0x000fe200078e022f */
[----:B------:R-:W-:Y:S01]  /*0ea0*/  PLOP3.LUT P3, PT, P2, P1, PT, 0x2f, 0xf2 ;  /* 0x0000000000f2781c */ /* 0x000fe20001762577 */
[----:B------:R-:W-:Y:S01]  /*0eb0*/  IMAD R58, R31, 0x2aab, RZ ;  /* 0x00002aab1f3a7824 */ /* 0x000fe200078e02ff */
[----:B------:R-:W-:-:S02]  /*0ec0*/  LOP3.LUT R103, R103, 0xfeffffff, RZ, 0xc0, !PT ;  /* 0xfeffffff67677812 */ /* 0x000fc400078ec0ff */
[----:B------:R-:W-:Y:S02]  /*0ed0*/  LOP3.LUT R33, R33, 0xffff, RZ, 0xc0, !PT ;  /* 0x0000ffff21217812 */ /* 0x000fe400078ec0ff */
[----:B------:R-:W-:Y:S02]  /*0ee0*/  LOP3.LUT P2, RZ, R45, 0xf, R56, 0xf8, !PT ;  /* 0x0000000f2dff7812 */ /* 0x000fe4000784f838 */
[----:B------:R-:W-:Y:S01]  /*0ef0*/  @P0 LOP3.LUT R103, R103, 0x1000000, RZ, 0xfc, !PT ;  /* 0x0100000067670812 */ /* 0x000fe200078efcff */
[----:B------:R-:W-:Y:S01]  /*0f00*/  IMAD R68, R33, 0x2aab, RZ ;  /* 0x00002aab21447824 */ /* 0x000fe200078e02ff */
[----:B------:R-:W-:Y:S02]  /*0f10*/  PLOP3.LUT P0, PT, P2, P1, PT, 0x2f, 0xf2 ;  /* 0x0000000000f2781c */ /* 0x000fe40001702577 */
[----:B------:R-:W-:Y:S02]  /*0f20*/  LEA.HI R58, R58, R25, RZ, 0x10 ;  /* 0x000000193a3a7211 */ /* 0x000fe400078f80ff */
[----:B------:R-:W-:-:S02]  /*0f30*/  LOP3.LUT R103, R103, 0xfffff7ff, RZ, 0xc0, !PT ;  /* 0xfffff7ff67677812 */ /* 0x000fc400078ec0ff */
[----:B------:R-:W-:Y:S01]  /*0f40*/  LEA.HI R52, R68, R25, RZ, 0x10 ;  /* 0x0000001944347211 */ /* 0x000fe200078f80ff */
[----:B------:R-:W-:Y:S01]  /*0f50*/  IMAD R25, R2, 0x30, R25 ;  /* 0x0000003002197824 */ /* 0x000fe200078e0219 */
[----:B------:R-:W-:Y:S02]  /*0f60*/  @P3 LOP3.LUT R103, R103, 0x800, RZ, 0xfc, !PT ;  /* 0x0000080067673812 */ /* 0x000fe400078efcff */
[----:B------:R-:W-:Y:S02]  /*0f70*/  LOP3.LUT P2, RZ, R45, 0xf, R58, 0xf8, !PT ;  /* 0x0000000f2dff7812 */ /* 0x000fe4000784f83a */
[----:B------:R-:W-:Y:S02]  /*0f80*/  LOP3.LUT R103, R103, 0xffffefff, RZ, 0xc0, !PT ;  /* 0xffffefff67677812 */ /* 0x000fe400078ec0ff */
[----:B------:R-:W-:Y:S02]  /*0f90*/  PLOP3.LUT P3, PT, P2, P1, PT, 0x2f, 0xf2 ;  /* 0x0000000000f2781c */ /* 0x000fe40001762577 */
[----:B------:R-:W-:-:S02]  /*0fa0*/  LOP3.LUT P2, RZ, R45, 0xf, R52, 0xf8, !PT ;  /* 0x0000000f2dff7812 */ /* 0x000fc4000784f834 */
[-C--:B------:R-:W-:Y:S01]  /*0fb0*/  LEA.HI R31, R64, R25.reuse, RZ, 0x10 ;  /* 0x00000019401f7211 */ /* 0x080fe200078f80ff */
[----:B------:R-:W-:Y:S01]  /*0fc0*/  IMAD R64, R21, 0xe38f, RZ ;  /* 0x0000e38f15407824 */ /* 0x000fe200078e02ff */
[----:B------:R-:W-:Y:S02]  /*0fd0*/  LEA.HI R33, R66, R25, RZ, 0x10 ;  /* 0x0000001942217211 */ /* 0x000fe400078f80ff */
[----:B------:R-:W-:Y:S02]  /*0fe0*/  @P0 LOP3.LUT R103, R103, 0x1000, RZ, 0xfc, !PT ;  /* 0x0000100067670812 */ /* 0x000fe400078efcff */
[----:B------:R-:W-:Y:S02]  /*0ff0*/  PLOP3.LUT P0, PT, P2, P1, PT, 0x2f, 0xf2 ;  /* 0x0000000000f2781c */ /* 0x000fe40001702577 */
[----:B------:R-:W-:Y:S02]  /*1000*/  ISETP.GT.U32.AND P4, PT, R31, 0xbf, PT ;  /* 0x000000bf1f00780c */ /* 0x000fe40003f84070 */
[----:B0-----:R-:W-:-:S02]  /*1010*/  LEA R31, R5, R2, 0x2 ;  /* 0x00000002051f7211 */ /* 0x001fc400078e10ff */
[----:B------:R-:W-:Y:S02]  /*1020*/  SHF.R.U32.HI R21, RZ, 0x2, R21 ;  /* 0x00000002ff157819 */ /* 0x000fe40000011615 */
[----:B------:R-:W-:Y:S02]  /*1030*/  ISETP.GT.U32.AND P1, PT, R33, 0xbf, PT ;  /* 0x000000bf2100780c */ /* 0x000fe40003f24070 */
[----:B------:R-:W-:Y:S02]  /*1040*/  SHF.R.U32.HI R33, RZ, 0x4, R46 ;  /* 0x00000004ff217819 */ /* 0x000fe4000001162e */
[----:B------:R-:W-:Y:S02]  /*1050*/  IADD3 R59, PT, PT, R23, R25, RZ ;  /* 0x00000019173b7210 */ /* 0x000fe40007ffe0ff */
[----:B------:R-:W-:Y:S02]  /*1060*/  SHF.R.U32.HI R29, RZ, 0x4, R28 ;  /* 0x00000004ff1d7819 */ /* 0x000fe4000001161c */
[----:B------:R-:W-:-:S02]  /*1070*/  LOP3.LUT R103, R103, 0xfffdffff, RZ, 0xc0, !PT ;  /* 0xfffdffff67677812 */ /* 0x000fc400078ec0ff */
[-C--:B------:R-:W-:Y:S01]  /*1080*/  LEA.HI R23, R62, R25.reuse, RZ, 0x10 ;  /* 0x000000193e177211 */ /* 0x080fe200078f80ff */
[----:B------:R-:W-:Y:S01]  /*1090*/  IMAD R67, R29, 0x310, R55 ;  /* 0x000003101d437824 */ /* 0x000fe200078e0237 */
[-C--:B------:R-:W-:Y:S02]  /*10a0*/  LEA.HI R60, R60, R25.reuse, RZ, 0x10 ;  /* 0x000000193c3c7211 */ /* 0x080fe400078f80ff */
[----:B------:R-:W-:Y:S01]  /*10b0*/  LOP3.LUT R21, R21, 0xffff, RZ, 0xc0, !PT ;  /* 0x0000ffff15157812 */ /* 0x000fe200078ec0ff */
[----:B------:R-:W-:Y:S01]  /*10c0*/  IMAD R67, R4, 0x188, R67 ;  /* 0x0000018804437824 */ /* 0x000fe200078e0243 */
[----:B------:R-:W-:Y:S01]  /*10d0*/  IADD3 R49, PT, PT, R18, 0xf, RZ ;  /* 0x0000000f12317810 */ /* 0x000fe20007ffe0ff */
[----:B------:R-:W-:Y:S01]  /*10e0*/  IMAD R18, R31, 0xd80, RZ ;  /* 0x00000d801f127824 */ /* 0x000fe200078e02ff */
[----:B------:R-:W-:Y:S01]  /*10f0*/  LEA.HI R35, R68, R25, RZ, 0x10 ;  /* 0x0000001944237211 */ /* 0x000fe200078f80ff */
[----:B------:R-:W-:Y:S01]  /*1100*/  IMAD R31, R2, 0x3, R33 ;  /* 0x00000003021f7824 */ /* 0x000fe200078e0221 */
[----:B------:R-:W-:Y:S01]  /*1110*/  LEA.HI R61, R64, R15, RZ, 0xd ;  /* 0x0000000f403d7211 */ /* 0x000fe200078f68ff */
[----:B------:R-:W-:Y:S01]  /*1120*/  IMAD R25, R2, 0x3, R29 ;  /* 0x0000000302197824 */ /* 0x000fe200078e021d */
[----:B------:R-:W-:Y:S01]  /*1130*/  @P3 LOP3.LUT R103, R103, 0x20000, RZ, 0xfc, !PT ;  /* 0x0002000067673812 */ /* 0x000fe200078efcff */
[----:B------:R-:W-:Y:S01]  /*1140*/  IMAD R21, R21, 0x4bdb, RZ ;  /* 0x00004bdb15157824 */ /* 0x000fe200078e02ff */
[----:B------:R-:W-:Y:S01]  /*1150*/  SHF.R.U32.HI R15, RZ, 0x4, R34 ;  /* 0x00000004ff0f7819 */ /* 0x000fe20000011622 */
[----:B------:R-:W-:Y:S01]  /*1160*/  IMAD R33, R33, 0x310, R55 ;  /* 0x0000031021217824 */ /* 0x000fe200078e0237 */
[----:B------:R-:W-:-:S02]  /*1170*/  SHF.R.U32.HI R43, RZ, 0x4, R52 ;  /* 0x00000004ff2b7819 */ /* 0x000fc40000011634 */
[----:B------:R-:W-:Y:S01]  /*1180*/  ISETP.GT.U32.AND P5, PT, R23, 0xbf, PT ;  /* 0x000000bf1700780c */ /* 0x000fe20003fa4070 */
[----:B------:R-:W-:Y:S01]  /*1190*/  IMAD R63, R15, 0x310, R55 ;  /* 0x000003100f3f7824 */ /* 0x000fe200078e0237 */
[----:B------:R-:W-:Y:S01]  /*11a0*/  ISETP.GT.U32.AND P3, PT, R60, 0xbf, PT ;  /* 0x000000bf3c00780c */ /* 0x000fe20003f64070 */
[C---:B------:R-:W-:Y:S01]  /*11b0*/  IMAD R23, R2.reuse, 0x3, R43 ;  /* 0x0000000302177824 */ /* 0x040fe200078e022b */
[----:B------:R-:W-:Y:S01]  /*11c0*/  LEA.HI R48, R37, R48, RZ, 0xf ;  /* 0x0000003025307211 */ /* 0x000fe200078f78ff */
[----:B------:R-:W-:Y:S01]  /*11d0*/  IMAD R37, R2, 0x3, R15 ;  /* 0x0000000302257824 */ /* 0x000fe200078e020f */
[----:B------:R-:W-:Y:S01]  /*11e0*/  ISETP.GT.U32.OR P5, PT, R31, 0xb, P5 ;  /* 0x0000000b1f00780c */ /* 0x000fe20002fa4470 */
[----:B------:R-:W-:Y:S01]  /*11f0*/  IMAD R43, R43, 0x310, R55 ;  /* 0x000003102b2b7824 */ /* 0x000fe200078e0237 */
[----:B------:R-:W-:Y:S01]  /*1200*/  ISETP.GT.U32.OR P3, PT, R25, 0xb, P3 ;  /* 0x0000000b1900780c */ /* 0x000fe20001f64470 */
[C---:B------:R-:W-:Y:S01]  /*1210*/  IMAD R63, R4.reuse, 0x188, R63 ;  /* 0x00000188043f7824 */ /* 0x040fe200078e023f */
[----:B------:R-:W-:Y:S01]  /*1220*/  LOP3.LUT R31, R49, 0xffff, RZ, 0xc0, !PT ;  /* 0x0000ffff311f7812 */ /* 0x000fe200078ec0ff */
[----:B------:R-:W-:Y:S01]  /*1230*/  IMAD R43, R4, 0x188, R43 ;  /* 0x00000188042b7824 */ /* 0x000fe200078e022b */
[----:B------:R-:W-:-:S02]  /*1240*/  SHF.R.U32.HI R25, RZ, 0x4, R42 ;  /* 0x00000004ff197819 */ /* 0x000fc4000001162a */
[----:B------:R-:W-:Y:S01]  /*1250*/  ISETP.GT.U32.AND P2, PT, R35, 0xbf, PT ;  /* 0x000000bf2300780c */ /* 0x000fe20003f44070 */
[----:B------:R-:W-:Y:S01]  /*1260*/  IMAD R76, R31, 0x97b5, RZ ;  /* 0x000097b51f4c7824 */ /* 0x000fe200078e02ff */
[----:B------:R-:W-:Y:S01]  /*1270*/  SHF.R.U32.HI R60, RZ, 0x4, R24 ;  /* 0x00000004ff3c7819 */ /* 0x000fe20000011618 */
[--C-:B------:R-:W-:Y:S01]  /*1280*/  IMAD R29, R25, 0x310, R55.reuse ;  /* 0x00000310191d7824 */ /* 0x100fe200078e0237 */
[----:B------:R-:W-:Y:S02]  /*1290*/  SHF.R.U32.HI R68, RZ, 0x4, R30 ;  /* 0x00000004ff447819 */ /* 0x000fe4000001161e */
[----:B------:R-:W-:Y:S01]  /*12a0*/  SHF.R.U32.HI R70, RZ, 0x4, R36 ;  /* 0x00000004ff467819 */ /* 0x000fe20000011624 */
[--C-:B------:R-:W-:Y:S01]  /*12b0*/  IMAD R69, R60, 0x310, R55.reuse ;  /* 0x000003103c457824 */ /* 0x100fe200078e0237 */
        /* <DEDUP_REMOVED lines=8> */
[----:B------:R-:W-:Y:S01]  /*1340*/  IADD3 R17, PT, PT, R17, R18, RZ ;  /* 0x0000001211117210 */ /* 0x000fe20007ffe0ff */
[----:B------:R-:W-:Y:S01]  /*1350*/  IMAD R31, R64, 0x310, R55 ;  /* 0x00000310401f7824 */ /* 0x000fe200078e0237 */
[----:B------:R-:W-:Y:S01]  /*1360*/  SHF.R.U32.HI R86, RZ, 0x13, R21 ;  /* 0x00000013ff567819 */ /* 0x000fe20000011615 */
[----:B------:R-:W-:Y:S01]  /*1370*/  IMAD R15, R66, 0x310, R55 ;  /* 0x00000310420f7824 */ /* 0x000fe200078e0237 */
[----:B------:R-:W-:Y:S01]  /*1380*/  ISETP.GT.U32.OR P4, PT, R37, 0xb, P4 ;  /* 0x0000000b2500780c */ /* 0x000fe20002784470 */
[----:B------:R-:W-:Y:S01]  /*1390*/  IMAD R37, R2, 0x3, R25 ;  /* 0x0000000302257824 */ /* 0x000fe200078e0219 */
[----:B------:R-:W-:Y:S01]  /*13a0*/  ISETP.GT.U32.OR P2, PT, R23, 0xb, P2 ;  /* 0x0000000b1700780c */ /* 0x000fe20001744470 */
[----:B------:R-:W-:Y:S01]  /*13b0*/  IMAD R73, R4, 0x188, R73 ;  /* 0x0000018804497824 */ /* 0x000fe200078e0249 */
[----:B------:R-:W-:Y:S01]  /*13c0*/  IADD3 R23, PT, PT, R13, R86, RZ ;  /* 0x000000560d177210 */ /* 0x000fe20007ffe0ff */
[----:B------:R-:W-:Y:S01]  /*13d0*/  IMAD R86, R86, 0x6c0, R17 ;  /* 0x000006c056567824 */ /* 0x000fe200078e0211 */
[----:B------:R-:W-:Y:S01]  /*13e0*/  SHF.R.U32.HI R74, RZ, 0x4, R58 ;  /* 0x00000004ff4a7819 */ /* 0x000fe2000001163a */
[C---:B------:R-:W-:Y:S01]  /*13f0*/  IMAD R31, R4.reuse, 0x188, R31 ;  /* 0x00000188041f7824 */ /* 0x040fe200078e021f */
[----:B------:R-:W-:Y:S01]  /*1400*/  SHF.R.U32.HI R70, RZ, 0x4, R22 ;  /* 0x00000004ff467819 */ /* 0x000fe20000011616 */
[----:B------:R-:W-:Y:S01]  /*1410*/  IMAD R69, R4, 0x188, R69 ;  /* 0x0000018804457824 */ /* 0x000fe200078e0245 */
[----:B------:R-:W-:Y:S01]  /*1420*/  SHF.R.U32.HI R72, RZ, 0x4, R20 ;  /* 0x00000004ff487819 */ /* 0x000fe20000011614 */
[--C-:B------:R-:W-:Y:S01]  /*1430*/  IMAD R13, R74, 0x310, R55.reuse ;  /* 0x000003104a0d7824 */ /* 0x100fe200078e0237 */
[----:B------:R-:W-:Y:S01]  /*1440*/  SHF.R.U32.HI R66, RZ, 0x4, R12 ;  /* 0x00000004ff427819 */ /* 0x000fe2000001160c */
[--C-:B------:R-:W-:Y:S01]  /*1450*/  IMAD R35, R70, 0x310, R55.reuse ;  /* 0x0000031046237824 */ /* 0x100fe200078e0237 */
[----:B------:R-:W-:Y:S01]  /*1460*/  SHF.R.U32.HI R68, RZ, 0x4, R16 ;  /* 0x00000004ff447819 */ /* 0x000fe20000011610 */
[--C-:B------:R-:W-:Y:S01]  /*1470*/  IMAD R39, R72, 0x310, R55.reuse ;  /* 0x0000031048277824 */ /* 0x100fe200078e0237 */
[----:B------:R-:W-:Y:S01]  /*1480*/  SHF.R.U32.HI R60, RZ, 0x4, R26 ;  /* 0x00000004ff3c7819 */ /* 0x000fe2000001161a */
[----:B------:R-:W-:Y:S01]  /*1490*/  IMAD R53, R66, 0x310, R55 ;  /* 0x0000031042357824 */ /* 0x000fe200078e0237 */
[----:B------:R-:W-:Y:S01]  /*14a0*/  SHF.R.U32.HI R62, RZ, 0x4, R32 ;  /* 0x00000004ff3e7819 */ /* 0x000fe20000011620 */
[----:B------:R-:W-:Y:S01]  /*14b0*/  IMAD R77, R4, 0x188, R77 ;  /* 0x00000188044d7824 */ /* 0x000fe200078e024d */
[----:B------:R-:W-:Y:S01]  /*14c0*/  SHF.R.U32.HI R64, RZ, 0x4, R14 ;  /* 0x00000004ff407819 */ /* 0x000fe2000001160e */
[--C-:B------:R-:W-:Y:S01]  /*14d0*/  IMAD R21, R60, 0x310, R55.reuse ;  /* 0x000003103c157824 */ /* 0x100fe200078e0237 */
[----:B------:R-:W-:Y:S01]  /*14e0*/  SHF.R.U32.HI R17, RZ, 0x4, R10 ;  /* 0x00000004ff117819 */ /* 0x000fe2000001160a */
[--C-:B------:R-:W-:Y:S01]  /*14f0*/  IMAD R41, R62, 0x310, R55.reuse ;  /* 0x000003103e297824 */ /* 0x100fe200078e0237 */
[----:B------:R-:W-:Y:S01]  /*1500*/  ISETP.GT.U32.OR P1, PT, R37, 0xb, P1 ;  /* 0x0000000b2500780c */ /* 0x000fe20000f24470 */
[--C-:B------:R-:W-:Y:S01]  /*1510*/  IMAD R37, R68, 0x310, R55.reuse ;  /* 0x0000031044257824 */ /* 0x100fe200078e0237 */
[----:B------:R-:W-:Y:S01]  /*1520*/  ISETP.GT.U32.AND P6, PT, R59, 0xbc, PT ;  /* 0x000000bc3b00780c */ /* 0x000fe20003fc4070 */
[--C-:B------:R-:W-:Y:S01]  /*1530*/  IMAD R51, R64, 0x310, R55.reuse ;  /* 0x0000031040337824 */ /* 0x100fe200078e0237 */
[----:B------:R-:W-:Y:S01]  /*1540*/  P2R R65, PR, RZ, 0x1 ;  /* 0x00000001ff417803 */ /* 0x000fe20000000000 */
[----:B------:R-:W-:Y:S01]  /*1550*/  IMAD R55, R17, 0x310, R55 ;  /* 0x0000031011377824 */ /* 0x000fe200078e0237 */
[----:B------:R-:W-:Y:S01]  /*1560*/  LOP3.LUT R70, R28, 0xf, RZ, 0xc0, !PT ;  /* 0x0000000f1c467812 */ /* 0x000fe200078ec0ff */
[----:B------:R-:W-:Y:S01]  /*1570*/  IMAD R17, R2, 0x3, R17 ;  /* 0x0000000302117824 */ /* 0x000fe200078e0211 */
[----:B------:R-:W-:Y:S01]  /*1580*/  LOP3.LUT R62, R36, 0xf, RZ, 0xc0, !PT ;  /* 0x0000000f243e7812 */ /* 0x000fe200078ec0ff */
[----:B------:R-:W-:Y:S01]  /*1590*/  IMAD R59, R4, 0x188, R29 ;  /* 0x00000188043b7824 */ /* 0x000fe200078e021d */
[----:B------:R-:W-:Y:S01]  /*15a0*/  LOP3.LUT R28, R40, 0xf, RZ, 0xc0, !PT ;  /* 0x0000000f281c7812 */ /* 0x000fe200078ec0ff */
[C---:B------:R-:W-:Y:S01]  /*15b0*/  IMAD R55, R4.reuse, 0x188, R55 ;  /* 0x0000018804377824 */ /* 0x040fe200078e0237 */
[----:B------:R-:W-:Y:S01]  /*15c0*/  ISETP.GT.U32.OR P0, PT, R17, 0xb, P6 ;  /* 0x0000000b1100780c */ /* 0x000fe20003704470 */
[C---:B------:R-:W-:Y:S01]  /*15d0*/  IMAD R53, R4.reuse, 0x188, R53 ;  /* 0x0000018804357824 */ /* 0x040fe200078e0235 */
[----:B------:R-:W-:Y:S01]  /*15e0*/  SHF.R.U32.HI R17, RZ, 0x16, R76 ;  /* 0x00000016ff117819 */ /* 0x000fe2000001164c */
[----:B------:R-:W-:Y:S01]  /*15f0*/  IMAD R79, R4, 0x188, R21 ;  /* 0x00000188044f7824 */ /* 0x000fe200078e0215 */
[----:B------:R-:W-:Y:S01]  /*1600*/  LOP3.LUT R76, R42, 0xf, RZ, 0xc0, !PT ;  /* 0x0000000f2a4c7812 */ /* 0x000fe200078ec0ff */
[C---:B------:R-:W-:Y:S01]  /*1610*/  IMAD R51, R4.reuse, 0x188, R51 ;  /* 0x0000018804337824 */ /* 0x040fe200078e0233 */
[----:B------:R-:W-:Y:S01]  /*1620*/  PRMT R17, R17, 0x9910, RZ ;  /* 0x0000991011117816 */ /* 0x000fe200000000ff */
[----:B------:R-:W-:Y:S01]  /*1630*/  IMAD R75, R4, 0x188, R75 ;  /* 0x00000188044b7824 */ /* 0x000fe200078e024b */
[----:B------:R-:W-:Y:S01]  /*1640*/  LOP3.LUT R74, R10, 0xf, RZ, 0xc0, !PT ;  /* 0x0000000f0a4a7812 */ /* 0x000fe200078ec0ff */
[----:B------:R-:W-:Y:S01]  /*1650*/  IMAD R84, R76, 0x1c, R59 ;  /* 0x0000001c4c547824 */ /* 0x000fe200078e023b */
[----:B------:R-:W-:Y:S01]  /*1660*/  LOP3.LUT R36, R50, 0xf, RZ, 0xc0, !PT ;  /* 0x0000000f32247812 */ /* 0x000fe200078ec0ff */
[----:B------:R-:W-:Y:S01]  /*1670*/  IMAD R59, R4, 0x188, R15 ;  /* 0x00000188043b7824 */ /* 0x000fe200078e020f */
[----:B------:R-:W-:Y:S01]  /*1680*/  LOP3.LUT R40, R12, 0xf, RZ, 0xc0, !PT ;  /* 0x0000000f0c287812 */ /* 0x000fe200078ec0ff */
[----:B------:R-:W-:Y:S01]  /*1690*/  IMAD R83, R74, 0x1c, R55 ;  /* 0x0000001c4a537824 */ /* 0x000fe200078e0237 */
[----:B------:R-:W-:Y:S01]  /*16a0*/  MOV R50, R17 ;  /* 0x0000001100327202 */ /* 0x000fe20000000f00 */
[----:B------:R-:W-:Y:S01]  /*16b0*/  IMAD R55, R4, 0x188, R37 ;  /* 0x0000018804377824 */ /* 0x000fe200078e0225 */
[----:B------:R-:W-:Y:S01]  /*16c0*/  LOP3.LUT R64, R44, 0xf, RZ, 0xc0, !PT ;  /* 0x0000000f2c407812 */ /* 0x000fe200078ec0ff */
[----:B------:R-:W-:Y:S01]  /*16d0*/  IMAD R17, R4, 0x188, R71 ;  /* 0x0000018804117824 */ /* 0x000fe200078e0247 */
[----:B------:R-:W-:Y:S01]  /*16e0*/  LOP3.LUT R66, R58, 0xf, RZ, 0xc0, !PT ;  /* 0x0000000f3a427812 */ /* 0x000fe200078ec0ff */
[----:B------:R-:W-:Y:S01]  /*16f0*/  IMAD R81, R70, 0x1c, R67 ;  /* 0x0000001c46517824 */ /* 0x000fe200078e0243 */
[----:B------:R-:W-:Y:S01]  /*1700*/  LOP3.LUT R44, R26, 0xf, RZ, 0xc0, !PT ;  /* 0x0000000f1a2c7812 */ /* 0x000fe200078ec0ff */
[----:B------:R-:W-:Y:S01]  /*1710*/  IMAD R17, R28, 0x1c, R17 ;  /* 0x0000001c1c117824 */ /* 0x000fe200078e0211 */
[----:B------:R-:W-:Y:S01]  /*1720*/  ISETP.GT.U32.OR P5, PT, R102, 0x470, P5 ;  /* 0x000004706600780c */ /* 0x000fe20002fa4470 */
[----:B------:R-:W-:Y:S01]  /*1730*/  IMAD R12, R64, 0x1c, R77 ;  /* 0x0000001c400c7824 */ /* 0x000fe200078e024d */
[----:B------:R-:W-:Y:S01]  /*1740*/  ISETP.GT.U32.AND P6, PT, R61, 0x5f, PT ;  /* 0x0000005f3d00780c */ /* 0x000fe20003fc4070 */
[----:B------:R-:W-:Y:S01]  /*1750*/  IMAD R61, R4, 0x188, R13 ;  /* 0x00000188043d7824 */ /* 0x000fe200078e020d */
[----:B------:R-:W-:Y:S01]  /*1760*/  LOP3.LUT R58, R16, 0xf, RZ, 0xc0, !PT ;  /* 0x0000000f103a7812 */ /* 0x000fe200078ec0ff */
[----:B------:R-:W-:Y:S01]  /*1770*/  IMAD R13, R36, 0x1c, R59 ;  /* 0x0000001c240d7824 */ /* 0x000fe200078e023b */
[----:B------:R-:W-:Y:S01]  /*1780*/  IADD3 R26, PT, PT, R45, R76, RZ ;  /* 0x0000004c2d1a7210 */ /* 0x000fe20007ffe0ff */
[----:B------:R-:W-:Y:S01]  /*1790*/  IMAD R76, R40, 0x1c, R53 ;  /* 0x0000001c284c7824 */ /* 0x000fe200078e0235 */
[----:B------:R-:W-:Y:S01]  /*17a0*/  LOP3.LUT R68, R46, 0xf, RZ, 0xc0, !PT ;  /* 0x0000000f2e447812 */ /* 0x000fe200078ec0ff */
[----:B------:R-:W-:Y:S01]  /*17b0*/  IMAD R53, R50, 0x6c, RZ ;  /* 0x0000006c32357824 */ /* 0x000fe200078e02ff */
[----:B------:R-:W-:Y:S01]  /*17c0*/  ISETP.GT.U32.OR P5, PT, R47, 0x110, P5 ;  /* 0x000001102f00780c */ /* 0x000fe20002fa4470 */
[----:B------:R-:W-:Y:S01]  /*17d0*/  IMAD R59, R4, 0x188, R33 ;  /* 0x00000188043b7824 */ /* 0x000fe200078e0221 */
[----:B------:R-:W-:Y:S01]  /*17e0*/  LOP3.LUT R72, R34, 0xf, RZ, 0xc0, !PT ;  /* 0x0000000f22487812 */ /* 0x000fe200078ec0ff */
        /* <DEDUP_REMOVED lines=9> */
[----:B------:R-:W-:Y:S01]  /*1880*/  IADD3 R53, PT, PT, RZ, -R53, RZ ;  /* 0x80000035ff357210 */ /* 0x000fe20007ffe0ff */
[----:B------:R-:W-:Y:S01]  /*1890*/  IMAD R59, R4, 0x188, R35 ;  /* 0x00000188043b7824 */ /* 0x000fe200078e0223 */
[C---:B------:R-:W-:Y:S01]  /*18a0*/  IADD3 R35, PT, PT, R45.reuse, R78, RZ ;  /* 0x0000004e2d237210 */ /* 0x040fe20007ffe0ff */
[----:B------:R-:W-:Y:S01]  /*18b0*/  IMAD R78, R52, 0x1c, R55 ;  /* 0x0000001c344e7824 */ /* 0x000fe200078e0237 */
[C---:B------:R-:W-:Y:S01]  /*18c0*/  IADD3 R41, PT, PT, R45.reuse, R44, RZ ;  /* 0x0000002c2d297210 */ /* 0x040fe20007ffe0ff */
[----:B------:R-:W-:Y:S01]  /*18d0*/  IMAD R10, R66, 0x1c, R61 ;  /* 0x0000001c420a7824 */ /* 0x000fe200078e023d */
[----:B------:R-:W-:Y:S01]  /*18e0*/  IADD3 R44, PT, PT, R45, R52, RZ ;  /* 0x000000342d2c7210 */ /* 0x000fe20007ffe0ff */
[----:B------:R-:W-:Y:S01]  /*18f0*/  IMAD R43, R4, 0x188, R39 ;  /* 0x00000188042b7824 */ /* 0x000fe200078e0227 */
[----:B------:R-:W-:Y:S01]  /*1900*/  LOP3.LUT R60, R30, 0xf, RZ, 0xc0, !PT ;  /* 0x0000000f1e3c7812 */ /* 0x000fe200078ec0ff */
[----:B------:R-:W-:Y:S01]  /*1910*/  IMAD R15, R34, 0x1c, R31 ;  /* 0x0000001c220f7824 */ /* 0x000fe200078e021f */
[----:B------:R-:W-:Y:S01]  /*1920*/  PRMT R52, R53, 0x7710, RZ ;  /* 0x0000771035347816 */ /* 0x000fe200000000ff */
[----:B------:R-:W-:Y:S01]  /*1930*/  IMAD R77, R56, 0x1c, R51 ;  /* 0x0000001c384d7824 */ /* 0x000fe200078e0233 */
[----:B------:R-:W-:Y:S01]  /*1940*/  LOP3.LUT R103, R103, 0xffffff7f, RZ, 0xc0, !PT ;  /* 0xffffff7f67677812 */ /* 0x000fe200078ec0ff */
[----:B------:R-:W-:Y:S01]  /*1950*/  IMAD R50, R50, 0x6c0, RZ ;  /* 0x000006c032327824 */ /* 0x000fe200078e02ff */
[----:B------:R-:W-:Y:S01]  /*1960*/  ISETP.GT.U32.OR P6, PT, R23, 0x7, P6 ;  /* 0x000000071700780c */ /* 0x000fe200037c4470 */
[----:B------:R-:W-:Y:S01]  /*1970*/  IMAD R16, R62, 0x1c, R75 ;  /* 0x0000001c3e107824 */ /* 0x000fe200078e024b */
[----:B------:R-:W-:Y:S01]  /*1980*/  LOP3.LUT R46, R20, 0xf, RZ, 0xc0, !PT ;  /* 0x0000000f142e7812 */ /* 0x000fe200078ec0ff */
[----:B------:R-:W-:Y:S01]  /*1990*/  IMAD R20, R60, 0x1c, R73 ;  /* 0x0000001c3c147824 */ /* 0x000fe200078e0249 */
[----:B------:R-:W-:Y:S01]  /*19a0*/  ISETP.GT.U32.OR P3, PT, R102, 0x46f, P3 ;  /* 0x0000046f6600780c */ /* 0x000fe20001f64470 */
[----:B------:R-:W-:Y:S01]  /*19b0*/  IMAD R82, R72, 0x1c, R63 ;  /* 0x0000001c48527824 */ /* 0x000fe200078e023f */
[----:B------:R-:W-:-:S02]  /*19c0*/  LOP3.LUT R24, R24, 0xf, RZ, 0xc0, !PT ;  /* 0x0000000f18187812 */ /* 0x000fc400078ec0ff */
[----:B------:R-:W-:Y:S02]  /*19d0*/  LOP3.LUT R42, R22, 0xf, RZ, 0xc0, !PT ;  /* 0x0000000f162a7812 */ /* 0x000fe400078ec0ff */
[----:B------:R-:W-:Y:S01]  /*19e0*/  IADD3 R61, PT, PT, R49, R52, RZ ;  /* 0x00000034313d7210 */ /* 0x000fe20007ffe0ff */
[----:B------:R-:W-:Y:S01]  /*19f0*/  IMAD R80, R24, 0x1c, R69 ;  /* 0x0000001c18507824 */ /* 0x000fe200078e0245 */
[----:B------:R-:W-:Y:S01]  /*1a00*/  IADD3 R23, PT, PT, R45, R60, RZ ;  /* 0x0000003c2d177210 */ /* 0x000fe20007ffe0ff */
[----:B------:R-:W-:Y:S01]  /*1a10*/  IMAD R39, R42, 0x1c, R59 ;  /* 0x0000001c2a277824 */ /* 0x000fe200078e023b */
[----:B------:R-:W-:Y:S02]  /*1a20*/  IADD3 R52, PT, PT, R27, 0x2, RZ ;  /* 0x000000021b347810 */ /* 0x000fe40007ffe0ff */
[----:B------:R-:W-:Y:S02]  /*1a30*/  @P5 LOP3.LUT R103, R103, 0x80, RZ, 0xfc, !PT ;  /* 0x0000008067675812 */ /* 0x000fe400078efcff */
[----:B------:R-:W-:Y:S01]  /*1a40*/  IADD3 R32, PT, PT, R45, R36, RZ ;  /* 0x000000242d207210 */ /* 0x000fe20007ffe0ff */
[----:B------:R-:W-:Y:S01]  /*1a50*/  IMAD R36, R46, 0x1c, R43 ;  /* 0x0000001c2e247824 */ /* 0x000fe200078e022b */
[----:B------:R-:W-:-:S02]  /*1a60*/  ISETP.GT.U32.OR P6, PT, R48, 0x11f, P6 ;  /* 0x0000011f3000780c */ /* 0x000fc400037c4470 */
[----:B------:R-:W-:Y:S02]  /*1a70*/  IADD3 R60, PT, PT, R27, 0x3, RZ ;  /* 0x000000031b3c7810 */ /* 0x000fe40007ffe0ff */
[----:B------:R-:W-:Y:S02]  /*1a80*/  ISETP.GT.U32.OR P5, PT, R47, 0x10f, P3 ;  /* 0x0000010f2f00780c */ /* 0x000fe40001fa4470 */
[----:B------:R-:W-:Y:S02]  /*1a90*/  IADD3 R48, PT, PT, R27, 0x4, RZ ;  /* 0x000000041b307810 */ /* 0x000fe40007ffe0ff */
[C---:B------:R-:W-:Y:S02]  /*1aa0*/  IADD3 R30, PT, PT, R45.reuse, R24, RZ ;  /* 0x000000182d1e7210 */ /* 0x040fe40007ffe0ff */
[C---:B------:R-:W-:Y:S02]  /*1ab0*/  IADD3 R29, PT, PT, R45.reuse, R28, RZ ;  /* 0x0000001c2d1d7210 */ /* 0x040fe40007ffe0ff */
[----:B------:R-:W-:-:S02]  /*1ac0*/  IADD3 R31, PT, PT, R45, R34, RZ ;  /* 0x000000222d1f7210 */ /* 0x000fc40007ffe0ff */
[C---:B------:R-:W-:Y:S02]  /*1ad0*/  IADD3 R43, PT, PT, R45.reuse, R46, RZ ;  /* 0x0000002e2d2b7210 */ /* 0x040fe40007ffe0ff */
[----:B------:R-:W-:Y:S02]  /*1ae0*/  IADD3 R37, PT, PT, R45, R40, RZ ;  /* 0x000000282d257210 */ /* 0x000fe40007ffe0ff */
[----:B------:R-:W-:Y:S02]  /*1af0*/  IADD3 R49, PT, PT, R27, 0x1, RZ ;  /* 0x000000011b317810 */ /* 0x000fe40007ffe0ff */
[C---:B------:R-:W-:Y:S02]  /*1b00*/  IADD3 R22, PT, PT, R45.reuse, R70, RZ ;  /* 0x000000462d167210 */ /* 0x040fe40007ffe0ff */
[C---:B------:R-:W-:Y:S02]  /*1b10*/  IADD3 R25, PT, PT, R45.reuse, R62, RZ ;  /* 0x0000003e2d197210 */ /* 0x040fe40007ffe0ff */
[----:B------:R-:W-:-:S02]  /*1b20*/  IADD3 R24, PT, PT, R45, R72, RZ ;  /* 0x000000482d187210 */ /* 0x000fc40007ffe0ff */
[C---:B------:R-:W-:Y:S02]  /*1b30*/  IADD3 R28, PT, PT, R45.reuse, R64, RZ ;  /* 0x000000402d1c7210 */ /* 0x040fe40007ffe0ff */
[C---:B------:R-:W-:Y:S02]  /*1b40*/  IADD3 R33, PT, PT, R45.reuse, R66, RZ ;  /* 0x000000422d217210 */ /* 0x040fe40007ffe0ff */
[C---:B------:R-:W-:Y:S02]  /*1b50*/  IADD3 R34, PT, PT, R45.reuse, R68, RZ ;  /* 0x000000442d227210 */ /* 0x040fe40007ffe0ff */
[C---:B------:R-:W-:Y:S02]  /*1b60*/  IADD3 R42, PT, PT, R45.reuse, R42, RZ ;  /* 0x0000002a2d2a7210 */ /* 0x040fe40007ffe0ff */
[C---:B------:R-:W-:Y:S02]  /*1b70*/  IADD3 R46, PT, PT, R45.reuse, R74, RZ ;  /* 0x0000004a2d2e7210 */ /* 0x040fe40007ffe0ff */
[----:B------:R-:W-:-:S02]  /*1b80*/  IADD3 R40, PT, PT, R45, R58, RZ ;  /* 0x0000003a2d287210 */ /* 0x000fc40007ffe0ff */
[----:B------:R-:W-:Y:S02]  /*1b90*/  LOP3.LUT R53, R52, 0xffff, RZ, 0xc0, !PT ;  /* 0x0000ffff34357812 */ /* 0x000fe400078ec0ff */
[----:B------:R-:W-:Y:S02]  /*1ba0*/  IADD3 R45, PT, PT, R45, R56, RZ ;  /* 0x000000382d2d7210 */ /* 0x000fe40007ffe0ff */
[----:B------:R-:W-:Y:S02]  /*1bb0*/  LOP3.LUT R55, R60, 0xffff, RZ, 0xc0, !PT ;  /* 0x0000ffff3c377812 */ /* 0x000fe400078ec0ff */
[----:B------:R-:W-:Y:S02]  /*1bc0*/  ISETP.GT.U32.OR P4, PT, R102, 0x46e, P4 ;  /* 0x0000046e6600780c */ /* 0x000fe40002784470 */
[----:B------:R-:W-:Y:S02]  /*1bd0*/  LOP3.LUT R56, R48, 0xffff, RZ, 0xc0, !PT ;  /* 0x0000ffff30387812 */ /* 0x000fe400078ec0ff */
[----:B------:R-:W-:-:S02]  /*1be0*/  LOP3.LUT R51, R49, 0xffff, RZ, 0xc0, !PT ;  /* 0x0000ffff31337812 */ /* 0x000fc400078ec0ff */
[----:B------:R-:W-:Y:S02]  /*1bf0*/  SHF.R.U32.HI R53, RZ, 0x2, R53 ;  /* 0x00000002ff357819 */ /* 0x000fe40000011635 */
[----:B------:R-:W-:Y:S02]  /*1c00*/  ISETP.GT.U32.OR P3, PT, R102, 0x46d, P0 ;  /* 0x0000046d6600780c */ /* 0x000fe40000764470 */
[----:B------:R-:W-:Y:S02]  /*1c10*/  SHF.R.U32.HI R55, RZ, 0x2, R55 ;  /* 0x00000002ff377819 */ /* 0x000fe40000011637 */
[----:B------:R-:W-:Y:S02]  /*1c20*/  ISETP.GT.U32.OR P0, PT, R47, 0x10e, P4 ;  /* 0x0000010e2f00780c */ /* 0x000fe40002704470 */
[----:B------:R-:W-:Y:S02]  /*1c30*/  SHF.R.U32.HI R56, RZ, 0x2, R56 ;  /* 0x00000002ff387819 */ /* 0x000fe40000011638 */
[----:B------:R-:W-:-:S02]  /*1c40*/  LOP3.LUT R103, R103, 0xffffffdf, RZ, 0xc0, !PT ;  /* 0xffffffdf67677812 */ /* 0x000fc400078ec0ff */
[----:B------:R-:W-:Y:S02]  /*1c50*/  SHF.R.U32.HI R51, RZ, 0x2, R51 ;  /* 0x00000002ff337819 */ /* 0x000fe40000011633 */
[----:B------:R-:W-:Y:S02]  /*1c60*/  LOP3.LUT R53, R53, 0xffff, RZ, 0xc0, !PT ;  /* 0x0000ffff35357812 */ /* 0x000fe400078ec0ff */
[----:B------:R-:W-:Y:S02]  /*1c70*/  LOP3.LUT R55, R55, 0xffff, RZ, 0xc0, !PT ;  /* 0x0000ffff37377812 */ /* 0x000fe400078ec0ff */
[----:B------:R-:W-:Y:S01]  /*1c80*/  LOP3.LUT R59, R56, 0xffff, RZ, 0xc0, !PT ;  /* 0x0000ffff383b7812 */ /* 0x000fe200078ec0ff */
[----:B------:R-:W-:Y:S01]  /*1c90*/  IMAD R53, R53, 0x4bdb, RZ ;  /* 0x00004bdb35357824 */ /* 0x000fe200078e02ff */
[----:B------:R-:W-:Y:S01]  /*1ca0*/  @P5 LOP3.LUT R103, R103, 0x20, RZ, 0xfc, !PT ;  /* 0x0000002067675812 */ /* 0x000fe200078efcff */
[----:B------:R-:W-:Y:S01]  /*1cb0*/  IMAD R55, R55, 0x4bdb, RZ ;  /* 0x00004bdb37377824 */ /* 0x000fe200078e02ff */
[----:B------:R-:W-:Y:S01]  /*1cc0*/  LOP3.LUT R51, R51, 0xffff, RZ, 0xc0, !PT ;  /* 0x0000ffff33337812 */ /* 0x000fe200078ec0ff */
[----:B------:R-:W-:Y:S01]  /*1cd0*/  IMAD R91, R59, 0x4bdb, RZ ;  /* 0x00004bdb3b5b7824 */ /* 0x000fe200078e02ff */
[----:B------:R-:W-:-:S02]  /*1ce0*/  LOP3.LUT R103, R103, 0xfffffff7, RZ, 0xc0, !PT ;  /* 0xfffffff767677812 */ /* 0x000fc400078ec0ff */
[----:B------:R-:W-:Y:S01]  /*1cf0*/  SHF.R.U32.HI R59, RZ, 0x13, R53 ;  /* 0x00000013ff3b7819 */ /* 0x000fe20000011635 */
[----:B------:R-:W-:Y:S01]  /*1d00*/  IMAD R51, R51, 0x4bdb, RZ ;  /* 0x00004bdb33337824 */ /* 0x000fe200078e02ff */
[----:B------:R-:W-:Y:S02]  /*1d10*/  @P0 LOP3.LUT R103, R103, 0x8, RZ, 0xfc, !PT ;  /* 0x0000000867670812 */ /* 0x000fe400078efcff */
[----:B------:R-:W-:Y:S02]  /*1d20*/  ISETP.GT.U32.OR P0, PT, R47, 0x10d, P3 ;  /* 0x0000010d2f00780c */ /* 0x000fe40001f04470 */
[----:B------:R-:W-:Y:S02]  /*1d30*/  SHF.R.U32.HI R55, RZ, 0x13, R55 ;  /* 0x00000013ff377819 */ /* 0x000fe40000011637 */
[----:B------:R-:W-:Y:S02]  /*1d40*/  ISETP.GT.U32.OR P3, PT, R57, 0x351, P6 ;  /* 0x000003513900780c */ /* 0x000fe40003764470 */
[----:B------:R-:W-:-:S02]  /*1d50*/  SHF.R.U32.HI R91, RZ, 0x13, R91 ;  /* 0x00000013ff5b7819 */ /* 0x000fc4000001165b */
[----:B------:R-:W-:Y:S02]  /*1d60*/  SHF.R.U32.HI R57, RZ, 0x13, R51 ;  /* 0x00000013ff397819 */ /* 0x000fe40000011633 */
[----:B------:R-:W-:Y:S02]  /*1d70*/  PRMT R51, R59, 0x9910, RZ ;  /* 0x000099103b337816 */ /* 0x000fe400000000ff */
[----:B------:R-:W-:Y:S02]  /*1d80*/  PRMT R53, R55, 0x9910, RZ ;  /* 0x0000991037357816 */ /* 0x000fe400000000ff */
[C---:B------:R-:W-:Y:S01]  /*1d90*/  PRMT R62, R91.reuse, 0x9910, RZ ;  /* 0x000099105b3e7816 */ /* 0x040fe200000000ff */
[----:B------:R-:W-:Y:S01]  /*1da0*/  IMAD R91, R91, 0x6c0, R18 ;  /* 0x000006c05b5b7824 */ /* 0x000fe200078e0212 */
[C---:B------:R-:W-:Y:S02]  /*1db0*/  ISETP.GT.U32.OR P1, PT, R102.reuse, 0x46c, P1 ;  /* 0x0000046c6600780c */ /* 0x040fe40000f24470 */
[----:B------:R-:W-:-:S02]  /*1dc0*/  ISETP.GT.U32.OR P2, PT, R102, 0x46b, P2 ;  /* 0x0000046b6600780c */ /* 0x000fc40001744470 */
[----:B------:R-:W-:Y:S02]  /*1dd0*/  LOP3.LUT R101, R50, 0xffff, RZ, 0xc0, !PT ;  /* 0x0000ffff32657812 */ /* 0x000fe400078ec0ff */
[----:B------:R-:W-:Y:S02]  /*1de0*/  MOV R50, R51 ;  /* 0x0000003300327202 */ /* 0x000fe40000000f00 */
[----:B------:R-:W-:Y:S02]  /*1df0*/  MOV R51, R53 ;  /* 0x0000003500337202 */ /* 0x000fe40000000f00 */
[----:B------:R-:W-:Y:S01]  /*1e00*/  MOV R53, R62 ;  /* 0x0000003e00357202 */ /* 0x000fe20000000f00 */
[----:B------:R-:W-:Y:S01]  /*1e10*/  IMAD R50, R50, 0x6c, RZ ;  /* 0x0000006c32327824 */ /* 0x000fe200078e02ff */
[----:B------:R-:W-:Y:S01]  /*1e20*/  ISETP.GT.U32.OR P1, PT, R47, 0x10c, P1 ;  /* 0x0000010c2f00780c */ /* 0x000fe20000f24470 */
[----:B------:R-:W-:Y:S01]  /*1e30*/  IMAD R51, R51, 0x6c, RZ ;  /* 0x0000006c33337824 */ /* 0x000fe200078e02ff */
[----:B------:R-:W-:Y:S01]  /*1e40*/  ISETP.GT.U32.OR P2, PT, R47, 0x10b, P2 ;  /* 0x0000010b2f00780c */ /* 0x000fe20001744470 */
[----:B------:R-:W-:Y:S01]  /*1e50*/  IMAD R53, R53, 0x6c, RZ ;  /* 0x0000006c35357824 */ /* 0x000fe200078e02ff */
[----:B------:R-:W-:-:S02]  /*1e60*/  PRMT R47, R57, 0x9910, RZ ;  /* 0x00009910392f7816 */ /* 0x000fc400000000ff */
[----:B------:R-:W-:Y:S02]  /*1e70*/  LOP3.LUT R61, R61, 0xffff, RZ, 0xc0, !PT ;  /* 0x0000ffff3d3d7812 */ /* 0x000fe400078ec0ff */
[----:B------:R-:W-:Y:S01]  /*1e80*/  IADD3 R53, PT, PT, RZ, -R53, RZ ;  /* 0x80000035ff357210 */ /* 0x000fe20007ffe0ff */
[----:B------:R-:W-:Y:S01]  /*1e90*/  IMAD R47, R47, 0x6c, RZ ;  /* 0x0000006c2f2f7824 */ /* 0x000fe200078e02ff */
[----:B------:R-:W-:Y:S02]  /*1ea0*/  IADD3 R101, PT, PT, R61, R18, R101 ;  /* 0x000000123d657210 */ /* 0x000fe40007ffe065 */
[----:B------:R-:W-:Y:S02]  /*1eb0*/  IADD3 R61, PT, PT, RZ, -R50, RZ ;  /* 0x80000032ff3d7210 */ /* 0x000fe40007ffe0ff */
[----:B------:R-:W-:Y:S02]  /*1ec0*/  IADD3 R62, PT, PT, RZ, -R51, RZ ;  /* 0x80000033ff3e7210 */ /* 0x000fe40007ffe0ff */
[----:B------:R-:W-:-:S02]  /*1ed0*/  IADD3 R47, PT, PT, RZ, -R47, RZ ;  /* 0x8000002fff2f7210 */ /* 0x000fc40007ffe0ff */
[----:B------:R-:W-:Y:S02]  /*1ee0*/  PRMT R51, R61, 0x7710, RZ ;  /* 0x000077103d337816 */ /* 0x000fe400000000ff */
[----:B------:R-:W-:Y:S02]  /*1ef0*/  PRMT R53, R53, 0x7710, RZ ;  /* 0x0000771035357816 */ /* 0x000fe400000000ff */
[----:B------:R-:W-:Y:S02]  /*1f00*/  PRMT R50, R47, 0x7710, RZ ;  /* 0x000077102f327816 */ /* 0x000fe400000000ff */
[----:B------:R-:W-:Y:S02]  /*1f10*/  IADD3 R51, PT, PT, R52, R51, RZ ;  /* 0x0000003334337210 */ /* 0x000fe40007ffe0ff */
[----:B------:R-:W-:Y:S02]  /*1f20*/  PRMT R47, R62, 0x7710, RZ ;  /* 0x000077103e2f7816 */ /* 0x000fe400000000ff */
[----:B------:R-:W-:-:S02]  /*1f30*/  IADD3 R52, PT, PT, R27, 0x5, RZ ;  /* 0x000000051b347810 */ /* 0x000fc40007ffe0ff */
[----:B------:R-:W-:Y:S02]  /*1f40*/  IADD3 R48, PT, PT, R48, R53, RZ ;  /* 0x0000003530307210 */ /* 0x000fe40007ffe0ff */
[C---:B------:R-:W-:Y:S02]  /*1f50*/  IADD3 R53, PT, PT, R27.reuse, 0x6, RZ ;  /* 0x000000061b357810 */ /* 0x040fe40007ffe0ff */
[----:B------:R-:W-:Y:S02]  /*1f60*/  IADD3 R47, PT, PT, R60, R47, RZ ;  /* 0x0000002f3c2f7210 */ /* 0x000fe40007ffe0ff */
[----:B------:R-:W-:Y:S02]  /*1f70*/  LOP3.LUT R61, R52, 0xffff, RZ, 0xc0, !PT ;  /* 0x0000ffff343d7812 */ /* 0x000fe400078ec0ff */
[----:B------:R-:W-:Y:S02]  /*1f80*/  IADD3 R60, PT, PT, R27, 0x7, RZ ;  /* 0x000000071b3c7810 */ /* 0x000fe40007ffe0ff */
[----:B------:R-:W-:-:S02]  /*1f90*/  LOP3.LUT R62, R53, 0xffff, RZ, 0xc0, !PT ;  /* 0x0000ffff353e7812 */ /* 0x000fc400078ec0ff */
[C---:B------:R-:W-:Y:S02]  /*1fa0*/  LOP3.LUT P4, RZ, R103.reuse, 0x4, RZ, 0xc0, !PT ;  /* 0x0000000467ff7812 */ /* 0x040fe4000788c0ff */
[----:B------:R-:W-:Y:S02]  /*1fb0*/  LOP3.LUT P5, RZ, R103, 0x10, RZ, 0xc0, !PT ;  /* 0x0000001067ff7812 */ /* 0x000fe400078ac0ff */
[----:B------:R-:W-:Y:S02]  /*1fc0*/  IADD3 R50, PT, PT, R49, R50, RZ ;  /* 0x0000003231327210 */ /* 0x000fe40007ffe0ff */
[----:B------:R-:W-:Y:S02]  /*1fd0*/  SHF.R.U32.HI R61, RZ, 0x2, R61 ;  /* 0x00000002ff3d7819 */ /* 0x000fe4000001163d */
[----:B------:R-:W-:Y:S02]  /*1fe0*/  LOP3.LUT R103, R103, 0xfffffffd, RZ, 0xc0, !PT ;  /* 0xfffffffd67677812 */ /* 0x000fe400078ec0ff */
[----:B------:R-:W-:-:S02]  /*1ff0*/  IADD3 R49, PT, PT, R27, 0x8, RZ ;  /* 0x000000081b317810 */ /* 0x000fc40007ffe0ff */
[----:B------:R-:W-:Y:S02]  /*2000*/  LOP3.LUT R63, R60, 0xffff, RZ, 0xc0, !PT ;  /* 0x0000ffff3c3f7812 */ /* 0x000fe400078ec0ff */
[----:B------:R-:W-:Y:S02]  /*2010*/  SHF.R.U32.HI R62, RZ, 0x2, R62 ;  /* 0x00000002ff3e7819 */ /* 0x000fe4000001163e */
[----:B------:R-:W-:Y:S02]  /*2020*/  SHF.R.U32.HI R38, RZ, 0x2, R38 ;  /* 0x00000002ff267819 */ /* 0x000fe40000011626 */
[----:B------:R-:W-:Y:S02]  /*2030*/  LOP3.LUT R61, R61, 0xffff, RZ, 0xc0, !PT ;  /* 0x0000ffff3d3d7812 */ /* 0x000fe400078ec0ff */
[----:B------:R-:W-:Y:S02]  /*2040*/  @P0 LOP3.LUT R103, R103, 0x2, RZ, 0xfc, !PT ;  /* 0x0000000267670812 */ /* 0x000fe400078efcff */
[----:B------:R-:W-:Y:S01]  /*2050*/  LOP3.LUT R64, R49, 0xffff, RZ, 0xc0, !PT ;  /* 0x0000ffff31407812 */ /* 0x000fe200078ec0ff */
[----:B------:R-:W-:Y:S01]  /*2060*/  IMAD R61, R61, 0x4bdb, RZ ;  /* 0x00004bdb3d3d7824 */ /* 0x000fe200078e02ff */
[----:B------:R-:W-:-:S02]  /*2070*/  SHF.R.U32.HI R63, RZ, 0x2, R63 ;  /* 0x00000002ff3f7819 */ /* 0x000fc4000001163f */
[----:B------:R-:W-:Y:S02]  /*2080*/  LOP3.LUT R62, R62, 0xffff, RZ, 0xc0, !PT ;  /* 0x0000ffff3e3e7812 */ /* 0x000fe400078ec0ff */
[----:B------:R-:W-:Y:S02]  /*2090*/  LOP3.LUT R38, R38, 0xffff, RZ, 0xc0, !PT ;  /* 0x0000ffff26267812 */ /* 0x000fe400078ec0ff */
[----:B------:R-:W-:Y:S01]  /*20a0*/  LOP3.LUT P0, RZ, R103, 0x100000, RZ, 0xc0, !PT ;  /* 0x0010000067ff7812 */ /* 0x000fe2000780c0ff */
[----:B------:R-:W-:Y:S01]  /*20b0*/  IMAD R62, R62, 0x4bdb, RZ ;  /* 0x00004bdb3e3e7824 */ /* 0x000fe200078e02ff */
[----:B------:R-:W-:Y:S01]  /*20c0*/  SHF.R.U32.HI R64, RZ, 0x2, R64 ;  /* 0x00000002ff407819 */ /* 0x000fe20000011640 */
[----:B------:R-:W-:Y:S01]  /*20d0*/  IMAD R38, R38, 0x4bdb, RZ ;  /* 0x00004bdb26267824 */ /* 0x000fe200078e02ff */
[----:B------:R-:W-:Y:S02]  /*20e0*/  LOP3.LUT R63, R63, 0xffff, RZ, 0xc0, !PT ;  /* 0x0000ffff3f3f7812 */ /* 0x000fe400078ec0ff */
[----:B------:R-:W-:-:S02]  /*20f0*/  P2R R74, PR, RZ, 0x1 ;  /* 0x00000001ff4a7803 */ /* 0x000fc40000000000 */
[----:B------:R-:W-:Y:S01]  /*2100*/  LOP3.LUT R64, R64, 0xffff, RZ, 0xc0, !PT ;  /* 0x0000ffff40407812 */ /* 0x000fe200078ec0ff */
[----:B------:R-:W-:Y:S01]  /*2110*/  IMAD R63, R63, 0x4bdb, RZ ;  /* 0x00004bdb3f3f7824 */ /* 0x000fe200078e02ff */
[----:B------:R-:W-:Y:S02]  /*2120*/  LOP3.LUT P0, RZ, R103, 0x40000, RZ, 0xc0, !PT ;  /* 0x0004000067ff7812 */ /* 0x000fe4000780c0ff */
[----:B------:R-:W-:Y:S01]  /*2130*/  SHF.R.U32.HI R69, RZ, 0x13, R61 ;  /* 0x00000013ff457819 */ /* 0x000fe2000001163d */
[----:B------:R-:W-:Y:S01]  /*2140*/  IMAD R64, R64, 0x4bdb, RZ ;  /* 0x00004bdb40407824 */ /* 0x000fe200078e02ff */
[----:B------:R-:W-:Y:S02]  /*2150*/  SHF.R.U32.HI R93, RZ, 0x13, R62 ;  /* 0x00000013ff5d7819 */ /* 0x000fe4000001163e */
[----:B------:R-:W-:Y:S01]  /*2160*/  SHF.R.U32.HI R71, RZ, 0x13, R38 ;  /* 0x00000013ff477819 */ /* 0x000fe20000011626 */
[----:B------:R-:W-:Y:S01]  /*2170*/  IMAD R92, R69, 0x6c0, R18 ;  /* 0x000006c0455c7824 */ /* 0x000fe200078e0212 */
[----:B------:R-:W-:-:S02]  /*2180*/  P2R R75, PR, RZ, 0x1 ;  /* 0x00000001ff4b7803 */ /* 0x000fc40000000000 */
[----:B------:R-:W-:Y:S02]  /*2190*/  PRMT R38, R69, 0x9910, RZ ;  /* 0x0000991045267816 */ /* 0x000fe400000000ff */
[----:B------:R-:W-:Y:S02]  /*21a0*/  LOP3.LUT P0, RZ, R103, 0x4000, RZ, 0xc0, !PT ;  /* 0x0000400067ff7812 */ /* 0x000fe4000780c0ff */
[----:B------:R-:W-:Y:S01]  /*21b0*/  SHF.R.U32.HI R67, RZ, 0x13, R63 ;  /* 0x00000013ff437819 */ /* 0x000fe2000001163f */
[----:B------:R-:W-:Y:S01]  /*21c0*/  IMAD R38, R38, 0x6c, RZ ;  /* 0x0000006c26267824 */ /* 0x000fe200078e02ff */
[C---:B------:R-:W-:Y:S01]  /*21d0*/  PRMT R61, R93.reuse, 0x9910, RZ ;  /* 0x000099105d3d7816 */ /* 0x040fe200000000ff */
[--C-:B------:R-:W-:Y:S01]  /*21e0*/  IMAD R93, R93, 0x6c0, R18.reuse ;  /* 0x000006c05d5d7824 */ /* 0x100fe200078e0212 */
[----:B------:R-:W-:Y:S01]  /*21f0*/  P2R R104, PR, RZ, 0x1 ;  /* 0x00000001ff687803 */ /* 0x000fe20000000000 */
[----:B------:R-:W-:Y:S01]  /*2200*/  IMAD R94, R67, 0x6c0, R18 ;  /* 0x000006c0435e7824 */ /* 0x000fe200078e0212 */
[----:B------:R-:W-:Y:S01]  /*2210*/  SHF.R.U32.HI R95, RZ, 0x13, R64 ;  /* 0x00000013ff5f7819 */ /* 0x000fe20000011640 */
[----:B------:R-:W-:Y:S01]  /*2220*/  IMAD R61, R61, 0x6c, RZ ;  /* 0x0000006c3d3d7824 */ /* 0x000fe200078e02ff */
[----:B------:R-:W-:-:S02]  /*2230*/  PRMT R62, R67, 0x9910, RZ ;  /* 0x00009910433e7816 */ /* 0x000fc400000000ff */
[----:B------:R-:W-:Y:S02]  /*2240*/  LOP3.LUT P0, RZ, R103, 0x2000, RZ, 0xc0, !PT ;  /* 0x0000200067ff7812 */ /* 0x000fe4000780c0ff */
[----:B------:R-:W-:Y:S01]  /*2250*/  PRMT R64, R71, 0x9910, RZ ;  /* 0x0000991047407816 */ /* 0x000fe200000000ff */
[----:B------:R-:W-:Y:S01]  /*2260*/  IMAD R62, R62, 0x6c, RZ ;  /* 0x0000006c3e3e7824 */ /* 0x000fe200078e02ff */
[----:B------:R-:W-:Y:S02]  /*2270*/  P2R R105, PR, RZ, 0x1 ;  /* 0x00000001ff697803 */ /* 0x000fe40000000000 */
[----:B------:R-:W-:Y:S01]  /*2280*/  IADD3 R66, PT, PT, RZ, -R38, RZ ;  /* 0x80000026ff427210 */ /* 0x000fe20007ffe0ff */
[----:B------:R-:W-:Y:S01]  /*2290*/  IMAD R38, R64, 0x6c, RZ ;  /* 0x0000006c40267824 */ /* 0x000fe200078e02ff */
[----:B------:R-:W-:Y:S02]  /*22a0*/  LOP3.LUT P0, RZ, R103, 0x80000, RZ, 0xc0, !PT ;  /* 0x0008000067ff7812 */ /* 0x000fe4000780c0ff */
[----:B------:R-:W-:-:S02]  /*22b0*/  IADD3 R64, PT, PT, RZ, -R61, RZ ;  /* 0x8000003dff407210 */ /* 0x000fc40007ffe0ff */
[----:B------:R-:W-:Y:S02]  /*22c0*/  PRMT R61, R66, 0x7710, RZ ;  /* 0x00007710423d7816 */ /* 0x000fe400000000ff */
[----:B------:R-:W-:Y:S02]  /*22d0*/  P2R R106, PR, RZ, 0x1 ;  /* 0x00000001ff6a7803 */ /* 0x000fe40000000000 */
[----:B------:R-:W-:Y:S02]  /*22e0*/  IADD3 R66, PT, PT, RZ, -R62, RZ ;  /* 0x8000003eff427210 */ /* 0x000fe40007ffe0ff */
[----:B------:R-:W-:Y:S02]  /*22f0*/  LOP3.LUT P0, RZ, R103, 0x200, RZ, 0xc0, !PT ;  /* 0x0000020067ff7812 */ /* 0x000fe4000780c0ff */
[----:B------:R-:W-:Y:S02]  /*2300*/  PRMT R62, R64, 0x7710, RZ ;  /* 0x00007710403e7816 */ /* 0x000fe400000000ff */
[----:B------:R-:W-:-:S02]  /*2310*/  ISETP.GT.U32.OR P4, PT, R42, 0x1c, P4 ;  /* 0x0000001c2a00780c */ /* 0x000fc40002784470 */
[----:B------:R-:W-:Y:S02]  /*2320*/  IADD3 R52, PT, PT, R52, R61, RZ ;  /* 0x0000003d34347210 */ /* 0x000fe40007ffe0ff */
[----:B------:R-:W-:Y:S02]  /*2330*/  IADD3 R42, PT, PT, R8, UR5, RZ ;  /* 0x00000005082a7c10 */ /* 0x000fe4000fffe0ff */
[----:B------:R-:W-:Y:S02]  /*2340*/  P2R R70, PR, RZ, 0x1 ;  /* 0x00000001ff467803 */ /* 0x000fe40000000000 */
[----:B------:R-:W-:Y:S02]  /*2350*/  PRMT R61, R66, 0x7710, RZ ;  /* 0x00007710423d7816 */ /* 0x000fe400000000ff */
[----:B------:R-:W-:Y:S02]  /*2360*/  IADD3 R53, PT, PT, R53, R62, RZ ;  /* 0x0000003e35357210 */ /* 0x000fe40007ffe0ff */
[----:B------:R-:W-:-:S02]  /*2370*/  LOP3.LUT P0, RZ, R103, 0x800000, RZ, 0xc0, !PT ;  /* 0x0080000067ff7812 */ /* 0x000fc4000780c0ff */
[----:B------:R-:W-:Y:S02]  /*2380*/  IADD3 R62, PT, PT, RZ, -R38, RZ ;  /* 0x80000026ff3e7210 */ /* 0x000fe40007ffe0ff */
[----:B------:R-:W-:Y:S02]  /*2390*/  ISETP.GT.U32.OR P4, PT, R42, 0x1c, P4 ;  /* 0x0000001c2a00780c */ /* 0x000fe40002784470 */
[----:B------:R-:W-:Y:S02]  /*23a0*/  IADD3 R38, PT, PT, R60, R61, RZ ;  /* 0x0000003d3c267210 */ /* 0x000fe40007ffe0ff */
[----:B------:R-:W-:Y:S02]  /*23b0*/  P2R R72, PR, RZ, 0x1 ;  /* 0x00000001ff487803 */ /* 0x000fe40000000000 */
[----:B------:R-:W-:Y:S02]  /*23c0*/  PRMT R60, R62, 0x7710, RZ ;  /* 0x000077103e3c7816 */ /* 0x000fe400000000ff */
[----:B------:R-:W-:-:S02]  /*23d0*/  LOP3.LUT P0, RZ, R103, 0x2000000, RZ, 0xc0, !PT ;  /* 0x0200000067ff7812 */ /* 0x000fc4000780c0ff */
[----:B------:R-:W-:Y:S02]  /*23e0*/  ISETP.GT.U32.OR P3, PT, R27, 0xc9, P3 ;  /* 0x000000c91b00780c */ /* 0x000fe40001f64470 */
[----:B------:R-:W-:Y:S02]  /*23f0*/  ISETP.GT.U32.OR P5, PT, R43, 0x1c, P5 ;  /* 0x0000001c2b00780c */ /* 0x000fe40002fa4470 */
[----:B------:R-:W-:Y:S02]  /*2400*/  IADD3 R61, PT, PT, R27, R60, RZ ;  /* 0x0000003c1b3d7210 */ /* 0x000fe40007ffe0ff */
[----:B------:R-:W-:Y:S02]  /*2410*/  P2R R58, PR, RZ, 0x2 ;  /* 0x00000002ff3a7803 */ /* 0x000fe40000000000 */
[----:B------:R-:W-:Y:S02]  /*2420*/  P2R R56, PR, RZ, 0x4 ;  /* 0x00000004ff387803 */ /* 0x000fe40000000000 */
[----:B------:R-:W-:-:S02]  /*2430*/  P2R R73, PR, RZ, 0x1 ;  /* 0x00000001ff497803 */ /* 0x000fc40000000000 */
[----:B------:R-:W-:Y:S02]  /*2440*/  P2R R60, PR, RZ, 0x8 ;  /* 0x00000008ff3c7803 */ /* 0x000fe40000000000 */
[C---:B------:R-:W-:Y:S02]  /*2450*/  LOP3.LUT P0, RZ, R103.reuse, 0x100, RZ, 0xc0, !PT ;  /* 0x0000010067ff7812 */ /* 0x040fe4000780c0ff */
[C---:B------:R-:W-:Y:S02]  /*2460*/  LOP3.LUT P2, RZ, R103.reuse, 0x1000, RZ, 0xc0, !PT ;  /* 0x0000100067ff7812 */ /* 0x040fe4000784c0ff */
[C---:B------:R-:W-:Y:S02]  /*2470*/  LOP3.LUT P6, RZ, R103.reuse, 0x40, RZ, 0xc0, !PT ;  /* 0x0000004067ff7812 */ /* 0x040fe400078cc0ff */
[C---:B------:R-:W-:Y:S02]  /*2480*/  LOP3.LUT P3, RZ, R103.reuse, 0x800, RZ, 0xc0, !PT ;  /* 0x0000080067ff7812 */ /* 0x040fe4000786c0ff */
[----:B------:R-:W-:-:S02]  /*2490*/  LOP3.LUT P1, RZ, R103, 0x20000, RZ, 0xc0, !PT ;  /* 0x0002000067ff7812 */ /* 0x000fc4000782c0ff */
[----:B------:R-:W-:Y:S02]  /*24a0*/  LOP3.LUT R103, R103, 0xfffeffff, RZ, 0xc0, !PT ;  /* 0xfffeffff67677812 */ /* 0x000fe400078ec0ff */
[----:B------:R-:W-:Y:S02]  /*24b0*/  ISETP.GT.U32.OR P5, PT, R42, 0x1c, P5 ;  /* 0x0000001c2a00780c */ /* 0x000fe40002fa4470 */
[----:B------:R-:W-:Y:S02]  /*24c0*/  @P4 LOP3.LUT R103, R103, 0x10000, RZ, 0xfc, !PT ;  /* 0x0001000067674812 */ /* 0x000fe400078efcff */
[----:B------:R-:W-:Y:S02]  /*24d0*/  ISETP.GT.U32.OR P6, PT, R30, 0x1c, P6 ;  /* 0x0000001c1e00780c */ /* 0x000fe400037c4470 */
[C---:B------:R-:W-:Y:S02]  /*24e0*/  LOP3.LUT P4, RZ, R103.reuse, 0x10000000, RZ, 0xc0, !PT ;  /* 0x1000000067ff7812 */ /* 0x040fe4000788c0ff */
[----:B------:R-:W-:-:S02]  /*24f0*/  LOP3.LUT R103, R103, 0xfffffbff, RZ, 0xc0, !PT ;  /* 0xfffffbff67677812 */ /* 0x000fc400078ec0ff */
[----:B------:R-:W-:Y:S02]  /*2500*/  ISETP.GT.U32.OR P6, PT, R42, 0x1c, P6 ;  /* 0x0000001c2a00780c */ /* 0x000fe400037c4470 */
[----:B------:R-:W-:Y:S02]  /*2510*/  ISETP.GT.U32.OR P0, PT, R46, 0x1c, P0 ;  /* 0x0000001c2e00780c */ /* 0x000fe40000704470 */
[----:B------:R-:W-:Y:S02]  /*2520*/  @P5 LOP3.LUT R103, R103, 0x400, RZ, 0xfc, !PT ;  /* 0x0000040067675812 */ /* 0x000fe400078efcff */
[----:B------:R-:W-:Y:S02]  /*2530*/  ISETP.GT.U32.OR P0, PT, R42, 0x1c, P0 ;  /* 0x0000001c2a00780c */ /* 0x000fe40000704470 */
[C---:B------:R-:W-:Y:S02]  /*2540*/  LOP3.LUT P5, RZ, R103.reuse, 0x4000000, RZ, 0xc0, !PT ;  /* 0x0400000067ff7812 */ /* 0x040fe400078ac0ff */
[----:B------:R-:W-:-:S02]  /*2550*/  LOP3.LUT R103, R103, 0xffbfffff, RZ, 0xc0, !PT ;  /* 0xffbfffff67677812 */ /* 0x000fc400078ec0ff */
[C---:B------:R-:W-:Y:S01]  /*2560*/  PRMT R63, R95.reuse, 0x9910, RZ ;  /* 0x000099105f3f7816 */ /* 0x040fe200000000ff */
[----:B------:R-:W-:Y:S01]  /*2570*/  IMAD R95, R95, 0x6c0, R18 ;  /* 0x000006c05f5f7824 */ /* 0x000fe200078e0212 */
[----:B------:R-:W-:Y:S02]  /*2580*/  @P6 LOP3.LUT R103, R103, 0x400000, RZ, 0xfc, !PT ;  /* 0x0040000067676812 */ /* 0x000fe400078efcff */
[----:B------:R-:W-:Y:S01]  /*2590*/  ISETP.GT.U32.OR P3, PT, R44, 0x1c, P3 ;  /* 0x0000001c2c00780c */ /* 0x000fe20001f64470 */
[----:B------:R-:W-:Y:S01]  /*25a0*/  IMAD R63, R63, 0x6c, RZ ;  /* 0x0000006c3f3f7824 */ /* 0x000fe200078e02ff */
[C---:B------:R-:W-:Y:S02]  /*25b0*/  LOP3.LUT P6, RZ, R103.reuse, 0x200000, RZ, 0xc0, !PT ;  /* 0x0020000067ff7812 */ /* 0x040fe400078cc0ff */
[----:B------:R-:W-:Y:S02]  /*25c0*/  LOP3.LUT R103, R103, 0xfffffffe, RZ, 0xc0, !PT ;  /* 0xfffffffe67677812 */ /* 0x000fe400078ec0ff */
[----:B------:R-:W-:-:S02]  /*25d0*/  IADD3 R63, PT, PT, RZ, -R63, RZ ;  /* 0x8000003fff3f7210 */ /* 0x000fc40007ffe0ff */
[----:B------:R-:W-:Y:S02]  /*25e0*/  @P0 LOP3.LUT R103, R103, 0x1, RZ, 0xfc, !PT ;  /* 0x0000000167670812 */ /* 0x000fe400078efcff */
[----:B------:R-:W-:Y:S02]  /*25f0*/  ISETP.NE.AND P0, PT, R73, RZ, PT ;  /* 0x000000ff4900720c */ /* 0x000fe40003f05270 */
[----:B------:R-:W-:Y:S02]  /*2600*/  LOP3.LUT R103, R103, 0xfffffffb, RZ, 0xc0, !PT ;  /* 0xfffffffb67677812 */ /* 0x000fe400078ec0ff */
[----:B------:R-:W-:Y:S02]  /*2610*/  ISETP.GT.U32.OR P0, PT, R40, 0x1c, P0 ;  /* 0x0000001c2800780c */ /* 0x000fe40000704470 */
[----:B------:R-:W-:Y:S02]  /*2620*/  PRMT R64, R63, 0x7710, RZ ;  /* 0x000077103f407816 */ /* 0x000fe400000000ff */
[----:B------:R-:W-:-:S02]  /*2630*/  P2R R30, PR, RZ, 0x8 ;  /* 0x00000008ff1e7803 */ /* 0x000fc40000000000 */
[----:B------:R-:W-:Y:S02]  /*2640*/  IADD3 R49, PT, PT, R49, R64, RZ ;  /* 0x0000004031317210 */ /* 0x000fe40007ffe0ff */
[----:B------:R-:W-:Y:S02]  /*2650*/  IADD3 R64, PT, PT, R27, 0xb, RZ ;  /* 0x0000000b1b407810 */ /* 0x000fe40007ffe0ff */
[----:B------:R-:W-:Y:S02]  /*2660*/  ISETP.GT.U32.OR P2, PT, R31, 0x1c, P2 ;  /* 0x0000001c1f00780c */ /* 0x000fe40001744470 */
[----:B------:R-:W-:Y:S02]  /*2670*/  LOP3.LUT R88, R64, 0xffff, RZ, 0xc0, !PT ;  /* 0x0000ffff40587812 */ /* 0x000fe400078ec0ff */
[----:B------:R-:W-:Y:S02]  /*2680*/  @P0 LOP3.LUT R103, R103, 0x4, RZ, 0xfc, !PT ;  /* 0x0000000467670812 */ /* 0x000fe400078efcff */
[----:B------:R-:W-:-:S02]  /*2690*/  ISETP.NE.AND P0, PT, R72, RZ, PT ;  /* 0x000000ff4800720c */ /* 0x000fc40003f05270 */
[----:B------:R-:W-:Y:S02]  /*26a0*/  LOP3.LUT R103, R103, 0xffffffbf, RZ, 0xc0, !PT ;  /* 0xffffffbf67677812 */ /* 0x000fe400078ec0ff */
[----:B------:R-:W-:Y:S02]  /*26b0*/  ISETP.GT.U32.OR P0, PT, R25, 0x1c, P0 ;  /* 0x0000001c1900780c */ /* 0x000fe40000704470 */
[----:B------:R-:W-:Y:S02]  /*26c0*/  SHF.R.U32.HI R88, RZ, 0x2, R88 ;  /* 0x00000002ff587819 */ /* 0x000fe40000011658 */
[----:B------:R-:W-:Y:S02]  /*26d0*/  ISETP.GT.U32.OR P4, PT, R37, 0x1c, P4 ;  /* 0x0000001c2500780c */ /* 0x000fe40002784470 */
[----:B------:R-:W-:Y:S02]  /*26e0*/  LOP3.LUT R88, R88, 0xffff, RZ, 0xc0, !PT ;  /* 0x0000ffff58587812 */ /* 0x000fe400078ec0ff */
[----:B------:R-:W-:-:S02]  /*26f0*/  IADD3 R19, PT, PT, R19, UR5, RZ ;  /* 0x0000000513137c10 */ /* 0x000fc4000fffe0ff */
[----:B------:R-:W-:Y:S01]  /*2700*/  P2R R31, PR, RZ, 0x4 ;  /* 0x00000004ff1f7803 */ /* 0x000fe20000000000 */
[----:B------:R-:W-:Y:S01]  /*2710*/  IMAD R88, R88, 0x4bdb, RZ ;  /* 0x00004bdb58587824 */ /* 0x000fe200078e02ff */
[----:B------:R-:W-:Y:S02]  /*2720*/  ISETP.GT.U32.OR P4, PT, R19, 0x1c, P4 ;  /* 0x0000001c1300780c */ /* 0x000fe40002784470 */
[----:B------:R-:W-:Y:S02]  /*2730*/  @P0 LOP3.LUT R103, R103, 0x40, RZ, 0xfc, !PT ;  /* 0x0000004067670812 */ /* 0x000fe400078efcff */
[----:B------:R-:W-:Y:S02]  /*2740*/  ISETP.NE.AND P0, PT, R70, RZ, PT ;  /* 0x000000ff4600720c */ /* 0x000fe40003f05270 */
[----:B------:R-:W-:Y:S02]  /*2750*/  LOP3.LUT R103, R103, 0xfffffeff, RZ, 0xc0, !PT ;  /* 0xfffffeff67677812 */ /* 0x000fe400078ec0ff */
[----:B------:R-:W-:-:S02]  /*2760*/  ISETP.GT.U32.OR P0, PT, R24, 0x1c, P0 ;  /* 0x0000001c1800780c */ /* 0x000fc40000704470 */
[----:B------:R-:W-:Y:S01]  /*2770*/  ISETP.GT.U32.OR P1, PT, R33, 0x1c, P1 ;  /* 0x0000001c2100780c */ /* 0x000fe20000f24470 */
[----:B------:R-:W-:Y:S01]  /*2780*/  HFMA2 R33, -RZ, RZ, 0, 0 ;  /* 0x00000000ff217431 */ /* 0x000fe200000001ff */
[----:B------:R-:W-:Y:S02]  /*2790*/  ISETP.GT.U32.OR P5, PT, R23, 0x1c, P5 ;  /* 0x0000001c1700780c */ /* 0x000fe40002fa4470 */
[----:B------:R-:W-:Y:S01]  /*27a0*/  SHF.R.U32.HI R99, RZ, 0x13, R88 ;  /* 0x00000013ff637819 */ /* 0x000fe20000011658 */
[--C-:B------:R-:W-:Y:S01]  /*27b0*/  IMAD R88, R57, 0x6c0, R18.reuse ;  /* 0x000006c039587824 */ /* 0x100fe200078e0212 */
[----:B------:R-:W-:Y:S02]  /*27c0*/  LOP3.LUT R23, R50, 0xffff, RZ, 0xc0, !PT ;  /* 0x0000ffff32177812 */ /* 0x000fe400078ec0ff */
[----:B------:R-:W-:Y:S01]  /*27d0*/  ISETP.GT.U32.OR P5, PT, R19, 0x1c, P5 ;  /* 0x0000001c1300780c */ /* 0x000fe20002fa4470 */
[----:B------:R-:W-:Y:S01]  /*27e0*/  IMAD R98, R99, 0x6c0, R18 ;  /* 0x000006c063627824 */ /* 0x000fe200078e0212 */
[----:B------:R-:W-:-:S02]  /*27f0*/  IADD3 R88, PT, PT, R23, R88, RZ ;  /* 0x0000005817587210 */ /* 0x000fc40007ffe0ff */
[----:B------:R-:W-:Y:S02]  /*2800*/  @P0 LOP3.LUT R103, R103, 0x100, RZ, 0xfc, !PT ;  /* 0x0000010067670812 */ /* 0x000fe400078efcff */
[----:B------:R-:W-:Y:S02]  /*2810*/  ISETP.NE.AND P0, PT, R106, RZ, PT ;  /* 0x000000ff6a00720c */ /* 0x000fe40003f05270 */
[----:B------:R-:W-:Y:S02]  /*2820*/  LOP3.LUT R103, R103, 0xfffffdff, RZ, 0xc0, !PT ;  /* 0xfffffdff67677812 */ /* 0x000fe400078ec0ff */
[----:B------:R-:W-:Y:S02]  /*2830*/  ISETP.GT.U32.OR P0, PT, R41, 0x1c, P0 ;  /* 0x0000001c2900780c */ /* 0x000fe40000704470 */
[----:B------:R-:W-:Y:S02]  /*2840*/  IADD3 R68, PT, PT, R27, 0x9, RZ ;  /* 0x000000091b447810 */ /* 0x000fe40007ffe0ff */
[----:B------:R-:W-:-:S02]  /*2850*/  LOP3.LUT R23, R52, 0xffff, RZ, 0xc0, !PT ;  /* 0x0000ffff34177812 */ /* 0x000fc400078ec0ff */
[----:B------:R-:W-:Y:S02]  /*2860*/  ISETP.GT.U32.OR P6, PT, R22, 0x1c, P6 ;  /* 0x0000001c1600780c */ /* 0x000fe400037c4470 */
[C---:B------:R-:W-:Y:S02]  /*2870*/  IADD3 R63, PT, PT, R27.reuse, 0xd, RZ ;  /* 0x0000000d1b3f7810 */ /* 0x040fe40007ffe0ff */
[C---:B------:R-:W-:Y:S02]  /*2880*/  IADD3 R66, PT, PT, R27.reuse, 0xa, RZ ;  /* 0x0000000a1b427810 */ /* 0x040fe40007ffe0ff */
[----:B------:R-:W-:Y:S02]  /*2890*/  IADD3 R62, PT, PT, R27, 0xc, RZ ;  /* 0x0000000c1b3e7810 */ /* 0x000fe40007ffe0ff */
[----:B------:R-:W-:Y:S02]  /*28a0*/  @P0 LOP3.LUT R103, R103, 0x200, RZ, 0xfc, !PT ;  /* 0x0000020067670812 */ /* 0x000fe400078efcff */
[----:B------:R-:W-:-:S02]  /*28b0*/  ISETP.NE.AND P0, PT, R105, RZ, PT ;  /* 0x000000ff6900720c */ /* 0x000fc40003f05270 */
[----:B------:R-:W-:Y:S02]  /*28c0*/  LOP3.LUT R103, R103, 0xffffdfff, RZ, 0xc0, !PT ;  /* 0xffffdfff67677812 */ /* 0x000fe400078ec0ff */
[----:B------:R-:W-:Y:S02]  /*28d0*/  ISETP.GT.U32.OR P0, PT, R29, 0x1c, P0 ;  /* 0x0000001c1d00780c */ /* 0x000fe40000704470 */
[----:B------:R-:W-:Y:S02]  /*28e0*/  LOP3.LUT R27, R68, 0xffff, RZ, 0xc0, !PT ;  /* 0x0000ffff441b7812 */ /* 0x000fe400078ec0ff */
[----:B------:R-:W-:Y:S02]  /*28f0*/  IADD3 R92, PT, PT, R23, R92, RZ ;  /* 0x0000005c175c7210 */ /* 0x000fe40007ffe0ff */
[----:B------:R-:W-:Y:S02]  /*2900*/  LOP3.LUT R23, R38, 0xffff, RZ, 0xc0, !PT ;  /* 0x0000ffff26177812 */ /* 0x000fe400078ec0ff */
[----:B------:R-:W-:-:S02]  /*2910*/  ISETP.GT.U32.OR P6, PT, R19, 0x1c, P6 ;  /* 0x0000001c1300780c */ /* 0x000fc400037c4470 */
[----:B------:R-:W-:Y:S02]  /*2920*/  LOP3.LUT R90, R63, 0xffff, RZ, 0xc0, !PT ;  /* 0x0000ffff3f5a7812 */ /* 0x000fe400078ec0ff */
[----:B------:R-:W-:Y:S02]  /*2930*/  SHF.R.U32.HI R27, RZ, 0x2, R27 ;  /* 0x00000002ff1b7819 */ /* 0x000fe4000001161b */
[----:B------:R-:W-:Y:S02]  /*2940*/  @P0 LOP3.LUT R103, R103, 0x2000, RZ, 0xfc, !PT ;  /* 0x0000200067670812 */ /* 0x000fe400078efcff */
[----:B------:R-:W-:Y:S02]  /*2950*/  ISETP.NE.AND P0, PT, R104, RZ, PT ;  /* 0x000000ff6800720c */ /* 0x000fe40003f05270 */
[----:B------:R-:W-:Y:S02]  /*2960*/  LOP3.LUT R103, R103, 0xffffbfff, RZ, 0xc0, !PT ;  /* 0xffffbfff67677812 */ /* 0x000fe400078ec0ff */
[----:B------:R-:W-:-:S02]  /*2970*/  ISETP.GT.U32.OR P0, PT, R28, 0x1c, P0 ;  /* 0x0000001c1c00780c */ /* 0x000fc40000704470 */
[----:B------:R-:W-:Y:S02]  /*2980*/  P2R R28, PR, RZ, 0x2 ;  /* 0x00000002ff1c7803 */ /* 0x000fe40000000000 */
[----:B------:R-:W-:Y:S02]  /*2990*/  IADD3 R94, PT, PT, R23, R94, RZ ;  /* 0x0000005e175e7210 */ /* 0x000fe40007ffe0ff */
[----:B------:R-:W-:Y:S02]  /*29a0*/  SHF.R.U32.HI R90, RZ, 0x2, R90 ;  /* 0x00000002ff5a7819 */ /* 0x000fe4000001165a */
[----:B------:R-:W-:Y:S02]  /*29b0*/  IADD3 R23, PT, PT, R11, UR5, RZ ;  /* 0x000000050b177c10 */ /* 0x000fe4000fffe0ff */
[----:B------:R-:W-:Y:S02]  /*29c0*/  LOP3.LUT R27, R27, 0xffff, RZ, 0xc0, !PT ;  /* 0x0000ffff1b1b7812 */ /* 0x000fe400078ec0ff */
[----:B------:R-:W-:-:S02]  /*29d0*/  LOP3.LUT R87, R66, 0xffff, RZ, 0xc0, !PT ;  /* 0x0000ffff42577812 */ /* 0x000fc400078ec0ff */
[----:B------:R-:W-:Y:S01]  /*29e0*/  @P0 LOP3.LUT R103, R103, 0x4000, RZ, 0xfc, !PT ;  /* 0x0000400067670812 */ /* 0x000fe200078efcff */
[----:B------:R-:W-:Y:S01]  /*29f0*/  IMAD R27, R27, 0x4bdb, RZ ;  /* 0x00004bdb1b1b7824 */ /* 0x000fe200078e02ff */
[----:B------:R-:W-:Y:S02]  /*2a00*/  ISETP.NE.AND P0, PT, R75, RZ, PT ;  /* 0x000000ff4b00720c */ /* 0x000fe40003f05270 */
[----:B------:R-:W-:Y:S02]  /*2a10*/  LOP3.LUT R103, R103, 0xfff7ffff, RZ, 0xc0, !PT ;  /* 0xfff7ffff67677812 */ /* 0x000fe400078ec0ff */
[----:B------:R-:W-:Y:S02]  /*2a20*/  ISETP.GT.U32.OR P0, PT, R26, 0x1c, P0 ;  /* 0x0000001c1a00780c */ /* 0x000fe40000704470 */
[----:B------:R-:W-:Y:S02]  /*2a30*/  LOP3.LUT R90, R90, 0xffff, RZ, 0xc0, !PT ;  /* 0x0000ffff5a5a7812 */ /* 0x000fe400078ec0ff */
[----:B------:R-:W-:-:S02]  /*2a40*/  LOP3.LUT R89, R62, 0xffff, RZ, 0xc0, !PT ;  /* 0x0000ffff3e597812 */ /* 0x000fc400078ec0ff */
[----:B------:R-:W-:Y:S01]  /*2a50*/  SHF.R.U32.HI R87, RZ, 0x2, R87 ;  /* 0x00000002ff577819 */ /* 0x000fe20000011657 */
[----:B------:R-:W-:Y:S01]  /*2a60*/  IMAD R90, R90, 0x4bdb, RZ ;  /* 0x00004bdb5a5a7824 */ /* 0x000fe200078e02ff */
[----:B------:R-:W-:Y:S02]  /*2a70*/  SHF.R.U32.HI R89, RZ, 0x2, R89 ;  /* 0x00000002ff597819 */ /* 0x000fe40000011659 */
[----:B------:R-:W-:Y:S02]  /*2a80*/  LOP3.LUT R87, R87, 0xffff, RZ, 0xc0, !PT ;  /* 0x0000ffff57577812 */ /* 0x000fe400078ec0ff */
[----:B------:R-:W-:Y:S02]  /*2a90*/  SHF.R.U32.HI R27, RZ, 0x13, R27 ;  /* 0x00000013ff1b7819 */ /* 0x000fe4000001161b */
[----:B------:R-:W-:Y:S01]  /*2aa0*/  @P0 LOP3.LUT R103, R103, 0x80000, RZ, 0xfc, !PT ;  /* 0x0008000067670812 */ /* 0x000fe200078efcff */
[----:B------:R-:W-:Y:S01]  /*2ab0*/  IMAD R87, R87, 0x4bdb, RZ ;  /* 0x00004bdb57577824 */ /* 0x000fe200078e02ff */
[----:B------:R-:W-:Y:S01]  /*2ac0*/  ISETP.NE.AND P0, PT, R74, RZ, PT ;  /* 0x000000ff4a00720c */ /* 0x000fe20003f05270 */
[----:B------:R-:W-:Y:S01]  /*2ad0*/  IMAD R96, R27, 0x6c0, R18 ;  /* 0x000006c01b607824 */ /* 0x000fe200078e0212 */
[----:B------:R-:W-:-:S02]  /*2ae0*/  LOP3.LUT P3, RZ, R103, 0x8000000, RZ, 0xc0, !PT ;  /* 0x0800000067ff7812 */ /* 0x000fc4000786c0ff */
[----:B------:R-:W-:Y:S02]  /*2af0*/  ISETP.GT.U32.OR P0, PT, R45, 0x1c, P0 ;  /* 0x0000001c2d00780c */ /* 0x000fe40000704470 */
[----:B------:R-:W-:Y:S02]  /*2b00*/  LOP3.LUT R103, R103, 0xffefffff, RZ, 0xc0, !PT ;  /* 0xffefffff67677812 */ /* 0x000fe400078ec0ff */
[----:B------:R-:W-:Y:S02]  /*2b10*/  ISETP.GT.U32.OR P3, PT, R32, 0x1c, P3 ;  /* 0x0000001c2000780c */ /* 0x000fe40001f64470 */
[----:B------:R-:W-:Y:S02]  /*2b20*/  LOP3.LUT R89, R89, 0xffff, RZ, 0xc0, !PT ;  /* 0x0000ffff59597812 */ /* 0x000fe400078ec0ff */
[----:B------:R-:W-:Y:S02]  /*2b30*/  P2R R29, PR, RZ, 0x8 ;  /* 0x00000008ff1d7803 */ /* 0x000fe40000000000 */
[----:B------:R-:W-:Y:S01]  /*2b40*/  SHF.R.U32.HI R109, RZ, 0x13, R90 ;  /* 0x00000013ff6d7819 */ /* 0x000fe2000001165a */
[--C-:B------:R-:W-:Y:S01]  /*2b50*/  IMAD R90, R55, 0x6c0, R18.reuse ;  /* 0x000006c0375a7824 */ /* 0x100fe200078e0212 */
[----:B------:R-:W-:Y:S01]  /*2b60*/  PRMT R55, R27, 0x9910, RZ ;  /* 0x000099101b377816 */ /* 0x000fe200000000ff */
[----:B------:R-:W-:Y:S01]  /*2b70*/  IMAD R89, R89, 0x4bdb, RZ ;  /* 0x00004bdb59597824 */ /* 0x000fe200078e02ff */
[----:B------:R-:W-:Y:S01]  /*2b80*/  @P0 LOP3.LUT R103, R103, 0x100000, RZ, 0xfc, !PT ;  /* 0x0010000067670812 */ /* 0x000fe200078efcff */
[----:B------:R-:W-:Y:S01]  /*2b90*/  IMAD R100, R109, 0x6c0, R18 ;  /* 0x000006c06d647824 */ /* 0x000fe200078e0212 */
[----:B------:R-:W-:-:S02]  /*2ba0*/  ISETP.NE.AND P0, PT, R65, RZ, PT ;  /* 0x000000ff4100720c */ /* 0x000fc40003f05270 */
[----:B------:R-:W-:Y:S02]  /*2bb0*/  LOP3.LUT P2, RZ, R103, 0x1000000, RZ, 0xc0, !PT ;  /* 0x0100000067ff7812 */ /* 0x000fe4000784c0ff */
[----:B------:R-:W-:Y:S02]  /*2bc0*/  ISETP.GT.U32.OR P0, PT, R35, 0x1c, P0 ;  /* 0x0000001c2300780c */ /* 0x000fe40000704470 */
[----:B------:R-:W-:Y:S02]  /*2bd0*/  ISETP.GT.U32.OR P2, PT, R34, 0x1c, P2 ;  /* 0x0000001c2200780c */ /* 0x000fe40001744470 */
[----:B------:R-:W-:Y:S02]  /*2be0*/  P2R R25, PR, RZ, 0x1 ;  /* 0x00000001ff197803 */ /* 0x000fe40000000000 */
[----:B------:R-:W-:Y:S02]  /*2bf0*/  LOP3.LUT P0, RZ, R103, 0x40, RZ, 0xc0, !PT ;  /* 0x0000004067ff7812 */ /* 0x000fe4000780c0ff */
[----:B------:R-:W-:-:S02]  /*2c00*/  P2R R26, PR, RZ, 0x4 ;  /* 0x00000004ff1a7803 */ /* 0x000fc40000000000 */
[----:B------:R-:W-:Y:S02]  /*2c10*/  P2R R24, PR, RZ, 0x1 ;  /* 0x00000001ff187803 */ /* 0x000fe40000000000 */
[C---:B------:R-:W-:Y:S02]  /*2c20*/  LOP3.LUT P0, RZ, R103.reuse, 0x4, RZ, 0xc0, !PT ;  /* 0x0000000467ff7812 */ /* 0x040fe4000780c0ff */
[C---:B------:R-:W-:Y:S02]  /*2c30*/  LOP3.LUT P2, RZ, R103.reuse, 0x100, RZ, 0xc0, !PT ;  /* 0x0000010067ff7812 */ /* 0x040fe4000784c0ff */
[C---:B------:R-:W-:Y:S02]  /*2c40*/  LOP3.LUT P1, RZ, R103.reuse, 0x200, RZ, 0xc0, !PT ;  /* 0x0000020067ff7812 */ /* 0x040fe4000782c0ff */
[C---:B------:R-:W-:Y:S02]  /*2c50*/  LOP3.LUT P3, RZ, R103.reuse, 0x2000, RZ, 0xc0, !PT ;  /* 0x0000200067ff7812 */ /* 0x040fe4000786c0ff */
[----:B------:R-:W-:-:S02]  /*2c60*/  LOP3.LUT R103, R103, 0xfffbffff, RZ, 0xc0, !PT ;  /* 0xfffbffff67677812 */ /* 0x000fc400078ec0ff */
[----:B------:R-:W-:Y:S02]  /*2c70*/  ISETP.GT.U32.OR P0, PT, R23, 0x1c, P0 ;  /* 0x0000001c1700780c */ /* 0x000fe40000704470 */
[----:B------:R-:W-:Y:S02]  /*2c80*/  @P4 LOP3.LUT R103, R103, 0x40000, RZ, 0xfc, !PT ;  /* 0x0004000067674812 */ /* 0x000fe400078efcff */
[----:B------:R-:W-:Y:S02]  /*2c90*/  MOV R27, R55 ;  /* 0x00000037001b7202 */ /* 0x000fe40000000f00 */
[C---:B------:R-:W-:Y:S02]  /*2ca0*/  LOP3.LUT P4, RZ, R103.reuse, 0x80000, RZ, 0xc0, !PT ;  /* 0x0008000067ff7812 */ /* 0x040fe4000788c0ff */
[----:B------:R-:W-:Y:S01]  /*2cb0*/  LOP3.LUT R103, R103, 0xffffefff, RZ, 0xc0, !PT ;  /* 0xffffefff67677812 */ /* 0x000fe200078ec0ff */
[----:B------:R-:W-:Y:S01]  /*2cc0*/  IMAD R27, R27, 0x6c, RZ ;  /* 0x0000006c1b1b7824 */ /* 0x000fe200078e02ff */
[----:B------:R-:W-:Y:S01]  /*2cd0*/  SHF.R.U32.HI R97, RZ, 0x13, R87 ;  /* 0x00000013ff617819 */ /* 0x000fe20000011657 */
[----:B------:R-:W-:Y:S01]  /*2ce0*/  IMAD R87, R71, 0x6c0, R18 ;  /* 0x000006c047577824 */ /* 0x000fe200078e0212 */
[----:B------:R-:W-:-:S02]  /*2cf0*/  @P5 LOP3.LUT R103, R103, 0x1000, RZ, 0xfc, !PT ;  /* 0x0000100067675812 */ /* 0x000fc400078efcff */
[----:B------:R-:W-:Y:S01]  /*2d00*/  SHF.R.U32.HI R107, RZ, 0x13, R89 ;  /* 0x00000013ff6b7819 */ /* 0x000fe20000011659 */
[--C-:B------:R-:W-:Y:S01]  /*2d10*/  IMAD R89, R59, 0x6c0, R18.reuse ;  /* 0x000006c03b597824 */ /* 0x100fe200078e0212 */
[C---:B------:R-:W-:Y:S02]  /*2d20*/  LOP3.LUT P5, RZ, R103.reuse, 0x100000, RZ, 0xc0, !PT ;  /* 0x0010000067ff7812 */ /* 0x040fe400078ac0ff */
[----:B------:R-:W-:Y:S02]  /*2d30*/  LOP3.LUT R103, R103, 0xffffffef, RZ, 0xc0, !PT ;  /* 0xffffffef67677812 */ /* 0x000fe400078ec0ff */
[C---:B------:R-:W-:Y:S01]  /*2d40*/  PRMT R57, R97.reuse, 0x9910, RZ ;  /* 0x0000991061397816 */ /* 0x040fe200000000ff */
[--C-:B------:R-:W-:Y:S01]  /*2d50*/  IMAD R97, R97, 0x6c0, R18.reuse ;  /* 0x000006c061617824 */ /* 0x100fe200078e0212 */
[----:B------:R-:W-:Y:S02]  /*2d60*/  @P6 LOP3.LUT R103, R103, 0x10, RZ, 0xfc, !PT ;  /* 0x0000001067676812 */ /* 0x000fe400078efcff */
[----:B------:R-:W-:Y:S01]  /*2d70*/  PRMT R55, R99, 0x9910, RZ ;  /* 0x0000991063377816 */ /* 0x000fe200000000ff */
[----:B------:R-:W-:Y:S01]  /*2d80*/  IMAD R99, R107, 0x6c0, R18 ;  /* 0x000006c06b637824 */ /* 0x000fe200078e0212 */
[----:B------:R-:W-:-:S02]  /*2d90*/  LOP3.LUT P6, RZ, R103, 0x4000, RZ, 0xc0, !PT ;  /* 0x0000400067ff7812 */ /* 0x000fc400078cc0ff */
[----:B------:R-:W-:Y:S02]  /*2da0*/  LOP3.LUT R103, R103, 0xfffdffff, RZ, 0xc0, !PT ;  /* 0xfffdffff67677812 */ /* 0x000fe400078ec0ff */
[----:B------:R-:W-:Y:S02]  /*2db0*/  PRMT R59, R107, 0x9910, RZ ;  /* 0x000099106b3b7816 */ /* 0x000fe400000000ff */
[----:B------:R-:W-:Y:S02]  /*2dc0*/  @P0 LOP3.LUT R103, R103, 0x20000, RZ, 0xfc, !PT ;  /* 0x0002000067670812 */ /* 0x000fe400078efcff */
[----:B------:R-:W-:Y:S02]  /*2dd0*/  ISETP.NE.AND P0, PT, R24, RZ, PT ;  /* 0x000000ff1800720c */ /* 0x000fe40003f05270 */
[----:B------:R-:W-:Y:S02]  /*2de0*/  MOV R18, R57 ;  /* 0x0000003900127202 */ /* 0x000fe40000000f00 */
[----:B------:R-:W-:-:S02]  /*2df0*/  ISETP.GT.U32.OR P0, PT, R23, 0x1c, P0 ;  /* 0x0000001c1700780c */ /* 0x000fc40000704470 */
[----:B------:R-:W-:Y:S01]  /*2e00*/  IADD3 R27, PT, PT, RZ, -R27, RZ ;  /* 0x8000001bff1b7210 */ /* 0x000fe20007ffe0ff */
[----:B------:R-:W-:Y:S01]  /*2e10*/  IMAD R18, R18, 0x6c, RZ ;  /* 0x0000006c12127824 */ /* 0x000fe200078e02ff */
[----:B------:R-:W-:Y:S02]  /*2e20*/  ISETP.GT.U32.OR P2, PT, R23, 0x1c, P2 ;  /* 0x0000001c1700780c */ /* 0x000fe40001744470 */
[----:B------:R-:W-:Y:S02]  /*2e30*/  MOV R57, R59 ;  /* 0x0000003b00397202 */ /* 0x000fe40000000f00 */
[----:B------:R-:W-:Y:S02]  /*2e40*/  LOP3.LUT R103, R103, 0xfffff7ff, RZ, 0xc0, !PT ;  /* 0xfffff7ff67677812 */ /* 0x000fe400078ec0ff */
[----:B------:R-:W-:Y:S02]  /*2e50*/  IADD3 R11, PT, PT, R19, -0x1d, R20 ;  /* 0xffffffe3130b7810 */ /* 0x000fe40007ffe014 */
[----:B------:R-:W-:-:S02]  /*2e60*/  PRMT R67, R109, 0x9910, RZ ;  /* 0x000099106d437816 */ /* 0x000fc400000000ff */
[----:B------:R-:W-:Y:S01]  /*2e70*/  PRMT R59, R27, 0x7710, RZ ;  /* 0x000077101b3b7816 */ /* 0x000fe200000000ff */
[----:B------:R-:W-:Y:S01]  /*2e80*/  IMAD R27, R55, 0x6c, RZ ;  /* 0x0000006c371b7824 */ /* 0x000fe200078e02ff */
[----:B------:R-:W-:Y:S01]  /*2e90*/  IADD3 R20, PT, PT, R7, UR5, RZ ;  /* 0x0000000507147c10 */ /* 0x000fe2000fffe0ff */
[----:B------:R-:W-:Y:S01]  /*2ea0*/  IMAD R55, R57, 0x6c, RZ ;  /* 0x0000006c39377824 */ /* 0x000fe200078e02ff */
[----:B------:R-:W-:Y:S01]  /*2eb0*/  @P0 LOP3.LUT R103, R103, 0x800, RZ, 0xfc, !PT ;  /* 0x0000080067670812 */ /* 0x000fe200078efcff */
[----:B------:R-:W-:Y:S01]  /*2ec0*/  IMAD R57, R67, 0x6c, RZ ;  /* 0x0000006c43397824 */ /* 0x000fe200078e02ff */
[----:B------:R-:W-:Y:S02]  /*2ed0*/  LOP3.LUT R22, R51, 0xffff, RZ, 0xc0, !PT ;  /* 0x0000ffff33167812 */ /* 0x000fe400078ec0ff */
[----:B------:R-:W-:Y:S02]  /*2ee0*/  ISETP.GT.U32.OR P1, PT, R20, 0x1c, P1 ;  /* 0x0000001c1400780c */ /* 0x000fe40000f24470 */
[----:B------:R-:W-:-:S02]  /*2ef0*/  IADD3 R18, PT, PT, RZ, -R18, RZ ;  /* 0x80000012ff127210 */ /* 0x000fc40007ffe0ff */
[----:B------:R-:W-:Y:S02]  /*2f00*/  LOP3.LUT R103, R103, 0xfffffffb, RZ, 0xc0, !PT ;  /* 0xfffffffb67677812 */ /* 0x000fe400078ec0ff */
[----:B------:R-:W-:Y:S02]  /*2f10*/  IADD3 R59, PT, PT, R68, R59, RZ ;  /* 0x0000003b443b7210 */ /* 0x000fe40007ffe0ff */
[----:B------:R-:W-:Y:S02]  /*2f20*/  IADD3 R67, PT, PT, RZ, -R27, RZ ;  /* 0x8000001bff437210 */ /* 0x000fe40007ffe0ff */
[----:B------:R-:W-:Y:S02]  /*2f30*/  IADD3 R68, PT, PT, RZ, -R55, RZ ;  /* 0x80000037ff447210 */ /* 0x000fe40007ffe0ff */
[----:B------:R-:W-:Y:S02]  /*2f40*/  IADD3 R89, PT, PT, R22, R89, RZ ;  /* 0x0000005916597210 */ /* 0x000fe40007ffe0ff */
[----:B------:R-:W-:-:S02]  /*2f50*/  PRMT R27, R18, 0x7710, RZ ;  /* 0x00007710121b7816 */ /* 0x000fc400000000ff */
[----:B------:R-:W-:Y:S02]  /*2f60*/  LOP3.LUT R22, R53, 0xffff, RZ, 0xc0, !PT ;  /* 0x0000ffff35167812 */ /* 0x000fe400078ec0ff */
[----:B------:R-:W-:Y:S02]  /*2f70*/  @P2 LOP3.LUT R103, R103, 0x4, RZ, 0xfc, !PT ;  /* 0x0000000467672812 */ /* 0x000fe400078efcff */
[----:B------:R-:W-:Y:S02]  /*2f80*/  IADD3 R69, PT, PT, RZ, -R57, RZ ;  /* 0x80000039ff457210 */ /* 0x000fe40007ffe0ff */
[----:B------:R-:W-:Y:S02]  /*2f90*/  PRMT R55, R67, 0x7710, RZ ;  /* 0x0000771043377816 */ /* 0x000fe400000000ff */
[----:B------:R-:W-:Y:S02]  /*2fa0*/  PRMT R57, R68, 0x7710, RZ ;  /* 0x0000771044397816 */ /* 0x000fe400000000ff */
[----:B------:R-:W-:-:S02]  /*2fb0*/  ISETP.GT.U32.OR P3, PT, R20, 0x1c, P3 ;  /* 0x0000001c1400780c */ /* 0x000fc40001f64470 */
[----:B------:R-:W-:Y:S02]  /*2fc0*/  IADD3 R66, PT, PT, R66, R27, RZ ;  /* 0x0000001b42427210 */ /* 0x000fe40007ffe0ff */
[----:B------:R-:W-:Y:S02]  /*2fd0*/  IADD3 R93, PT, PT, R22, R93, RZ ;  /* 0x0000005d165d7210 */ /* 0x000fe40007ffe0ff */
[----:B------:R-:W-:Y:S02]  /*2fe0*/  LOP3.LUT R103, R103, 0xffdfffff, RZ, 0xc0, !PT ;  /* 0xffdfffff67677812 */ /* 0x000fe400078ec0ff */
[----:B------:R-:W-:Y:S02]  /*2ff0*/  IADD3 R27, PT, PT, R64, R55, RZ ;  /* 0x00000037401b7210 */ /* 0x000fe40007ffe0ff */
[----:B------:R-:W-:Y:S02]  /*3000*/  LOP3.LUT R22, R49, 0xffff, RZ, 0xc0, !PT ;  /* 0x0000ffff31167812 */ /* 0x000fe400078ec0ff */
[----:B------:R-:W-:-:S02]  /*3010*/  IADD3 R55, PT, PT, R62, R57, RZ ;  /* 0x000000393e377210 */ /* 0x000fc40007ffe0ff */
[----:B------:R-:W-:Y:S02]  /*3020*/  @P1 LOP3.LUT R103, R103, 0x200000, RZ, 0xfc, !PT ;  /* 0x0020000067671812 */ /* 0x000fe400078efcff */
[----:B------:R-:W-:Y:S02]  /*3030*/  IADD3 R95, PT, PT, R22, R95, RZ ;  /* 0x0000005f165f7210 */ /* 0x000fe40007ffe0ff */
[----:B------:R-:W-:Y:S02]  /*3040*/  LOP3.LUT R22, R55, 0xffff, RZ, 0xc0, !PT ;  /* 0x0000ffff37167812 */ /* 0x000fe400078ec0ff */
[----:B------:R-:W-:Y:S02]  /*3050*/  ISETP.GT.U32.OR P6, PT, R20, 0x1c, P6 ;  /* 0x0000001c1400780c */ /* 0x000fe400037c4470 */
[----:B------:R-:W-:Y:S02]  /*3060*/  LOP3.LUT R103, R103, 0xffff7fff, RZ, 0xc0, !PT ;  /* 0xffff7fff67677812 */ /* 0x000fe400078ec0ff */
[----:B------:R-:W-:-:S02]  /*3070*/  IADD3 R99, PT, PT, R22, R99, RZ ;  /* 0x0000006316637210 */ /* 0x000fc40007ffe0ff */
[----:B------:R-:W-:Y:S02]  /*3080*/  IADD3 R22, PT, PT, R6, UR5, RZ ;  /* 0x0000000506167c10 */ /* 0x000fe4000fffe0ff */
[----:B------:R-:W-:Y:S02]  /*3090*/  @P3 LOP3.LUT R103, R103, 0x8000, RZ, 0xfc, !PT ;  /* 0x0000800067673812 */ /* 0x000fe400078efcff */
[----:B------:R-:W-:Y:S02]  /*30a0*/  ISETP.GT.U32.OR P5, PT, R22, 0x1c, P5 ;  /* 0x0000001c1600780c */ /* 0x000fe40002fa4470 */
[----:B------:R-:W-:Y:S02]  /*30b0*/  LOP3.LUT R103, R103, 0xfffffdff, RZ, 0xc0, !PT ;  /* 0xfffffdff67677812 */ /* 0x000fe400078ec0ff */
[----:B------:R-:W-:Y:S02]  /*30c0*/  ISETP.NE.AND P3, PT, R29, RZ, PT ;  /* 0x000000ff1d00720c */ /* 0x000fe40003f65270 */
[----:B------:R-:W-:-:S02]  /*30d0*/  @P6 LOP3.LUT R103, R103, 0x200, RZ, 0xfc, !PT ;  /* 0x0000020067676812 */ /* 0x000fc400078efcff */
[----:B------:R-:W-:Y:S02]  /*30e0*/  ISETP.GT.U32.OR P6, PT, R22, 0x1c, P3 ;  /* 0x0000001c1600780c */ /* 0x000fe40001fc4470 */
[----:B------:R-:W-:Y:S02]  /*30f0*/  LOP3.LUT R103, R103, 0xfff7ffff, RZ, 0xc0, !PT ;  /* 0xfff7ffff67677812 */ /* 0x000fe400078ec0ff */
[----:B------:R-:W-:Y:S02]  /*3100*/  ISETP.NE.AND P2, PT, R26, RZ, PT ;  /* 0x000000ff1a00720c */ /* 0x000fe40003f45270 */
[----:B------:R-:W-:Y:S02]  /*3110*/  @P5 LOP3.LUT R103, R103, 0x80000, RZ, 0xfc, !PT ;  /* 0x0008000067675812 */ /* 0x000fe400078efcff */
[----:B------:R-:W-:Y:S02]  /*3120*/  ISETP.GT.U32.OR P5, PT, R22, 0x1c, P2 ;  /* 0x0000001c1600780c */ /* 0x000fe400017a4470 */
[----:B------:R-:W-:-:S02]  /*3130*/  LOP3.LUT R103, R103, 0xffffdfff, RZ, 0xc0, !PT ;  /* 0xffffdfff67677812 */ /* 0x000fc400078ec0ff */
[----:B------:R-:W-:Y:S02]  /*3140*/  IADD3 R7, PT, PT, R23, -0x1d, R16 ;  /* 0xffffffe317077810 */ /* 0x000fe40007ffe010 */
[----:B------:R-:W-:Y:S02]  /*3150*/  IADD3 R16, PT, PT, R9, UR5, RZ ;  /* 0x0000000509107c10 */ /* 0x000fe4000fffe0ff */
[----:B------:R-:W-:Y:S02]  /*3160*/  ISETP.NE.AND P3, PT, R30, RZ, PT ;  /* 0x000000ff1e00720c */ /* 0x000fe40003f65270 */
[----:B------:R-:W-:Y:S02]  /*3170*/  @P6 LOP3.LUT R103, R103, 0x2000, RZ, 0xfc, !PT ;  /* 0x0000200067676812 */ /* 0x000fe400078efcff */
[----:B------:R-:W-:Y:S02]  /*3180*/  ISETP.GT.U32.OR P6, PT, R16, 0x1c, P3 ;  /* 0x0000001c1000780c */ /* 0x000fe40001fc4470 */
[----:B------:R-:W-:-:S02]  /*3190*/  LOP3.LUT R103, R103, 0xffffffbf, RZ, 0xc0, !PT ;  /* 0xffffffbf67677812 */ /* 0x000fc400078ec0ff */
[----:B------:R-:W-:Y:S01]  /*31a0*/  ISETP.NE.AND P2, PT, R31, RZ, PT ;  /* 0x000000ff1f00720c */ /* 0x000fe20003f45270 */
[----:B------:R-:W-:Y:S01]  /*31b0*/  HFMA2 R31, -RZ, RZ, 0, 0 ;  /* 0x00000000ff1f7431 */ /* 0x000fe200000001ff */
[----:B------:R-:W-:Y:S02]  /*31c0*/  @P5 LOP3.LUT R103, R103, 0x40, RZ, 0xfc, !PT ;  /* 0x0000004067675812 */ /* 0x000fe400078efcff */
[----:B------:R-:W-:Y:S02]  /*31d0*/  IADD3 R6, PT, PT, R20, -0x1d, R12 ;  /* 0xffffffe314067810 */ /* 0x000fe40007ffe00c */
[----:B------:R-:W-:Y:S02]  /*31e0*/  IADD3 R12, PT, PT, R22, -0x1d, R13 ;  /* 0xffffffe3160c7810 */ /* 0x000fe40007ffe00d */
[----:B------:R-:W-:Y:S01]  /*31f0*/  ISETP.GT.U32.OR P5, PT, R16, 0x1c, P2 ;  /* 0x0000001c1000780c */ /* 0x000fe200017a4470 */
[----:B------:R-:W0:Y:S01]  /*3200*/  LDC R13, c[0x0][0x38c] ;  /* 0x0000e300ff0d7b82 */ /* 0x000e220000000800 */
[----:B------:R-:W-:-:S02]  /*3210*/  LOP3.LUT R103, R103, 0xffefffff, RZ, 0xc0, !PT ;  /* 0xffefffff67677812 */ /* 0x000fc400078ec0ff */
[----:B------:R-:W-:Y:S02]  /*3220*/  ISETP.NE.AND P1, PT, R28, RZ, PT ;  /* 0x000000ff1c00720c */ /* 0x000fe40003f25270 */
[----:B------:R-:W-:Y:S02]  /*3230*/  CS2R R28, SRZ ;  /* 0x00000000001c7805 */ /* 0x000fe4000001ff00 */
[----:B------:R-:W-:Y:S02]  /*3240*/  @P6 LOP3.LUT R103, R103, 0x100000, RZ, 0xfc, !PT ;  /* 0x0010000067676812 */ /* 0x000fe400078efcff */
[----:B------:R-:W-:Y:S02]  /*3250*/  ISETP.GT.U32.OR P6, PT, R16, 0x1c, P1 ;  /* 0x0000001c1000780c */ /* 0x000fe40000fc4470 */
[----:B------:R-:W-:Y:S02]  /*3260*/  PRMT R18, R69, 0x7710, RZ ;  /* 0x0000771045127816 */ /* 0x000fe400000000ff */
[----:B------:R-:W-:-:S02]  /*3270*/  LOP3.LUT R103, R103, 0xffffbfff, RZ, 0xc0, !PT ;  /* 0xffffbfff67677812 */ /* 0x000fc400078ec0ff */
[----:B------:R-:W-:Y:S02]  /*3280*/  IADD3 R57, PT, PT, R63, R18, RZ ;  /* 0x000000123f397210 */ /* 0x000fe40007ffe0ff */
[----:B------:R-:W-:Y:S02]  /*3290*/  @P5 LOP3.LUT R103, R103, 0x4000, RZ, 0xfc, !PT ;  /* 0x0000400067675812 */ /* 0x000fe400078efcff */
[----:B------:R-:W-:Y:S02]  /*32a0*/  LOP3.LUT R18, R61, 0xffff, RZ, 0xc0, !PT ;  /* 0x0000ffff3d127812 */ /* 0x000fe400078ec0ff */
[----:B------:R-:W-:Y:S02]  /*32b0*/  LOP3.LUT R27, R27, 0xffff, RZ, 0xc0, !PT ;  /* 0x0000ffff1b1b7812 */ /* 0x000fe400078ec0ff */
[----:B------:R-:W-:Y:S02]  /*32c0*/  ISETP.NE.AND P0, PT, R25, RZ, PT ;  /* 0x000000ff1900720c */ /* 0x000fe40003f05270 */
[----:B------:R-:W-:-:S02]  /*32d0*/  CS2R R24, SRZ ;  /* 0x0000000000187805 */ /* 0x000fc4000001ff00 */
[----:B------:R-:W-:Y:S02]  /*32e0*/  LOP3.LUT R47, R47, 0xffff, RZ, 0xc0, !PT ;  /* 0x0000ffff2f2f7812 */ /* 0x000fe400078ec0ff */
[----:B------:R-:W-:Y:S02]  /*32f0*/  LOP3.LUT R48, R48, 0xffff, RZ, 0xc0, !PT ;  /* 0x0000ffff30307812 */ /* 0x000fe400078ec0ff */
[----:B------:R-:W-:Y:S02]  /*3300*/  LOP3.LUT R59, R59, 0xffff, RZ, 0xc0, !PT ;  /* 0x0000ffff3b3b7812 */ /* 0x000fe400078ec0ff */
[----:B------:R-:W-:Y:S02]  /*3310*/  LOP3.LUT R66, R66, 0xffff, RZ, 0xc0, !PT ;  /* 0x0000ffff42427812 */ /* 0x000fe400078ec0ff */
[----:B------:R-:W-:Y:S02]  /*3320*/  LOP3.LUT R57, R57, 0xffff, RZ, 0xc0, !PT ;  /* 0x0000ffff39397812 */ /* 0x000fe400078ec0ff */
[----:B------:R-:W-:-:S02]  /*3330*/  LOP3.LUT R103, R103, 0xfffffeff, RZ, 0xc0, !PT ;  /* 0xfffffeff67677812 */ /* 0x000fc400078ec0ff */
[----:B------:R-:W-:Y:S02]  /*3340*/  IADD3 R87, PT, PT, R18, R87, RZ ;  /* 0x0000005712577210 */ /* 0x000fe40007ffe0ff */
[----:B------:R-:W-:Y:S02]  /*3350*/  IADD3 R98, PT, PT, R27, R98, RZ ;  /* 0x000000621b627210 */ /* 0x000fe40007ffe0ff */
[C---:B------:R-:W-:Y:S02]  /*3360*/  IADD3 R76, PT, PT, R19.reuse, -0x1d, R76 ;  /* 0xffffffe3134c7810 */ /* 0x040fe40007ffe04c */
[----:B------:R-:W-:Y:S02]  /*3370*/  IADD3 R81, PT, PT, R19, -0x1d, R81 ;  /* 0xffffffe313517810 */ /* 0x000fe40007ffe051 */
[C---:B------:R-:W-:Y:S02]  /*3380*/  IADD3 R78, PT, PT, R16.reuse, -0x1d, R78 ;  /* 0xffffffe3104e7810 */ /* 0x040fe40007ffe04e */
[----:B------:R-:W-:-:S02]  /*3390*/  IADD3 R9, PT, PT, R16, -0x1d, R15 ;  /* 0xffffffe310097810 */ /* 0x000fc40007ffe00f */
[C---:B------:R-:W-:Y:S02]  /*33a0*/  IADD3 R85, PT, PT, R16.reuse, -0x1d, R85 ;  /* 0xffffffe310557810 */ /* 0x040fe40007ffe055 */
[C---:B------:R-:W-:Y:S02]  /*33b0*/  IADD3 R10, PT, PT, R16.reuse, -0x1d, R10 ;  /* 0xffffffe3100a7810 */ /* 0x040fe40007ffe00a */
[----:B------:R-:W-:Y:S02]  /*33c0*/  ISETP.GT.U32.OR P5, PT, R16, 0x1c, P0 ;  /* 0x0000001c1000780c */ /* 0x000fe400007a4470 */
[C---:B------:R-:W-:Y:S02]  /*33d0*/  IADD3 R18, PT, PT, R42.reuse, -0x1d, R39 ;  /* 0xffffffe32a127810 */ /* 0x040fe40007ffe027 */
[C---:B------:R-:W-:Y:S02]  /*33e0*/  IADD3 R83, PT, PT, R42.reuse, -0x1d, R83 ;  /* 0xffffffe32a537810 */ /* 0x040fe40007ffe053 */
[----:B------:R-:W-:-:S02]  /*33f0*/  IADD3 R80, PT, PT, R42, -0x1d, R80 ;  /* 0xffffffe32a507810 */ /* 0x000fc40007ffe050 */
[----:B------:R-:W-:Y:S02]  /*3400*/  IADD3 R8, PT, PT, R42, -0x1d, R36 ;  /* 0xffffffe32a087810 */ /* 0x000fe40007ffe024 */
[----:B------:R-:W-:Y:S02]  /*3410*/  IADD3 R90, PT, PT, R47, R90, RZ ;  /* 0x0000005a2f5a7210 */ /* 0x000fe40007ffe0ff */
[----:B------:R-:W-:Y:S02]  /*3420*/  IADD3 R91, PT, PT, R48, R91, RZ ;  /* 0x0000005b305b7210 */ /* 0x000fe40007ffe0ff */
[----:B------:R-:W-:Y:S02]  /*3430*/  IADD3 R96, PT, PT, R59, R96, RZ ;  /* 0x000000603b607210 */ /* 0x000fe40007ffe0ff */
[----:B------:R-:W-:Y:S02]  /*3440*/  IADD3 R97, PT, PT, R66, R97, RZ ;  /* 0x0000006142617210 */ /* 0x000fe40007ffe0ff */
[----:B------:R-:W-:-:S02]  /*3450*/  IADD3 R100, PT, PT, R57, R100, RZ ;  /* 0x0000006439647210 */ /* 0x000fc40007ffe0ff */
[C---:B------:R-:W-:Y:S02]  /*3460*/  IADD3 R19, PT, PT, R23.reuse, -0x1d, R21 ;  /* 0xffffffe317137810 */ /* 0x040fe40007ffe015 */
[----:B------:R-:W-:Y:S02]  /*3470*/  IADD3 R82, PT, PT, R23, -0x1d, R82 ;  /* 0xffffffe317527810 */ /* 0x000fe40007ffe052 */
[C---:B------:R-:W-:Y:S02]  /*3480*/  IADD3 R79, PT, PT, R20.reuse, -0x1d, R79 ;  /* 0xffffffe3144f7810 */ /* 0x040fe40007ffe04f */
[C---:B------:R-:W-:Y:S02]  /*3490*/  IADD3 R17, PT, PT, R20.reuse, -0x1d, R17 ;  /* 0xffffffe314117810 */ /* 0x040fe40007ffe011 */
[C---:B------:R-:W-:Y:S02]  /*34a0*/  IADD3 R84, PT, PT, R20.reuse, -0x1d, R84 ;  /* 0xffffffe314547810 */ /* 0x040fe40007ffe054 */
[----:B------:R-:W-:-:S02]  /*34b0*/  ISETP.GT.U32.OR P4, PT, R20, 0x1c, P4 ;  /* 0x0000001c1400780c */ /* 0x000fc40002784470 */
[C---:B------:R-:W-:Y:S02]  /*34c0*/  IADD3 R77, PT, PT, R22.reuse, -0x1d, R77 ;  /* 0xffffffe3164d7810 */ /* 0x040fe40007ffe04d */
[----:B------:R-:W-:Y:S02]  /*34d0*/  IADD3 R14, PT, PT, R22, -0x1d, R14 ;  /* 0xffffffe3160e7810 */ /* 0x000fe40007ffe00e */
[----:B------:R-:W-:Y:S02]  /*34e0*/  ISETP.NE.AND P3, PT, R60, RZ, PT ;  /* 0x000000ff3c00720c */ /* 0x000fe40003f65270 */
[----:B------:R-:W-:Y:S02]  /*34f0*/  ISETP.NE.AND P2, PT, R56, RZ, PT ;  /* 0x000000ff3800720c */ /* 0x000fe40003f45270 */
[----:B------:R-:W-:Y:S02]  /*3500*/  ISETP.NE.AND P1, PT, R58, RZ, PT ;  /* 0x000000ff3a00720c */ /* 0x000fe40003f25270 */
[----:B------:R-:W-:-:S02]  /*3510*/  ISETP.NE.AND P0, PT, R54, RZ, PT ;  /* 0x000000ff3600720c */ /* 0x000fc40003f05270 */
[----:B------:R-:W-:Y:S02]  /*3520*/  @P6 LOP3.LUT R103, R103, 0x100, RZ, 0xfc, !PT ;  /* 0x0000010067676812 */ /* 0x000fe400078efcff */
[----:B------:R-:W-:Y:S02]  /*3530*/  MOV R35, RZ ;  /* 0x000000ff00237202 */ /* 0x000fe40000000f00 */
[----:B------:R-:W-:Y:S02]  /*3540*/  MOV R27, RZ ;  /* 0x000000ff001b7202 */ /* 0x000fe40000000f00 */
[----:B--2---:R-:W-:Y:S02]  /*3550*/  MOV R16, UR7 ;  /* 0x0000000700107c02 */ /* 0x004fe40008000f00 */
[----:B------:R-:W-:Y:S01]  /*3560*/  LEA R102, R102, UR4, 0x2 ;  /* 0x0000000466667c11 */ /* 0x000fe2000f8e10ff */
[----:B0-----:R-:W-:-:S06]  /*3570*/  UMOV UR4, URZ ;  /* 0x000000ff00047c82 */ /* 0x001fcc0008000000 */
.L_x_50:
[----:B------:R-:W0:Y:S01]  /*3580*/  LDC.64 R20, c[0x0][0x380] ;  /* 0x0000e000ff147b82 */ /* 0x000e220000000a00 */
[----:B------:R-:W-:Y:S02]  /*3590*/  P2R R34, PR, RZ, 0x4 ;  /* 0x00000004ff227803 */ /* 0x000fe40000000000 */
[C---:B------:R-:W-:Y:S02]  /*35a0*/  LOP3.LUT P2, RZ, R103.reuse, 0x400000, RZ, 0xc0, !PT ;  /* 0x0040000067ff7812 */ /* 0x040fe4000784c0ff */
[----:B------:R-:W-:Y:S02]  /*35b0*/  P2R R26, PR, RZ, 0x20 ;  /* 0x00000020ff1a7803 */ /* 0x000fe40000000000 */
[----:B------:R-:W-:Y:S02]  /*35c0*/  P2R R32, PR, RZ, 0x8 ;  /* 0x00000008ff207803 */ /* 0x000fe40000000000 */
[----:B------:R-:W-:Y:S02]  /*35d0*/  MOV R15, RZ ;  /* 0x000000ff000f7202 */ /* 0x000fe40000000f00 */
[----:B------:R-:W-:-:S02]  /*35e0*/  LOP3.LUT P5, RZ, R103, 0x80000, RZ, 0xc0, !PT ;  /* 0x0008000067ff7812 */ /* 0x000fc400078ac0ff */
[C---:B------:R-:W-:Y:S02]  /*35f0*/  LOP3.LUT P3, RZ, R103.reuse, 0x200000, RZ, 0xc0, !PT ;  /* 0x0020000067ff7812 */ /* 0x040fe4000786c0ff */
[----:B------:R-:W-:Y:S02]  /*3600*/  P2R R30, PR, RZ, 0x10 ;  /* 0x00000010ff1e7803 */ /* 0x000fe40000000000 */
[----:B------:R-:W-:Y:S02]  /*3610*/  P2R R46, PR, RZ, 0x2 ;  /* 0x00000002ff2e7803 */ /* 0x000fe40000000000 */
[----:B------:R-:W-:Y:S02]  /*3620*/  P2R R48, PR, RZ, 0x1 ;  /* 0x00000001ff307803 */ /* 0x000fe40000000000 */
[C---:B------:R-:W-:Y:S02]  /*3630*/  LOP3.LUT P6, RZ, R103.reuse, 0x40000, RZ, 0xc0, !PT ;  /* 0x0004000067ff7812 */ /* 0x040fe400078cc0ff */
[C---:B------:R-:W-:Y:S01]  /*3640*/  LOP3.LUT P4, RZ, R103.reuse, 0x100000, RZ, 0xc0, !PT ;  /* 0x0010000067ff7812 */ /* 0x040fe2000788c0ff */
[----:B0-----:R-:W-:Y:S01]  /*3650*/  IMAD.WIDE R22, R80, 0x4, R20 ;  /* 0x0000000450167825 */ /* 0x001fe200078e0214 */
[----:B------:R-:W-:-:S02]  /*3660*/  LOP3.LUT P1, RZ, R103, 0x10000, RZ, 0xc0, !PT ;  /* 0x0001000067ff7812 */ /* 0x000fc4000782c0ff */
[----:B------:R-:W-:Y:S01]  /*3670*/  LOP3.LUT P0, RZ, R103, 0x8000, RZ, 0xc0, !PT ;  /* 0x0000800067ff7812 */ /* 0x000fe2000780c0ff */
[--C-:B------:R-:W-:Y:S01]  /*3680*/  IMAD.WIDE R36, R79, 0x4, R20.reuse ;  /* 0x000000044f247825 */ /* 0x100fe200078e0214 */
[----:B------:R0:W2:Y:S01]  /*3690*/  @!P2 LDG.E.CONSTANT R15, desc[UR8][R22.64] ;  /* 0x00000008160fa981 */ /* 0x0000a2000c1e9900 */
[----:B------:R-:W-:Y:S02]  /*36a0*/  LOP3.LUT P2, RZ, R103, 0x20000, RZ, 0xc0, !PT ;  /* 0x0002000067ff7812 */ /* 0x000fe4000784c0ff */
[----:B------:R-:W-:Y:S01]  /*36b0*/  MOV R47, RZ ;  /* 0x000000ff002f7202 */ /* 0x000fe20000000f00 */
[--C-:B------:R-:W-:Y:S01]  /*36c0*/  IMAD.WIDE R40, R77, 0x4, R20.reuse ;  /* 0x000000044d287825 */ /* 0x100fe200078e0214 */
[----:B------:R-:W-:Y:S01]  /*36d0*/  MOV R51, RZ ;  /* 0x000000ff00337202 */ /* 0x000fe20000000f00 */
[----:B------:R-:W-:Y:S01]  /*36e0*/  BAR.SYNC.DEFER_BLOCKING 0x0 ;  /* 0x0000000000007b1d */ /* 0x000fe20000010000 */
[----:B------:R-:W-:Y:S01]  /*36f0*/  MOV R49, RZ ;  /* 0x000000ff00317202 */ /* 0x000fe20000000f00 */
[----:B------:R-:W-:Y:S01]  /*3700*/  IMAD.WIDE R38, R78, 0x4, R20 ;  /* 0x000000044e267825 */ /* 0x000fe200078e0214 */
[----:B------:R-:W-:-:S02]  /*3710*/  MOV R53, RZ ;  /* 0x000000ff00357202 */ /* 0x000fc40000000f00 */
[----:B------:R-:W-:Y:S01]  /*3720*/  MOV R55, RZ ;  /* 0x000000ff00377202 */ /* 0x000fe20000000f00 */
[--C-:B------:R-:W-:Y:S01]  /*3730*/  IMAD.WIDE R42, R76, 0x4, R20.reuse ;  /* 0x000000044c2a7825 */ /* 0x100fe200078e0214 */
[----:B------:R-:W-:Y:S01]  /*3740*/  MOV R57, RZ ;  /* 0x000000ff00397202 */ /* 0x000fe20000000f00 */
[----:B------:R1:W3:Y:S01]  /*3750*/  @!P3 LDG.E.CONSTANT R47, desc[UR8][R36.64] ;  /* 0x00000008242fb981 */ /* 0x0002e2000c1e9900 */
[----:B------:R-:W-:Y:S01]  /*3760*/  MOV R59, RZ ;  /* 0x000000ff003b7202 */ /* 0x000fe20000000f00 */
[--C-:B------:R-:W-:Y:S02]  /*3770*/  IMAD.WIDE R44, R19, 0x4, R20.reuse ;  /* 0x00000004132c7825 */ /* 0x100fe400078e0214 */
[----:B------:R-:W4:Y:S01]  /*3780*/  @!P5 LDG.E.CONSTANT R51, desc[UR8][R40.64] ;  /* 0x000000082833d981 */ /* 0x000f22000c1e9900 */
[----:B------:R-:W-:Y:S01]  /*3790*/  LOP3.LUT P5, RZ, R103, 0x4000, RZ, 0xc0, !PT ;  /* 0x0000400067ff7812 */ /* 0x000fe200078ac0ff */
[--C-:B0-----:R-:W-:Y:S02]  /*37a0*/  IMAD.WIDE R22, R18, 0x4, R20.reuse ;  /* 0x0000000412167825 */ /* 0x101fe400078e0214 */
[----:B------:R0:W5:Y:S02]  /*37b0*/  @!P4 LDG.E.CONSTANT R49, desc[UR8][R38.64] ;  /* 0x000000082631c981 */ /* 0x000164000c1e9900 */
[----:B-1----:R-:W-:Y:S01]  /*37c0*/  IMAD.WIDE R36, R17, 0x4, R20 ;  /* 0x0000000411247825 */ /* 0x002fe200078e0214 */
[C---:B------:R-:W-:Y:S01]  /*37d0*/  LOP3.LUT P4, RZ, R103.reuse, 0x2000, RZ, 0xc0, !PT ;  /* 0x0000200067ff7812 */ /* 0x040fe2000788c0ff */
[----:B------:R1:W5:Y:S01]  /*37e0*/  @!P6 LDG.E.CONSTANT R53, desc[UR8][R42.64] ;  /* 0x000000082a35e981 */ /* 0x000362000c1e9900 */
[----:B------:R-:W-:-:S02]  /*37f0*/  LOP3.LUT P3, RZ, R103, 0x1000, RZ, 0xc0, !PT ;  /* 0x0000100067ff7812 */ /* 0x000fc4000786c0ff */
[C---:B------:R-:W-:Y:S01]  /*3800*/  LOP3.LUT P6, RZ, R103.reuse, 0x100, RZ, 0xc0, !PT ;  /* 0x0000010067ff7812 */ /* 0x040fe200078cc0ff */
[----:B------:R1:W5:Y:S01]  /*3810*/  @!P2 LDG.E.CONSTANT R55, desc[UR8][R44.64] ;  /* 0x000000082c37a981 */ /* 0x000362000c1e9900 */
[----:B------:R-:W-:-:S03]  /*3820*/  LOP3.LUT P2, RZ, R103, 0x800, RZ, 0xc0, !PT ;  /* 0x0000080067ff7812 */ /* 0x000fc6000784c0ff */
[----:B------:R1:W5:Y:S01]  /*3830*/  @!P1 LDG.E.CONSTANT R57, desc[UR8][R22.64] ;  /* 0x0000000816399981 */ /* 0x000362000c1e9900 */
[----:B------:R-:W-:-:S03]  /*3840*/  LOP3.LUT P1, RZ, R103, 0x400, RZ, 0xc0, !PT ;  /* 0x0000040067ff7812 */ /* 0x000fc6000782c0ff */
[----:B------:R1:W5:Y:S01]  /*3850*/  @!P0 LDG.E.CONSTANT R59, desc[UR8][R36.64] ;  /* 0x00000008243b8981 */ /* 0x000362000c1e9900 */
[----:B------:R-:W-:Y:S01]  /*3860*/  LOP3.LUT P0, RZ, R103, 0x200, RZ, 0xc0, !PT ;  /* 0x0000020067ff7812 */ /* 0x000fe2000780c0ff */
[--C-:B0-----:R-:W-:Y:S01]  /*3870*/  IMAD.WIDE R38, R9, 0x4, R20.reuse ;  /* 0x0000000409267825 */ /* 0x101fe200078e0214 */
[----:B------:R-:W-:Y:S02]  /*3880*/  MOV R61, RZ ;  /* 0x000000ff003d7202 */ /* 0x000fe40000000f00 */
[----:B------:R-:W-:Y:S01]  /*3890*/  MOV R63, RZ ;  /* 0x000000ff003f7202 */ /* 0x000fe20000000f00 */
[--C-:B------:R-:W-:Y:S01]  /*38a0*/  IMAD.WIDE R40, R12, 0x4, R20.reuse ;  /* 0x000000040c287825 */ /* 0x100fe200078e0214 */
[----:B------:R-:W-:Y:S02]  /*38b0*/  MOV R65, RZ ;  /* 0x000000ff00417202 */ /* 0x000fe40000000f00 */
[----:B------:R0:W5:Y:S01]  /*38c0*/  @!P5 LDG.E.CONSTANT R61, desc[UR8][R38.64] ;  /* 0x00000008263dd981 */ /* 0x000162000c1e9900 */
[----:B------:R-:W-:Y:S01]  /*38d0*/  MOV R67, RZ ;  /* 0x000000ff00437202 */ /* 0x000fe20000000f00 */
[--C-:B-1----:R-:W-:Y:S01]  /*38e0*/  IMAD.WIDE R42, R11, 0x4, R20.reuse ;  /* 0x000000040b2a7825 */ /* 0x102fe200078e0214 */
[----:B------:R-:W-:Y:S01]  /*38f0*/  MOV R69, RZ ;  /* 0x000000ff00457202 */ /* 0x000fe20000000f00 */
[----:B------:R-:W5:Y:S01]  /*3900*/  @!P4 LDG.E.CONSTANT R63, desc[UR8][R40.64] ;  /* 0x00000008283fc981 */ /* 0x000f62000c1e9900 */
[----:B------:R-:W-:Y:S01]  /*3910*/  MOV R71, RZ ;  /* 0x000000ff00477202 */ /* 0x000fe20000000f00 */
[--C-:B------:R-:W-:Y:S01]  /*3920*/  IMAD.WIDE R44, R7, 0x4, R20.reuse ;  /* 0x00000004072c7825 */ /* 0x100fe200078e0214 */
[----:B------:R-:W-:Y:S01]  /*3930*/  MOV R73, RZ ;  /* 0x000000ff00497202 */ /* 0x000fe20000000f00 */
[----:B------:R-:W5:Y:S02]  /*3940*/  @!P3 LDG.E.CONSTANT R65, desc[UR8][R42.64] ;  /* 0x000000082a41b981 */ /* 0x000f64000c1e9900 */
[----:B------:R-:W-:-:S02]  /*3950*/  IMAD.WIDE R22, R8, 0x4, R20 ;  /* 0x0000000408167825 */ /* 0x000fc400078e0214 */
[----:B------:R1:W5:Y:S02]  /*3960*/  @!P2 LDG.E.CONSTANT R67, desc[UR8][R44.64] ;  /* 0x000000082c43a981 */ /* 0x000364000c1e9900 */
[--C-:B------:R-:W-:Y:S02]  /*3970*/  IMAD.WIDE R36, R6, 0x4, R20.reuse ;  /* 0x0000000406247825 */ /* 0x100fe400078e0214 */
[----:B------:R1:W5:Y:S02]  /*3980*/  @!P1 LDG.E.CONSTANT R69, desc[UR8][R22.64] ;  /* 0x0000000816459981 */ /* 0x000364000c1e9900 */
[--C-:B0-----:R-:W-:Y:S02]  /*3990*/  IMAD.WIDE R38, R10, 0x4, R20.reuse ;  /* 0x000000040a267825 */ /* 0x101fe400078e0214 */
[----:B------:R-:W5:Y:S04]  /*39a0*/  @!P0 LDG.E.CONSTANT R71, desc[UR8][R36.64] ;  /* 0x0000000824478981 */ /* 0x000f68000c1e9900 */
[----:B------:R0:W5:Y:S01]  /*39b0*/  @!P6 LDG.E.CONSTANT R73, desc[UR8][R38.64] ;  /* 0x000000082649e981 */ /* 0x000162000c1e9900 */
[----:B------:R-:W-:Y:S01]  /*39c0*/  LOP3.LUT P6, RZ, R103, 0x80, RZ, 0xc0, !PT ;  /* 0x0000008067ff7812 */ /* 0x000fe200078cc0ff */
[----:B------:R-:W-:Y:S01]  /*39d0*/  BSSY.RECONVERGENT B0, `(.L_x_26) ;  /* 0x0000026000007945 */ /* 0x000fe20003800200 */
[----:B------:R-:W-:Y:S01]  /*39e0*/  ISETP.NE.AND P5, PT, R26, RZ, PT ;  /* 0x000000ff1a00720c */ /* 0x000fe20003fa5270 */
[----:B-1----:R-:W-:Y:S01]  /*39f0*/  IMAD.WIDE R44, R85, 0x4, R20 ;  /* 0x00000004552c7825 */ /* 0x002fe200078e0214 */
[----:B------:R-:W-:-:S02]  /*3a00*/  ISETP.NE.AND P4, PT, R30, RZ, PT ;  /* 0x000000ff1e00720c */ /* 0x000fc40003f85270 */
[----:B------:R-:W-:Y:S01]  /*3a10*/  ISETP.NE.AND P3, PT, R32, RZ, PT ;  /* 0x000000ff2000720c */ /* 0x000fe20003f65270 */
[--C-:B------:R-:W-:Y:S01]  /*3a20*/  IMAD.WIDE R42, R84, 0x4, R20.reuse ;  /* 0x00000004542a7825 */ /* 0x100fe200078e0214 */
[----:B------:R-:W-:Y:S02]  /*3a30*/  ISETP.NE.AND P2, PT, R34, RZ, PT ;  /* 0x000000ff2200720c */ /* 0x000fe40003f45270 */
[----:B------:R-:W-:Y:S01]  /*3a40*/  ISETP.NE.AND P1, PT, R46, RZ, PT ;  /* 0x000000ff2e00720c */ /* 0x000fe20003f25270 */
[--C-:B------:R-:W-:Y:S01]  /*3a50*/  IMAD.WIDE R40, R83, 0x4, R20.reuse ;  /* 0x0000000453287825 */ /* 0x100fe200078e0214 */
[----:B------:R-:W-:Y:S02]  /*3a60*/  ISETP.NE.AND P0, PT, R48, RZ, PT ;  /* 0x000000ff3000720c */ /* 0x000fe40003f05270 */
[----:B------:R-:W-:Y:S01]  /*3a70*/  MOV R22, R16 ;  /* 0x0000001000167202 */ /* 0x000fe20000000f00 */
[----:B0-----:R-:W-:Y:S01]  /*3a80*/  IMAD.WIDE R38, R82, 0x4, R20 ;  /* 0x0000000452267825 */ /* 0x001fe200078e0214 */
[----:B------:R-:W-:-:S03]  /*3a90*/  MOV R23, R13 ;  /* 0x0000000d00177202 */ /* 0x000fc60000000f00 */
[----:B------:R-:W-:Y:S01]  /*3aa0*/  IMAD.WIDE R36, R81, 0x4, R20 ;  /* 0x0000000451247825 */ /* 0x000fe200078e0214 */
[----:B--2---:R0:W-:Y:S04]  /*3ab0*/  STS [R102], R15 ;  /* 0x0000000f66007388 */ /* 0x0041e80000000800 */
[----:B---3--:R0:W-:Y:S04]  /*3ac0*/  STS [R102+0x4], R47 ;  /* 0x0000042f66007388 */ /* 0x0081e80000000800 */
[----:B----4-:R0:W-:Y:S04]  /*3ad0*/  STS [R102+0xc], R51 ;  /* 0x00000c3366007388 */ /* 0x0101e80000000800 */
[----:B-----5:R0:W-:Y:S04]  /*3ae0*/  STS [R102+0x8], R49 ;  /* 0x0000083166007388 */ /* 0x0201e80000000800 */
[----:B------:R0:W-:Y:S04]  /*3af0*/  STS [R102+0x10], R53 ;  /* 0x0000103566007388 */ /* 0x0001e80000000800 */
        /* <DEDUP_REMOVED lines=9> */
[----:B------:R0:W-:Y:S01]  /*3b90*/  STS [R102+0x38], R73 ;  /* 0x0000384966007388 */ /* 0x0001e20000000800 */
[----:B------:R-:W-:Y:S05]  /*3ba0*/  @P6 BRA `(.L_x_27) ;  /* 0x0000000000206947 */ /* 0x000fea0003800000 */
[----:B------:R-:W-:Y:S01]  /*3bb0*/  LOP3.LUT P6, RZ, R103, 0x40, RZ, 0xc0, !PT ;  /* 0x0000004067ff7812 */ /* 0x000fe200078cc0ff */
[----:B------:R-:W-:Y:S01]  /*3bc0*/  BSSY.RECONVERGENT B1, `(.L_x_28) ;  /* 0x0000005000017945 */ /* 0x000fe20003800200 */
[----:B------:R-:W-:-:S11]  /*3bd0*/  HFMA2 R13, -RZ, RZ, 0, 0 ;  /* 0x00000000ff0d7431 */ /* 0x000fd600000001ff */
[----:B------:R-:W-:Y:S05]  /*3be0*/  @P6 BRA `(.L_x_29) ;  /* 0x0000000000086947 */ /* 0x000fea0003800000 */
[----:B------:R-:W-:-:S05]  /*3bf0*/  IMAD.WIDE R20, R14, 0x4, R20 ;  /* 0x000000040e147825 */ /* 0x000fca00078e0214 */
[----:B------:R1:W5:Y:S02]  /*3c00*/  LDG.E.CONSTANT R13, desc[UR8][R20.64] ;  /* 0x00000008140d7981 */ /* 0x000364000c1e9900 */
.L_x_29:
[----:B------:R-:W-:Y:S05]  /*3c10*/  BSYNC.RECONVERGENT B1 ;  /* 0x0000000000017941 */ /* 0x000fea0003800200 */
.L_x_28:
[----:B-----5:R2:W-:Y:S02]  /*3c20*/  STS [R102+0x3c], R13 ;  /* 0x00003c0d66007388 */ /* 0x0205e40000000800 */
.L_x_27:
[----:B------:R-:W-:Y:S05]  /*3c30*/  BSYNC.RECONVERGENT B0 ;  /* 0x0000000000007941 */ /* 0x000fea0003800200 */
.L_x_26:
[----:B------:R-:W-:Y:S01]  /*3c40*/  LOP3.LUT P6, RZ, R103, 0x20, RZ, 0xc0, !PT ;  /* 0x0000002067ff7812 */ /* 0x000fe200078cc0ff */
[----:B------:R-:W-:-:S12]  /*3c50*/  BSSY.RECONVERGENT B0, `(.L_x_30) ;  /* 0x0000009000007945 */ /* 0x000fd80003800200 */
[----:B------:R-:W-:Y:S05]  /*3c60*/  @P6 BRA `(.L_x_31) ;  /* 0x00000000001c6947 */ /* 0x000fea0003800000 */
[----:B------:R-:W-:Y:S01]  /*3c70*/  LOP3.LUT P6, RZ, R103, 0x10, RZ, 0xc0, !PT ;  /* 0x0000001067ff7812 */ /* 0x000fe200078cc0ff */
[----:B------:R-:W-:Y:S01]  /*3c80*/  BSSY.RECONVERGENT B1, `(.L_x_32) ;  /* 0x0000004000017945 */ /* 0x000fe20003800200 */
[----:B--2---:R-:W-:-:S11]  /*3c90*/  MOV R13, RZ ;  /* 0x000000ff000d7202 */ /* 0x004fd60000000f00 */
[----:B------:R-:W-:Y:S05]  /*3ca0*/  @P6 BRA `(.L_x_33) ;  /* 0x0000000000046947 */ /* 0x000fea0003800000 */
[----:B------:R2:W5:Y:S02]  /*3cb0*/  LDG.E.CONSTANT R13, desc[UR8][R36.64] ;  /* 0x00000008240d7981 */ /* 0x000564000c1e9900 */
.L_x_33:
[----:B------:R-:W-:Y:S05]  /*3cc0*/  BSYNC.RECONVERGENT B1 ;  /* 0x0000000000017941 */ /* 0x000fea0003800200 */
.L_x_32:
[----:B-----5:R3:W-:Y:S02]  /*3cd0*/  STS [R102+0x40], R13 ;  /* 0x0000400d66007388 */ /* 0x0207e40000000800 */
.L_x_31:
[----:B------:R-:W-:Y:S05]  /*3ce0*/  BSYNC.RECONVERGENT B0 ;  /* 0x0000000000007941 */ /* 0x000fea0003800200 */
.L_x_30:
[----:B------:R-:W-:Y:S01]  /*3cf0*/  LOP3.LUT P6, RZ, R103, 0x8, RZ, 0xc0, !PT ;  /* 0x0000000867ff7812 */ /* 0x000fe200078cc0ff */
[----:B------:R-:W-:-:S12]  /*3d00*/  BSSY.RECONVERGENT B0, `(.L_x_34) ;  /* 0x0000009000007945 */ /* 0x000fd80003800200 */
[----:B------:R-:W-:Y:S05]  /*3d10*/  @P6 BRA `(.L_x_35) ;  /* 0x00000000001c6947 */ /* 0x000fea0003800000 */
[----:B------:R-:W-:Y:S01]  /*3d20*/  LOP3.LUT P6, RZ, R103, 0x4, RZ, 0xc0, !PT ;  /* 0x0000000467ff7812 */ /* 0x000fe200078cc0ff */
[----:B------:R-:W-:Y:S01]  /*3d30*/  BSSY.RECONVERGENT B1, `(.L_x_36) ;  /* 0x0000004000017945 */ /* 0x000fe20003800200 */
[----:B--23--:R-:W-:-:S11]  /*3d40*/  HFMA2 R13, -RZ, RZ, 0, 0 ;  /* 0x00000000ff0d7431 */ /* 0x00cfd600000001ff */
[----:B------:R-:W-:Y:S05]  /*3d50*/  @P6 BRA `(.L_x_37) ;  /* 0x0000000000046947 */ /* 0x000fea0003800000 */
[----:B------:R2:W5:Y:S02]  /*3d60*/  LDG.E.CONSTANT R13, desc[UR8][R38.64] ;  /* 0x00000008260d7981 */ /* 0x000564000c1e9900 */
.L_x_37:
[----:B------:R-:W-:Y:S05]  /*3d70*/  BSYNC.RECONVERGENT B1 ;  /* 0x0000000000017941 */ /* 0x000fea0003800200 */
.L_x_36:
[----:B-----5:R4:W-:Y:S02]  /*3d80*/  STS [R102+0x44], R13 ;  /* 0x0000440d66007388 */ /* 0x0209e40000000800 */
.L_x_35:
[----:B------:R-:W-:Y:S05]  /*3d90*/  BSYNC.RECONVERGENT B0 ;  /* 0x0000000000007941 */ /* 0x000fea0003800200 */
.L_x_34:
[----:B------:R-:W-:Y:S01]  /*3da0*/  LOP3.LUT P6, RZ, R103, 0x2, RZ, 0xc0, !PT ;  /* 0x0000000267ff7812 */ /* 0x000fe200078cc0ff */
[----:B------:R-:W-:-:S12]  /*3db0*/  BSSY.RECONVERGENT B0, `(.L_x_38) ;  /* 0x0000009000007945 */ /* 0x000fd80003800200 */
[----:B------:R-:W-:Y:S05]  /*3dc0*/  @P6 BRA `(.L_x_39) ;  /* 0x00000000001c6947 */ /* 0x000fea0003800000 */
[----:B------:R-:W-:Y:S01]  /*3dd0*/  LOP3.LUT P6, RZ, R103, 0x1, RZ, 0xc0, !PT ;  /* 0x0000000167ff7812 */ /* 0x000fe200078cc0ff */
[----:B------:R-:W-:Y:S01]  /*3de0*/  BSSY.RECONVERGENT B1, `(.L_x_40) ;  /* 0x0000004000017945 */ /* 0x000fe20003800200 */
[----:B--234-:R-:W-:-:S11]  /*3df0*/  MOV R13, RZ ;  /* 0x000000ff000d7202 */ /* 0x01cfd60000000f00 */
[----:B------:R-:W-:Y:S05]  /*3e00*/  @P6 BRA `(.L_x_41) ;  /* 0x0000000000046947 */ /* 0x000fea0003800000 */
[----:B------:R2:W5:Y:S02]  /*3e10*/  LDG.E.CONSTANT R13, desc[UR8][R40.64] ;  /* 0x00000008280d7981 */ /* 0x000564000c1e9900 */
.L_x_41:
[----:B------:R-:W-:Y:S05]  /*3e20*/  BSYNC.RECONVERGENT B1 ;  /* 0x0000000000017941 */ /* 0x000fea0003800200 */
.L_x_40:
[----:B-----5:R3:W-:Y:S02]  /*3e30*/  STS [R102+0x48], R13 ;  /* 0x0000480d66007388 */ /* 0x0207e40000000800 */
.L_x_39:
[----:B------:R-:W-:Y:S05]  /*3e40*/  BSYNC.RECONVERGENT B0 ;  /* 0x0000000000007941 */ /* 0x000fea0003800200 */
.L_x_38:
[----:B------:R-:W-:Y:S04]  /*3e50*/  BSSY.RECONVERGENT B0, `(.L_x_42) ;  /* 0x0000008000007945 */ /* 0x000fe80003800200 */
[----:B------:R-:W-:Y:S05]  /*3e60*/  @P1 BRA `(.L_x_43) ;  /* 0x0000000000181947 */ /* 0x000fea0003800000 */
[----:B------:R-:W-:Y:S01]  /*3e70*/  BSSY.RECONVERGENT B1, `(.L_x_44) ;  /* 0x0000004000017945 */ /* 0x000fe20003800200 */
[----:B--234-:R-:W-:-:S03]  /*3e80*/  HFMA2 R13, -RZ, RZ, 0, 0 ;  /* 0x00000000ff0d7431 */ /* 0x01cfc600000001ff */
[----:B------:R-:W-:Y:S05]  /*3e90*/  @P4 BRA `(.L_x_45) ;  /* 0x0000000000044947 */ /* 0x000fea0003800000 */
[----:B------:R2:W5:Y:S02]  /*3ea0*/  LDG.E.CONSTANT R13, desc[UR8][R42.64] ;  /* 0x000000082a0d7981 */ /* 0x000564000c1e9900 */
.L_x_45:
[----:B------:R-:W-:Y:S05]  /*3eb0*/  BSYNC.RECONVERGENT B1 ;  /* 0x0000000000017941 */ /* 0x000fea0003800200 */
.L_x_44:
[----:B-----5:R3:W-:Y:S02]  /*3ec0*/  STS [R102+0x4c], R13 ;  /* 0x00004c0d66007388 */ /* 0x0207e40000000800 */
.L_x_43:
[----:B------:R-:W-:Y:S05]  /*3ed0*/  BSYNC.RECONVERGENT B0 ;  /* 0x0000000000007941 */ /* 0x000fea0003800200 */
.L_x_42:
[----:B------:R-:W-:Y:S04]  /*3ee0*/  BSSY.RECONVERGENT B0, `(.L_x_46) ;  /* 0x0000008000007945 */ /* 0x000fe80003800200 */
[----:B------:R-:W-:Y:S05]  /*3ef0*/  @P2 BRA `(.L_x_47) ;  /* 0x0000000000182947 */ /* 0x000fea0003800000 */
[----:B------:R-:W-:Y:S01]  /*3f00*/  BSSY.RECONVERGENT B1, `(.L_x_48) ;  /* 0x0000004000017945 */ /* 0x000fe20003800200 */
[----:B--234-:R-:W-:-:S03]  /*3f10*/  MOV R13, RZ ;  /* 0x000000ff000d7202 */ /* 0x01cfc60000000f00 */
[----:B------:R-:W-:Y:S05]  /*3f20*/  @P5 BRA `(.L_x_49) ;  /* 0x0000000000045947 */ /* 0x000fea0003800000 */
[----:B------:R2:W5:Y:S02]  /*3f30*/  LDG.E.CONSTANT R13, desc[UR8][R44.64] ;  /* 0x000000082c0d7981 */ /* 0x000564000c1e9900 */
.L_x_49:
[----:B------:R-:W-:Y:S05]  /*3f40*/  BSYNC.RECONVERGENT B1 ;  /* 0x0000000000017941 */ /* 0x000fea0003800200 */
.L_x_48:
[----:B-----5:R3:W-:Y:S02]  /*3f50*/  STS [R102+0x50], R13 ;  /* 0x0000500d66007388 */ /* 0x0207e40000000800 */
.L_x_47:
[----:B------:R-:W-:Y:S05]  /*3f60*/  BSYNC.RECONVERGENT B0 ;  /* 0x0000000000007941 */ /* 0x000fea0003800200 */
.L_x_46:
[----:B-1----:R-:W1:Y:S01]  /*3f70*/  @!P3 LDC.64 R20, c[0x0][0x388] ;  /* 0x0000e200ff14bb82 */ /* 0x002e620000000a00 */
[----:B0-----:R-:W-:Y:S01]  /*3f80*/  IMAD.WIDE.U32 R46, R87, 0x4, R22 ;  /* 0x00000004572e7825 */ /* 0x001fe200078e0016 */
[----:B------:R-:W-:-:S03]  /*3f90*/  IADD3 R16, P6, PT, R22, 0x1b0, RZ ;  /* 0x000001b016107810 */ /* 0x000fc60007fde0ff */
[--C-:B------:R-:W-:Y:S01]  /*3fa0*/  IMAD.WIDE.U32 R50, R88, 0x4, R22.reuse ;  /* 0x0000000458327825 */ /* 0x100fe200078e0016 */
[----:B------:R0:W5:Y:S01]  /*3fb0*/  LDG.E.CONSTANT R26, desc[UR8][R46.64] ;  /* 0x000000082e1a7981 */ /* 0x000162000c1e9900 */
[----:B--234-:R-:W-:Y:S02]  /*3fc0*/  IADD3.X R13, PT, PT, RZ, R23, RZ, P6, !PT ;  /* 0x00000017ff0d7210 */ /* 0x01cfe400037fe4ff */
[--C-:B------:R-:W-:Y:S01]  /*3fd0*/  IMAD.WIDE.U32 R36, R89, 0x4, R22.reuse ;  /* 0x0000000459247825 */ /* 0x100fe200078e0016 */
[----:B------:R2:W3:Y:S03]  /*3fe0*/  LDG.E.CONSTANT R32, desc[UR8][R50.64] ;  /* 0x0000000832207981 */ /* 0x0004e6000c1e9900 */
[--C-:B------:R-:W-:Y:S01]  /*3ff0*/  IMAD.WIDE.U32 R38, R90, 0x4, R22.reuse ;  /* 0x000000045a267825 */ /* 0x100fe200078e0016 */
[----:B------:R4:W3:Y:S03]  /*4000*/  LDG.E.CONSTANT R34, desc[UR8][R36.64] ;  /* 0x0000000824227981 */ /* 0x0008e6000c1e9900 */
[--C-:B------:R-:W-:Y:S01]  /*4010*/  IMAD.WIDE.U32 R40, R91, 0x4, R22.reuse ;  /* 0x000000045b287825 */ /* 0x100fe200078e0016 */
[----:B------:R4:W3:Y:S03]  /*4020*/  LDG.E.CONSTANT R54, desc[UR8][R38.64] ;  /* 0x0000000826367981 */ /* 0x0008e6000c1e9900 */
[--C-:B------:R-:W-:Y:S01]  /*4030*/  IMAD.WIDE.U32 R42, R92, 0x4, R22.reuse ;  /* 0x000000045c2a7825 */ /* 0x100fe200078e0016 */
[----:B------:R4:W3:Y:S03]  /*4040*/  LDG.E.CONSTANT R56, desc[UR8][R40.64] ;  /* 0x0000000828387981 */ /* 0x0008e6000c1e9900 */
[----:B------:R-:W-:-:S02]  /*4050*/  IMAD.WIDE.U32 R44, R93, 0x4, R22 ;  /* 0x000000045d2c7825 */ /* 0x000fc400078e0016 */
[----:B------:R-:W3:Y:S02]  /*4060*/  LDG.E.CONSTANT R42, desc[UR8][R42.64] ;  /* 0x000000082a2a7981 */ /* 0x000ee4000c1e9900 */
[--C-:B0-----:R-:W-:Y:S02]  /*4070*/  IMAD.WIDE.U32 R46, R94, 0x4, R22.reuse ;  /* 0x000000045e2e7825 */ /* 0x101fe400078e0016 */
[----:B------:R0:W3:Y:S02]  /*4080*/  LDG.E.CONSTANT R44, desc[UR8][R44.64] ;  /* 0x000000082c2c7981 */ /* 0x0000e4000c1e9900 */
[--C-:B------:R-:W-:Y:S02]  /*4090*/  IMAD.WIDE.U32 R48, R95, 0x4, R22.reuse ;  /* 0x000000045f307825 */ /* 0x100fe400078e0016 */
[----:B------:R-:W3:Y:S02]  /*40a0*/  LDG.E.CONSTANT R46, desc[UR8][R46.64] ;  /* 0x000000082e2e7981 */ /* 0x000ee4000c1e9900 */
[----:B--2---:R-:W-:-:S02]  /*40b0*/  IMAD.WIDE.U32 R50, R96, 0x4, R22 ;  /* 0x0000000460327825 */ /* 0x004fc400078e0016 */
[----:B------:R-:W2:Y:S02]  /*40c0*/  LDG.E.CONSTANT R48, desc[UR8][R48.64] ;  /* 0x0000000830307981 */ /* 0x000ea4000c1e9900 */
[--C-:B------:R-:W-:Y:S02]  /*40d0*/  IMAD.WIDE.U32 R52, R97, 0x4, R22.reuse ;  /* 0x0000000461347825 */ /* 0x100fe400078e0016 */
[----:B------:R-:W2:Y:S02]  /*40e0*/  LDG.E.CONSTANT R50, desc[UR8][R50.64] ;  /* 0x0000000832327981 */ /* 0x000ea4000c1e9900 */
[--C-:B----4-:R-:W-:Y:S02]  /*40f0*/  IMAD.WIDE.U32 R36, R98, 0x4, R22.reuse ;  /* 0x0000000462247825 */ /* 0x110fe400078e0016 */
[----:B------:R-:W4:Y:S02]  /*4100*/  LDG.E.CONSTANT R52, desc[UR8][R52.64] ;  /* 0x0000000834347981 */ /* 0x000f24000c1e9900 */
[----:B------:R-:W-:-:S02]  /*4110*/  IMAD.WIDE.U32 R38, R99, 0x4, R22 ;  /* 0x0000000463267825 */ /* 0x000fc400078e0016 */
[----:B------:R0:W4:Y:S02]  /*4120*/  LDG.E.CONSTANT R36, desc[UR8][R36.64] ;  /* 0x0000000824247981 */ /* 0x000124000c1e9900 */
[----:B------:R-:W-:Y:S02]  /*4130*/  IMAD.WIDE.U32 R40, R100, 0x4, R22 ;  /* 0x0000000464287825 */ /* 0x000fe400078e0016 */
[----:B------:R0:W4:Y:S02]  /*4140*/  LDG.E.CONSTANT R38, desc[UR8][R38.64] ;  /* 0x0000000826267981 */ /* 0x000124000c1e9900 */
[----:B-1----:R-:W-:Y:S02]  /*4150*/  @!P3 IMAD.WIDE.U32 R20, R86, 0x4, R20 ;  /* 0x000000045614b825 */ /* 0x002fe400078e0014 */
[----:B------:R1:W4:Y:S02]  /*4160*/  LDG.E.CONSTANT R40, desc[UR8][R40.64] ;  /* 0x0000000828287981 */ /* 0x000324000c1e9900 */
[----:B------:R-:W-:-:S02]  /*4170*/  @!P0 IMAD.WIDE.U32 R22, R101, 0x4, R22 ;  /* 0x0000000465168825 */ /* 0x000fc400078e0016 */
[----:B------:R-:W4:Y:S04]  /*4180*/  @!P3 LDG.E.CONSTANT R60, desc[UR8][R20.64] ;  /* 0x00000008143cb981 */ /* 0x000f28000c1e9900 */
[----:B------:R-:W4:Y:S01]  /*4190*/  @!P0 LDG.E.CONSTANT R43, desc[UR8][R22.64] ;  /* 0x00000008162b8981 */ /* 0x000f22000c1e9900 */
[----:B------:R-:W1:Y:S01]  /*41a0*/  S2R R58, SR_CgaCtaId ;  /* 0x00000000003a7919 */ /* 0x000e620000008800 */
[----:B------:R-:W-:Y:S02]  /*41b0*/  LEA R15, R0, -R0, 0x5 ;  /* 0x80000000000f7211 */ /* 0x000fe400078e28ff */
[----:B0-----:R-:W-:-:S03]  /*41c0*/  MOV R45, 0x400 ;  /* 0x00000400002d7802 */ /* 0x001fc60000000f00 */
[----:B------:R-:W-:Y:S01]  /*41d0*/  IMAD R30, R2, 0xd8, R15 ;  /* 0x000000d8021e7824 */ /* 0x000fe200078e020f */
[----:B------:R-:W-:-:S04]  /*41e0*/  IADD3 R15, PT, PT, R45, 0x1200, RZ ;  /* 0x000012002d0f7810 */ /* 0x000fc80007ffe0ff */
[----:B-1----:R-:W-:Y:S02]  /*41f0*/  LEA R37, R58, R15, 0x18 ;  /* 0x0000000f3a257211 */ /* 0x002fe400078ec0ff */
[----:B------:R-:W-:Y:S02]  /*4200*/  LEA R15, R3, R30, 0x4 ;  /* 0x0000001e030f7211 */ /* 0x000fe400078e20ff */
[-C--:B------:R-:W-:Y:S02]  /*4210*/  @!P0 LEA R30, R30, R37.reuse, 0x2 ;  /* 0x000000251e1e8211 */ /* 0x080fe400078e10ff */
[----:B------:R-:W-:Y:S01]  /*4220*/  LEA R39, R15, R37, 0x2 ;  /* 0x000000250f277211 */ /* 0x000fe200078e10ff */
[----:B------:R-:W-:Y:S01]  /*4230*/  IMAD R41, R0, 0xc, R3 ;  /* 0x0000000c00297824 */ /* 0x000fe200078e0203 */
[----:B------:R-:W-:Y:S01]  /*4240*/  LEA R58, R58, R45, 0x18 ;  /* 0x0000002d3a3a7211 */ /* 0x000fe200078ec0ff */
[----:B------:R-:W-:-:S03]  /*4250*/  IMAD R104, R2, 0x360, R37 ;  /* 0x0000036002687824 */ /* 0x000fc600078e0225 */
[----:B------:R-:W-:Y:S01]  /*4260*/  LEA R15, R41, R58, 0x2 ;  /* 0x0000003a290f7211 */ /* 0x000fe200078e10ff */
[----:B-----5:R-:W-:Y:S04]  /*4270*/  STS [R39], R26 ;  /* 0x0000001a27007388 */ /* 0x020fe80000000800 */
[----:B---3--:R-:W-:Y:S04]  /*4280*/  STS [R39+0x4], R32 ;  /* 0x0000042027007388 */ /* 0x008fe80000000800 */
[----:B------:R-:W-:Y:S04]  /*4290*/  STS [R39+0x8], R34 ;  /* 0x0000082227007388 */ /* 0x000fe80000000800 */
[----:B------:R-:W-:Y:S04]  /*42a0*/  STS [R39+0xc], R54 ;  /* 0x00000c3627007388 */ /* 0x000fe80000000800 */
[----:B------:R-:W-:Y:S04]  /*42b0*/  STS [R39+0x10], R56 ;  /* 0x0000103827007388 */ /* 0x000fe80000000800 */
[----:B------:R-:W-:Y:S04]  /*42c0*/  STS [R39+0x14], R42 ;  /* 0x0000142a27007388 */ /* 0x000fe80000000800 */
[----:B------:R-:W-:Y:S04]  /*42d0*/  STS [R39+0x18], R44 ;  /* 0x0000182c27007388 */ /* 0x000fe80000000800 */
[----:B------:R-:W-:Y:S04]  /*42e0*/  STS [R39+0x1c], R46 ;  /* 0x00001c2e27007388 */ /* 0x000fe80000000800 */
[----:B--2---:R-:W-:Y:S04]  /*42f0*/  STS [R39+0x20], R48 ;  /* 0x0000203027007388 */ /* 0x004fe80000000800 */
[----:B------:R-:W-:Y:S04]  /*4300*/  STS [R39+0x24], R50 ;  /* 0x0000243227007388 */ /* 0x000fe80000000800 */
[----:B----4-:R-:W-:Y:S04]  /*4310*/  STS [R39+0x28], R52 ;  /* 0x0000283427007388 */ /* 0x010fe80000000800 */
[----:B------:R-:W-:Y:S04]  /*4320*/  STS [R39+0x2c], R36 ;  /* 0x00002c2427007388 */ /* 0x000fe80000000800 */
[----:B------:R-:W-:Y:S04]  /*4330*/  STS [R39+0x30], R38 ;  /* 0x0000302627007388 */ /* 0x000fe80000000800 */
[----:B------:R-:W-:Y:S04]  /*4340*/  STS [R39+0x34], R40 ;  /* 0x0000342827007388 */ /* 0x000fe80000000800 */
[----:B------:R-:W-:Y:S04]  /*4350*/  @!P3 STS [R39+0x38], R60 ;  /* 0x0000383c2700b388 */ /* 0x000fe80000000800 */
[----:B------:R-:W-:Y:S01]  /*4360*/  @!P0 STS [R30+0x3c], R43 ;  /* 0x00003c2b1e008388 */ /* 0x000fe20000000800 */
[----:B------:R-:W-:Y:S06]  /*4370*/  BAR.SYNC.DEFER_BLOCKING 0x0 ;  /* 0x0000000000007b1d */ /* 0x000fec0000010000 */
[----:B------:R-:W-:Y:S04]  /*4380*/  LDS R42, [R15] ;  /* 0x000000000f2a7984 */ /* 0x000fe80000000800 */
[----:B------:R-:W0:Y:S04]  /*4390*/  LDS.128 R20, [R104] ;  /* 0x0000000068147984 */ /* 0x000e280000000c00 */
[----:B------:R-:W1:Y:S04]  /*43a0*/  LDS R111, [R15+0x8] ;  /* 0x000008000f6f7984 */ /* 0x000e680000000800 */
[----:B------:R-:W2:Y:S04]  /*43b0*/  LDS R36, [R15+0x18] ;  /* 0x000018000f247984 */ /* 0x000ea80000000800 */
[----:B------:R-:W3:Y:S04]  /*43c0*/  LDS R108, [R15+0x20] ;  /* 0x000020000f6c7984 */ /* 0x000ee80000000800 */
[----:B------:R-:W4:Y:S04]  /*43d0*/  LDS R37, [R15+0x30] ;  /* 0x000030000f257984 */ /* 0x000f280000000800 */
[----:B------:R-:W5:Y:S04]  /*43e0*/  LDS.128 R56, [R104+0x1b0] ;  /* 0x0001b00068387984 */ /* 0x000f680000000c00 */
[----:B------:R-:W5:Y:S04]  /*43f0*/  LDS R105, [R15+0x38] ;  /* 0x000038000f697984 */ /* 0x000f680000000800 */
[----:B------:R-:W5:Y:S04]  /*4400*/  LDS.128 R60, [R104+0x10] ;  /* 0x00001000683c7984 */ /* 0x000f680000000c00 */
[----:B------:R-:W5:Y:S04]  /*4410*/  LDS R39, [R15+0x48] ;  /* 0x000048000f277984 */ /* 0x000f680000000800 */
[----:B------:R-:W5:Y:S04]  /*4420*/  LDS R109, [R15+0x50] ;  /* 0x000050000f6d7984 */ /* 0x000f680000000800 */
[----:B------:R-:W5:Y:S01]  /*4430*/  LDS.128 R64, [R104+0x1c0] ;  /* 0x0001c00068407984 */ /* 0x000f620000000c00 */
[----:B0-----:R-:W-:-:S03]  /*4440*/  FFMA R41, R42, R20, R25 ;  /* 0x000000142a297223 */ /* 0x001fc60000000019 */
[----:B------:R-:W-:Y:S01]  /*4450*/  LDS R34, [R15+0x180] ;  /* 0x000180000f227984 */ /* 0x000fe20000000800 */
[----:B-1----:R-:W-:-:S03]  /*4460*/  FFMA R43, R111, R20, R24 ;  /* 0x000000146f2b7223 */ /* 0x002fc60000000018 */
[----:B------:R-:W0:Y:S01]  /*4470*/  LDS.128 R68, [R104+0x20] ;  /* 0x0000200068447984 */ /* 0x000e220000000c00 */
[----:B--2---:R-:W-:-:S03]  /*4480*/  FFMA R38, R36, R20, R27 ;  /* 0x0000001424267223 */ /* 0x004fc6000000001b */
[----:B------:R-:W1:Y:S01]  /*4490*/  LDS R106, [R15+0x188] ;  /* 0x000188000f6a7984 */ /* 0x000e620000000800 */
[----:B---3--:R-:W-:-:S03]  /*44a0*/  FFMA R40, R108, R20, R33 ;  /* 0x000000146c287223 */ /* 0x008fc60000000021 */
[----:B------:R-:W2:Y:S04]  /*44b0*/  LDS R32, [R15+0x198] ;  /* 0x000198000f207984 */ /* 0x000ea80000000800 */
[----:B------:R-:W3:Y:S04]  /*44c0*/  LDS R107, [R15+0x1a0] ;  /* 0x0001a0000f6b7984 */ /* 0x000ee80000000800 */
[----:B------:R-:W3:Y:S04]  /*44d0*/  LDS.128 R72, [R104+0x1d0] ;  /* 0x0001d00068487984 */ /* 0x000ee80000000c00 */
[----:B------:R-:W-:Y:S04]  /*44e0*/  LDS R30, [R15+0x1b0] ;  /* 0x0001b0000f1e7984 */ /* 0x000fe80000000800 */
[----:B------:R-:W3:Y:S04]  /*44f0*/  LDS.128 R24, [R104+0x30] ;  /* 0x0000300068187984 */ /* 0x000ee80000000c00 */
[----:B------:R-:W3:Y:S04]  /*4500*/  LDS R20, [R15+0x1b8] ;  /* 0x0001b8000f147984 */ /* 0x000ee80000000800 */
[----:B------:R-:W3:Y:S01]  /*4510*/  LDS.128 R44, [R104+0x1e0] ;  /* 0x0001e000682c7984 */ /* 0x000ee20000000c00 */
[-C--:B----4-:R-:W-:Y:S01]  /*4520*/  FFMA R48, R37, R23.reuse, R38 ;  /* 0x0000001725307223 */ /* 0x090fe20000000026 */
[-C--:B-----5:R-:W-:Y:S01]  /*4530*/  FFMA R42, R42, R56.reuse, R31 ;  /* 0x000000382a2a7223 */ /* 0x0a0fe2000000001f */
[-C--:B------:R-:W-:Y:S01]  /*4540*/  FFMA R28, R111, R56.reuse, R28 ;  /* 0x000000386f1c7223 */ /* 0x080fe2000000001c */
[CC--:B------:R-:W-:Y:S01]  /*4550*/  FFMA R38, R36.reuse, R56.reuse, R35 ;  /* 0x0000003824267223 */ /* 0x0c0fe20000000023 */
[-C--:B------:R-:W-:Y:S01]  /*4560*/  FFMA R41, R36, R23.reuse, R41 ;  /* 0x0000001724297223 */ /* 0x080fe20000000029 */
[CC--:B------:R-:W-:Y:S01]  /*4570*/  FFMA R43, R108.reuse, R23.reuse, R43 ;  /* 0x000000176c2b7223 */ /* 0x0c0fe2000000002b */
[----:B------:R-:W-:Y:S01]  /*4580*/  FFMA R40, R105, R23, R40 ;  /* 0x0000001769287223 */ /* 0x000fe20000000028 */
[----:B------:R-:W-:Y:S01]  /*4590*/  FFMA R56, R108, R56, R29 ;  /* 0x000000386c387223 */ /* 0x000fe2000000001d */
[-C--:B------:R-:W-:Y:S01]  /*45a0*/  FFMA R42, R36, R59.reuse, R42 ;  /* 0x0000003b242a7223 */ /* 0x080fe2000000002a */
[-C--:B------:R-:W-:Y:S01]  /*45b0*/  FFMA R28, R108, R59.reuse, R28 ;  /* 0x0000003b6c1c7223 */ /* 0x080fe2000000001c */
[-C--:B------:R-:W-:Y:S01]  /*45c0*/  FFMA R38, R37, R59.reuse, R38 ;  /* 0x0000003b25267223 */ /* 0x080fe20000000026 */
[----:B------:R-:W4:Y:S01]  /*45d0*/  LDS R110, [R15+0x1c8] ;  /* 0x0001c8000f6e7984 */ /* 0x000f220000000800 */
[----:B------:R-:W-:Y:S01]  /*45e0*/  FFMA R56, R105, R59, R56 ;  /* 0x0000003b69387223 */ /* 0x000fe20000000038 */
[-C--:B------:R-:W-:Y:S01]  /*45f0*/  FFMA R41, R37, R62.reuse, R41 ;  /* 0x0000003e25297223 */ /* 0x080fe20000000029 */
[-C--:B------:R-:W-:Y:S01]  /*4600*/  FFMA R43, R105, R62.reuse, R43 ;  /* 0x0000003e692b7223 */ /* 0x080fe2000000002b */
[-C--:B------:R-:W-:Y:S01]  /*4610*/  FFMA R23, R39, R62.reuse, R48 ;  /* 0x0000003e27177223 */ /* 0x080fe20000000030 */
[----:B------:R-:W-:Y:S01]  /*4620*/  FFMA R40, R109, R62, R40 ;  /* 0x0000003e6d287223 */ /* 0x000fe20000000028 */
[-C--:B------:R-:W-:Y:S01]  /*4630*/  FFMA R37, R37, R66.reuse, R42 ;  /* 0x0000004225257223 */ /* 0x080fe2000000002a */
[----:B------:R-:W5:Y:S01]  /*4640*/  LDS R62, [R15+0x1d0] ;  /* 0x0001d0000f3e7984 */ /* 0x000f620000000800 */
[-C--:B------:R-:W-:Y:S01]  /*4650*/  FFMA R39, R39, R66.reuse, R38 ;  /* 0x0000004227277223 */ /* 0x080fe20000000026 */
[-C--:B------:R-:W-:Y:S01]  /*4660*/  FFMA R29, R105, R66.reuse, R28 ;  /* 0x00000042691d7223 */ /* 0x080fe2000000001c */
[----:B------:R-:W-:Y:S01]  /*4670*/  FFMA R66, R109, R66, R56 ;  /* 0x000000426d427223 */ /* 0x000fe20000000038 */
[-C--:B0-----:R-:W-:Y:S01]  /*4680*/  FFMA R41, R34, R69.reuse, R41 ;  /* 0x0000004522297223 */ /* 0x081fe20000000029 */
[-C--:B-1----:R-:W-:Y:S01]  /*4690*/  FFMA R43, R106, R69.reuse, R43 ;  /* 0x000000456a2b7223 */ /* 0x082fe2000000002b */
[-C--:B--2---:R-:W-:Y:S01]  /*46a0*/  FFMA R115, R32, R69.reuse, R23 ;  /* 0x0000004520737223 */ /* 0x084fe20000000017 */
[----:B---3--:R-:W-:Y:S01]  /*46b0*/  FFMA R117, R107, R69, R40 ;  /* 0x000000456b757223 */ /* 0x008fe20000000028 */
[----:B------:R-:W-:Y:S01]  /*46c0*/  LDS R113, [R15+0x300] ;  /* 0x000300000f717984 */ /* 0x000fe20000000800 */
[-C--:B------:R-:W-:Y:S01]  /*46d0*/  FFMA R112, R106, R73.reuse, R29 ;  /* 0x000000496a707223 */ /* 0x080fe2000000001d */
[----:B------:R-:W-:-:S02]  /*46e0*/  FFMA R31, R34, R73, R37 ;  /* 0x00000049221f7223 */ /* 0x000fc40000000025 */
[----:B------:R-:W-:Y:S01]  /*46f0*/  LDS R23, [R15+0x308] ;  /* 0x000308000f177984 */ /* 0x000fe20000000800 */
[CC--:B------:R-:W-:Y:S01]  /*4700*/  FFMA R29, R32.reuse, R73.reuse, R39 ;  /* 0x00000049201d7223 */ /* 0x0c0fe20000000027 */
[----:B------:R-:W-:Y:S02]  /*4710*/  FFMA R33, R107, R73, R66 ;  /* 0x000000496b217223 */ /* 0x000fe40000000042 */
[----:B------:R-:W-:Y:S01]  /*4720*/  LDS R59, [R15+0x318] ;  /* 0x000318000f3b7984 */ /* 0x000fe20000000800 */
[----:B------:R-:W-:-:S03]  /*4730*/  FFMA R116, R32, R24, R41 ;  /* 0x0000001820747223 */ /* 0x000fc60000000029 */
[----:B------:R-:W0:Y:S01]  /*4740*/  LDS.128 R48, [R104+0x40] ;  /* 0x0000400068307984 */ /* 0x000e220000000c00 */
[----:B------:R-:W-:-:S03]  /*4750*/  FFMA R73, R107, R24, R43 ;  /* 0x000000186b497223 */ /* 0x000fc6000000002b */
[----:B------:R-:W1:Y:S01]  /*4760*/  LDS R56, [R15+0x320] ;  /* 0x000320000f387984 */ /* 0x000e620000000800 */
[----:B------:R-:W-:-:S03]  /*4770*/  FFMA R115, R30, R24, R115 ;  /* 0x000000181e737223 */ /* 0x000fc60000000073 */
[----:B------:R-:W2:Y:S01]  /*4780*/  LDS.128 R52, [R104+0x1f0] ;  /* 0x0001f00068347984 */ /* 0x000ea20000000c00 */
[----:B------:R-:W-:-:S03]  /*4790*/  FFMA R117, R20, R24, R117 ;  /* 0x0000001814757223 */ /* 0x000fc60000000075 */
[----:B------:R-:W3:Y:S04]  /*47a0*/  LDS.128 R36, [R104+0x50] ;  /* 0x0000500068247984 */ /* 0x000ee80000000c00 */
[----:B------:R-:W3:Y:S04]  /*47b0*/  LDS R66, [R15+0x330] ;  /* 0x000330000f427984 */ /* 0x000ee80000000800 */
[----:B------:R-:W3:Y:S04]  /*47c0*/  LDS R24, [R15+0x338] ;  /* 0x000338000f187984 */ /* 0x000ee80000000800 */
[----:B------:R-:W3:Y:S01]  /*47d0*/  LDS.128 R40, [R104+0x200] ;  /* 0x0002000068287984 */ /* 0x000ee20000000c00 */
[-C--:B------:R-:W-:Y:S01]  /*47e0*/  FFMA R118, R32, R44.reuse, R31 ;  /* 0x0000002c20767223 */ /* 0x080fe2000000001f */
[-C--:B------:R-:W-:Y:S01]  /*47f0*/  FFMA R122, R30, R44.reuse, R29 ;  /* 0x0000002c1e7a7223 */ /* 0x080fe2000000001d */
[-C--:B------:R-:W-:Y:S01]  /*4800*/  FFMA R114, R20, R44.reuse, R33 ;  /* 0x0000002c14727223 */ /* 0x080fe20000000021 */
[C---:B------:R-:W-:Y:S01]  /*4810*/  FFMA R116, R30.reuse, R27, R116 ;  /* 0x0000001b1e747223 */ /* 0x040fe20000000074 */
[----:B------:R-:W-:Y:S01]  /*4820*/  FFMA R118, R30, R47, R118 ;  /* 0x0000002f1e767223 */ /* 0x000fe20000000076 */
[----:B------:R-:W-:Y:S04]  /*4830*/  LDS R69, [R15+0x348] ;  /* 0x000348000f457984 */ /* 0x000fe80000000800 */
[----:B------:R-:W3:Y:S04]  /*4840*/  LDS.128 R28, [R104+0x60] ;  /* 0x00006000681c7984 */ /* 0x000ee80000000c00 */
[----:B------:R-:W3:Y:S01]  /*4850*/  LDS.128 R32, [R104+0x210] ;  /* 0x0002100068207984 */ /* 0x000ee20000000c00 */
[----:B------:R-:W-:Y:S01]  /*4860*/  FFMA R112, R107, R44, R112 ;  /* 0x0000002c6b707223 */ /* 0x000fe20000000070 */
[C---:B----4-:R-:W-:Y:S01]  /*4870*/  FFMA R120, R110.reuse, R27, R115 ;  /* 0x0000001b6e787223 */ /* 0x050fe20000000073 */
[----:B------:R-:W-:Y:S01]  /*4880*/  FFMA R110, R110, R47, R122 ;  /* 0x0000002f6e6e7223 */ /* 0x000fe2000000007a */
[----:B-----5:R-:W-:Y:S01]  /*4890*/  FFMA R117, R62, R27, R117 ;  /* 0x0000001b3e757223 */ /* 0x020fe20000000075 */
[-C--:B------:R-:W-:Y:S01]  /*48a0*/  FFMA R112, R20, R47.reuse, R112 ;  /* 0x0000002f14707223 */ /* 0x080fe20000000070 */
[----:B------:R-:W-:Y:S01]  /*48b0*/  FFMA R47, R62, R47, R114 ;  /* 0x0000002f3e2f7223 */ /* 0x000fe20000000072 */
[----:B------:R-:W-:Y:S01]  /*48c0*/  FFMA R122, R20, R27, R73 ;  /* 0x0000001b147a7223 */ /* 0x000fe20000000049 */
[----:B------:R-:W4:Y:S01]  /*48d0*/  LDS R44, [R15+0x4] ;  /* 0x000004000f2c7984 */ /* 0x000f220000000800 */
[-C--:B0-----:R-:W-:Y:S01]  /*48e0*/  FFMA R116, R113, R50.reuse, R116 ;  /* 0x0000003271747223 */ /* 0x081fe20000000074 */
[-C--:B------:R-:W-:Y:S01]  /*48f0*/  FFMA R115, R59, R50.reuse, R120 ;  /* 0x000000323b737223 */ /* 0x080fe20000000078 */
[-C--:B------:R-:W-:Y:S01]  /*4900*/  FFMA R73, R23, R50.reuse, R122 ;  /* 0x0000003217497223 */ /* 0x080fe2000000007a */
[C---:B-1----:R-:W-:Y:S01]  /*4910*/  FFMA R117, R56.reuse, R50, R117 ;  /* 0x0000003238757223 */ /* 0x042fe20000000075 */
[-C--:B--2---:R-:W-:Y:S01]  /*4920*/  FFMA R121, R56, R54.reuse, R47 ;  /* 0x0000003638797223 */ /* 0x084fe2000000002f */
[----:B------:R-:W0:Y:S01]  /*4930*/  LDS R27, [R15+0x350] ;  /* 0x000350000f1b7984 */ /* 0x000e220000000800 */
[-C--:B------:R-:W-:Y:S01]  /*4940*/  FFMA R118, R113, R54.reuse, R118 ;  /* 0x0000003671767223 */ /* 0x080fe20000000076 */
[----:B------:R-:W-:-:S02]  /*4950*/  FFMA R113, R23, R54, R112 ;  /* 0x0000003617717223 */ /* 0x000fc40000000070 */
[----:B------:R-:W1:Y:S01]  /*4960*/  LDS R47, [R15+0x1c] ;  /* 0x00001c000f2f7984 */ /* 0x000e620000000800 */
[C---:B------:R-:W-:Y:S01]  /*4970*/  FFMA R119, R59.reuse, R54, R110 ;  /* 0x000000363b777223 */ /* 0x040fe2000000006e */
[CC--:B---3--:R-:W-:Y:S01]  /*4980*/  FFMA R123, R59.reuse, R37.reuse, R116 ;  /* 0x000000253b7b7223 */ /* 0x0c8fe20000000074 */
[-C--:B------:R-:W-:Y:S01]  /*4990*/  FFMA R73, R56, R37.reuse, R73 ;  /* 0x0000002538497223 */ /* 0x080fe20000000049 */
[-C--:B------:R-:W-:Y:S01]  /*49a0*/  FFMA R114, R66, R37.reuse, R115 ;  /* 0x0000002542727223 */ /* 0x080fe20000000073 */
[----:B------:R-:W-:Y:S01]  /*49b0*/  FFMA R54, R24, R37, R117 ;  /* 0x0000002518367223 */ /* 0x000fe20000000075 */
[----:B------:R-:W-:Y:S04]  /*49c0*/  LDS R50, [R15+0x4c] ;  /* 0x00004c000f327984 */ /* 0x000fe80000000800 */
[----:B------:R-:W2:Y:S01]  /*49d0*/  LDS R37, [R15+0x34] ;  /* 0x000034000f257984 */ /* 0x000ea20000000800 */
[-C--:B------:R-:W-:Y:S01]  /*49e0*/  FFMA R115, R59, R41.reuse, R118 ;  /* 0x000000293b737223 */ /* 0x080fe20000000076 */
[-C--:B------:R-:W-:Y:S01]  /*49f0*/  FFMA R59, R56, R41.reuse, R113 ;  /* 0x00000029383b7223 */ /* 0x080fe20000000071 */
[-C--:B------:R-:W-:Y:S01]  /*4a00*/  FFMA R116, R66, R41.reuse, R119 ;  /* 0x0000002942747223 */ /* 0x080fe20000000077 */
[----:B------:R-:W-:Y:S01]  /*4a10*/  FFMA R110, R24, R41, R121 ;  /* 0x00000029186e7223 */ /* 0x000fe20000000079 */
[----:B------:R-:W-:Y:S04]  /*4a20*/  LDS R112, [R15+0x19c] ;  /* 0x00019c000f707984 */ /* 0x000fe80000000800 */
[----:B------:R-:W3:Y:S01]  /*4a30*/  LDS R41, [R15+0x184] ;  /* 0x000184000f297984 */ /* 0x000ee20000000800 */
[C---:B------:R-:W-:Y:S01]  /*4a40*/  FFMA R114, R69.reuse, R28, R114 ;  /* 0x0000001c45727223 */ /* 0x040fe20000000072 */
[----:B------:R-:W-:-:S02]  /*4a50*/  FFMA R116, R69, R32, R116 ;  /* 0x0000002045747223 */ /* 0x000fc40000000074 */
[----:B------:R-:W-:Y:S04]  /*4a60*/  LDS R119, [R15+0x1cc] ;  /* 0x0001cc000f777984 */ /* 0x000fe80000000800 */
[----:B------:R-:W5:Y:S04]  /*4a70*/  LDS R69, [R15+0x1b4] ;  /* 0x0001b4000f457984 */ /* 0x000f680000000800 */
[----:B------:R-:W5:Y:S01]  /*4a80*/  LDS R120, [R15+0x304] ;  /* 0x000304000f787984 */ /* 0x000f620000000800 */
[----:B------:R-:W-:-:S03]  /*4a90*/  FFMA R113, R66, R28, R123 ;  /* 0x0000001c42717223 */ /* 0x000fc6000000007b */
[----:B------:R-:W5:Y:S01]  /*4aa0*/  LDS R117, [R15+0x31c] ;  /* 0x00031c000f757984 */ /* 0x000f620000000800 */
[----:B------:R-:W-:-:S03]  /*4ab0*/  FFMA R66, R66, R32, R115 ;  /* 0x0000002042427223 */ /* 0x000fc60000000073 */
[----:B------:R-:W5:Y:S04]  /*4ac0*/  LDS R115, [R15+0x334] ;  /* 0x000334000f737984 */ /* 0x000f680000000800 */
[----:B------:R-:W5:Y:S01]  /*4ad0*/  LDS R118, [R15+0x34c] ;  /* 0x00034c000f767984 */ /* 0x000f620000000800 */
[C---:B----4-:R-:W-:Y:S01]  /*4ae0*/  FFMA R113, R44.reuse, R21, R113 ;  /* 0x000000152c717223 */ /* 0x050fe20000000071 */
[----:B------:R-:W-:Y:S01]  /*4af0*/  FFMA R121, R44, R57, R66 ;  /* 0x000000392c797223 */ /* 0x000fe20000000042 */
[CC--:B------:R-:W-:Y:S01]  /*4b00*/  FFMA R44, R24.reuse, R28.reuse, R73 ;  /* 0x0000001c182c7223 */ /* 0x0c0fe20000000049 */
[C---:B0-----:R-:W-:Y:S01]  /*4b10*/  FFMA R54, R27.reuse, R28, R54 ;  /* 0x0000001c1b367223 */ /* 0x041fe20000000036 */
[-C--:B------:R-:W-:Y:S01]  /*4b20*/  FFMA R66, R24, R32.reuse, R59 ;  /* 0x0000002018427223 */ /* 0x080fe2000000003b */
[----:B------:R-:W-:Y:S01]  /*4b30*/  FFMA R110, R27, R32, R110 ;  /* 0x000000201b6e7223 */ /* 0x000fe2000000006e */
[C---:B-1----:R-:W-:Y:S01]  /*4b40*/  FFMA R114, R47.reuse, R21, R114 ;  /* 0x000000152f727223 */ /* 0x042fe20000000072 */
[C---:B------:R-:W-:Y:S01]  /*4b50*/  FFMA R28, R47.reuse, R60, R113 ;  /* 0x0000003c2f1c7223 */ /* 0x040fe20000000071 */
[C---:B------:R-:W-:Y:S01]  /*4b60*/  FFMA R32, R47.reuse, R64, R121 ;  /* 0x000000402f207223 */ /* 0x040fe20000000079 */
[----:B------:R-:W-:Y:S01]  /*4b70*/  FFMA R47, R47, R57, R116 ;  /* 0x000000392f2f7223 */ /* 0x000fe20000000074 */
[C---:B--2---:R-:W-:Y:S01]  /*4b80*/  FFMA R59, R37.reuse, R60, R114 ;  /* 0x0000003c253b7223 */ /* 0x044fe20000000072 */
[C---:B------:R-:W-:Y:S01]  /*4b90*/  FFMA R114, R37.reuse, R63, R28 ;  /* 0x0000003f25727223 */ /* 0x040fe2000000001c */
[C---:B------:R-:W-:Y:S01]  /*4ba0*/  FFMA R73, R37.reuse, R67, R32 ;  /* 0x0000004325497223 */ /* 0x040fe20000000020 */
[----:B------:R-:W-:Y:S01]  /*4bb0*/  FFMA R28, R37, R64, R47 ;  /* 0x00000040251c7223 */ /* 0x000fe2000000002f */
[C---:B------:R-:W-:Y:S01]  /*4bc0*/  FFMA R59, R50.reuse, R63, R59 ;  /* 0x0000003f323b7223 */ /* 0x040fe2000000003b */
[C---:B---3--:R-:W-:Y:S01]  /*4bd0*/  FFMA R114, R41.reuse, R70, R114 ;  /* 0x0000004629727223 */ /* 0x048fe20000000072 */
[----:B------:R-:W-:Y:S01]  /*4be0*/  FFMA R32, R41, R74, R73 ;  /* 0x0000004a29207223 */ /* 0x000fe20000000049 */
[----:B------:R-:W-:Y:S01]  /*4bf0*/  FFMA R37, R50, R67, R28 ;  /* 0x0000004332257223 */ /* 0x000fe2000000001c */
[C---:B------:R-:W-:Y:S01]  /*4c00*/  FFMA R28, R112.reuse, R70, R59 ;  /* 0x00000046701c7223 */ /* 0x040fe2000000003b */
[C---:B------:R-:W-:Y:S01]  /*4c10*/  FFMA R41, R112.reuse, R25, R114 ;  /* 0x0000001970297223 */ /* 0x040fe20000000072 */
[C---:B------:R-:W-:Y:S01]  /*4c20*/  FFMA R47, R112.reuse, R45, R32 ;  /* 0x0000002d702f7223 */ /* 0x040fe20000000020 */
[----:B------:R-:W-:Y:S01]  /*4c30*/  FFMA R112, R112, R74, R37 ;  /* 0x0000004a70707223 */ /* 0x000fe20000000025 */
[----:B------:R-:W-:Y:S01]  /*4c40*/  LDS R73, [R15+0x3c] ;  /* 0x00003c000f497984 */ /* 0x000fe20000000800 */
[C---:B-----5:R-:W-:Y:S01]  /*4c50*/  FFMA R28, R69.reuse, R25, R28 ;  /* 0x00000019451c7223 */ /* 0x060fe2000000001c */
[C---:B------:R-:W-:Y:S01]  /*4c60*/  FFMA R41, R69.reuse, R48, R41 ;  /* 0x0000003045297223 */ /* 0x040fe20000000029 */
[C---:B------:R-:W-:Y:S01]  /*4c70*/  FFMA R32, R69.reuse, R52, R47 ;  /* 0x0000003445207223 */ /* 0x040fe2000000002f */
[----:B------:R-:W-:Y:S01]  /*4c80*/  FFMA R69, R69, R45, R112 ;  /* 0x0000002d45457223 */ /* 0x000fe20000000070 */
[C---:B------:R-:W-:Y:S01]  /*4c90*/  FFMA R28, R119.reuse, R48, R28 ;  /* 0x00000030771c7223 */ /* 0x040fe2000000001c */
[C---:B------:R-:W-:Y:S01]  /*4ca0*/  FFMA R41, R120.reuse, R51, R41 ;  /* 0x0000003378297223 */ /* 0x040fe20000000029 */
[----:B------:R-:W-:Y:S01]  /*4cb0*/  FFMA R37, R120, R55, R32 ;  /* 0x0000003778257223 */ /* 0x000fe20000000020 */
[----:B------:R-:W-:Y:S01]  /*4cc0*/  FFMA R32, R119, R52, R69 ;  /* 0x0000003477207223 */ /* 0x000fe20000000045 */
[C---:B------:R-:W-:Y:S01]  /*4cd0*/  FFMA R28, R117.reuse, R51, R28 ;  /* 0x00000033751c7223 */ /* 0x040fe2000000001c */
[C---:B------:R-:W-:Y:S01]  /*4ce0*/  FFMA R50, R117.reuse, R38, R41 ;  /* 0x0000002675327223 */ /* 0x040fe20000000029 */
[C---:B------:R-:W-:Y:S01]  /*4cf0*/  FFMA R112, R117.reuse, R42, R37 ;  /* 0x0000002a75707223 */ /* 0x040fe20000000025 */
[----:B------:R-:W-:Y:S01]  /*4d00*/  FFMA R117, R117, R55, R32 ;  /* 0x0000003775757223 */ /* 0x000fe20000000020 */
[C---:B------:R-:W-:Y:S01]  /*4d10*/  FFMA R37, R115.reuse, R38, R28 ;  /* 0x0000002673257223 */ /* 0x040fe2000000001c */
[C---:B------:R-:W-:Y:S01]  /*4d20*/  FFMA R50, R115.reuse, R29, R50 ;  /* 0x0000001d73327223 */ /* 0x040fe20000000032 */
[C---:B------:R-:W-:Y:S01]  /*4d30*/  FFMA R41, R115.reuse, R33, R112 ;  /* 0x0000002173297223 */ /* 0x040fe20000000070 */
[----:B------:R-:W-:Y:S01]  /*4d40*/  FFMA R28, R115, R42, R117 ;  /* 0x0000002a731c7223 */ /* 0x000fe20000000075 */
[C---:B------:R-:W-:Y:S01]  /*4d50*/  FFMA R37, R118.reuse, R29, R37 ;  /* 0x0000001d76257223 */ /* 0x040fe20000000025 */
[C---:B------:R-:W-:Y:S01]  /*4d60*/  FFMA R50, R111.reuse, R22, R50 ;  /* 0x000000166f327223 */ /* 0x040fe20000000032 */
[----:B------:R-:W-:Y:S01]  /*4d70*/  FFMA R32, R111, R58, R41 ;  /* 0x0000003a6f207223 */ /* 0x000fe20000000029 */
[----:B------:R-:W-:Y:S01]  /*4d80*/  LDS R69, [R15+0x24] ;  /* 0x000024000f457984 */ /* 0x000fe20000000800 */
[----:B------:R-:W-:-:S03]  /*4d90*/  FFMA R41, R118, R33, R28 ;  /* 0x0000002176297223 */ /* 0x000fc6000000001c */
[----:B------:R-:W0:Y:S01]  /*4da0*/  LDS R111, [R15+0xc] ;  /* 0x00000c000f6f7984 */ /* 0x000e220000000800 */
        /* <DEDUP_REMOVED lines=11> */
[----:B------:R-:W1:Y:S01]  /*4e60*/  LDS R50, [R15+0x54] ;  /* 0x000054000f327984 */ /* 0x000e620000000800 */
        /* <DEDUP_REMOVED lines=8> */
[----:B------:R-:W2:Y:S01]  /*4ef0*/  LDS R59, [R15+0x18c] ;  /* 0x00018c000f3b7984 */ /* 0x000ea20000000800 */
[----:B------:R-:W-:Y:S01]  /*4f00*/  FFMA R20, R20, R46, R107 ;  /* 0x0000002e14147223 */ /* 0x000fe2000000006b */
[----:B------:R-:W-:-:S02]  /*4f10*/  FFMA R32, R23, R36, R32 ;  /* 0x0000002417207223 */ /* 0x000fc40000000020 */
[----:B------:R-:W3:Y:S01]  /*4f20*/  LDS R37, [R15+0x1a4] ;  /* 0x0001a4000f257984 */ /* 0x000ee20000000800 */
[----:B------:R-:W-:Y:S01]  /*4f30*/  FFMA R28, R23, R40, R41 ;  /* 0x00000028171c7223 */ /* 0x000fe20000000029 */
[C---:B------:R-:W-:Y:S01]  /*4f40*/  FFMA R23, R62.reuse, R49, R47 ;  /* 0x000000313e177223 */ /* 0x040fe2000000002f */
[----:B------:R-:W-:Y:S01]  /*4f50*/  FFMA R105, R62, R53, R20 ;  /* 0x000000353e697223 */ /* 0x000fe20000000014 */
[----:B------:R-:W4:Y:S01]  /*4f60*/  LDS R47, [R15+0x1bc] ;  /* 0x0001bc000f2f7984 */ /* 0x000f220000000800 */
[C---:B------:R-:W-:Y:S01]  /*4f70*/  FFMA R109, R56.reuse, R39, R32 ;  /* 0x00000027386d7223 */ /* 0x040fe20000000020 */
[C---:B------:R-:W-:Y:S01]  /*4f80*/  FFMA R107, R56.reuse, R36, R23 ;  /* 0x00000024386b7223 */ /* 0x040fe20000000017 */
[C---:B------:R-:W-:Y:S01]  /*4f90*/  FFMA R113, R56.reuse, R43, R28 ;  /* 0x0000002b38717223 */ /* 0x040fe2000000001c */
[----:B------:R-:W5:Y:S01]  /*4fa0*/  LDS R41, [R15+0x1d4] ;  /* 0x0001d4000f297984 */ /* 0x000f620000000800 */
[----:B------:R-:W-:Y:S01]  /*4fb0*/  FFMA R56, R56, R40, R105 ;  /* 0x0000002838387223 */ /* 0x000fe20000000069 */
[----:B------:R-:W-:-:S02]  /*4fc0*/  FFMA R28, R24, R39, R107 ;  /* 0x00000027181c7223 */ /* 0x000fc4000000006b */
[----:B------:R-:W5:Y:S01]  /*4fd0*/  LDS R106, [R15+0x30c] ;  /* 0x00030c000f6a7984 */ /* 0x000f620000000800 */
[----:B------:R-:W-:-:S03]  /*4fe0*/  FFMA R32, R24, R43, R56 ;  /* 0x0000002b18207223 */ /* 0x000fc60000000038 */
[----:B------:R-:W5:Y:S01]  /*4ff0*/  LDS R23, [R15+0x324] ;  /* 0x000324000f177984 */ /* 0x000f620000000800 */
[C---:B------:R-:W-:Y:S01]  /*5000*/  FFMA R28, R27.reuse, R30, R28 ;  /* 0x0000001e1b1c7223 */ /* 0x040fe2000000001c */
[----:B------:R-:W-:Y:S02]  /*5010*/  FFMA R32, R27, R34, R32 ;  /* 0x000000221b207223 */ /* 0x000fe40000000020 */
[----:B------:R-:W5:Y:S01]  /*5020*/  LDS R20, [R15+0x33c] ;  /* 0x00033c000f147984 */ /* 0x000f620000000800 */
[C---:B0-----:R-:W-:Y:S01]  /*5030*/  FFMA R27, R111.reuse, R21, R44 ;  /* 0x000000156f1b7223 */ /* 0x041fe2000000002c */
[C---:B------:R-:W-:Y:S01]  /*5040*/  FFMA R56, R24.reuse, R30, R109 ;  /* 0x0000001e18387223 */ /* 0x040fe2000000006d */
[----:B------:R-:W-:Y:S01]  /*5050*/  FFMA R62, R24, R34, R113 ;  /* 0x00000022183e7223 */ /* 0x000fe20000000071 */
[----:B------:R-:W-:Y:S01]  /*5060*/  FFMA R111, R111, R57, R66 ;  /* 0x000000396f6f7223 */ /* 0x000fe20000000042 */
[----:B------:R-:W0:Y:S01]  /*5070*/  LDS R24, [R15+0x354] ;  /* 0x000354000f187984 */ /* 0x000e220000000800 */
[C---:B------:R-:W-:Y:S01]  /*5080*/  FFMA R54, R69.reuse, R21, R54 ;  /* 0x0000001545367223 */ /* 0x040fe20000000036 */
[C---:B------:R-:W-:Y:S01]  /*5090*/  FFMA R57, R69.reuse, R57, R110 ;  /* 0x0000003945397223 */ /* 0x040fe2000000006e */
[C---:B------:R-:W-:Y:S01]  /*50a0*/  FFMA R44, R69.reuse, R60, R27 ;  /* 0x0000003c452c7223 */ /* 0x040fe2000000001b */
[----:B------:R-:W0:Y:S01]  /*50b0*/  LDS R21, [R15+0x10] ;  /* 0x000010000f157984 */ /* 0x000e220000000800 */
[----:B------:R-:W-:Y:S01]  /*50c0*/  FFMA R66, R69, R64, R111 ;  /* 0x0000004045427223 */ /* 0x000fe2000000006f */
[----:B------:R-:W-:-:S02]  /*50d0*/  FFMA R69, R73, R60, R54 ;  /* 0x0000003c49457223 */ /* 0x000fc40000000036 */
[----:B------:R-:W0:Y:S01]  /*50e0*/  LDS R27, [R15+0x28] ;  /* 0x000028000f1b7984 */ /* 0x000e220000000800 */
[C---:B------:R-:W-:Y:S01]  /*50f0*/  FFMA R57, R73.reuse, R64, R57 ;  /* 0x0000004049397223 */ /* 0x040fe20000000039 */
[CC--:B------:R-:W-:Y:S02]  /*5100*/  FFMA R54, R73.reuse, R63.reuse, R44 ;  /* 0x0000003f49367223 */ /* 0x0c0fe4000000002c */
[----:B------:R-:W0:Y:S01]  /*5110*/  LDS R44, [R15+0x40] ;  /* 0x000040000f2c7984 */ /* 0x000e220000000800 */
[C---:B-1----:R-:W-:Y:S01]  /*5120*/  FFMA R60, R50.reuse, R63, R69 ;  /* 0x0000003f323c7223 */ /* 0x042fe20000000045 */
[-C--:B------:R-:W-:Y:S02]  /*5130*/  FFMA R50, R50, R67.reuse, R57 ;  /* 0x0000004332327223 */ /* 0x080fe40000000039 */
[----:B------:R-:W1:Y:S01]  /*5140*/  LDS R57, [R15+0x58] ;  /* 0x000058000f397984 */ /* 0x000e620000000800 */
[----:B------:R-:W-:Y:S01]  /*5150*/  FFMA R73, R73, R67, R66 ;  /* 0x0000004349497223 */ /* 0x000fe20000000042 */
[-C--:B--2---:R-:W-:Y:S01]  /*5160*/  FFMA R54, R59, R70.reuse, R54 ;  /* 0x000000463b367223 */ /* 0x084fe20000000036 */
[----:B---3--:R-:W-:Y:S01]  /*5170*/  FFMA R60, R37, R70, R60 ;  /* 0x00000046253c7223 */ /* 0x008fe2000000003c */
[----:B------:R-:W-:Y:S01]  /*5180*/  LDS R105, [R15+0x4a0] ;  /* 0x0004a0000f697984 */ /* 0x000fe20000000800 */
[-C--:B------:R-:W-:Y:S01]  /*5190*/  FFMA R64, R59, R74.reuse, R73 ;  /* 0x0000004a3b407223 */ /* 0x080fe20000000049 */
[C---:B------:R-:W-:Y:S01]  /*51a0*/  FFMA R74, R37.reuse, R74, R50 ;  /* 0x0000004a254a7223 */ /* 0x040fe20000000032 */
[C---:B------:R-:W-:Y:S01]  /*51b0*/  FFMA R59, R37.reuse, R25, R54 ;  /* 0x00000019253b7223 */ /* 0x040fe20000000036 */
[----:B------:R-:W2:Y:S01]  /*51c0*/  LDS R50, [R15+0x190] ;  /* 0x000190000f327984 */ /* 0x000ea20000000800 */
[----:B------:R-:W-:Y:S01]  /*51d0*/  FFMA R63, R37, R45, R64 ;  /* 0x0000002d253f7223 */ /* 0x000fe20000000040 */
[C---:B----4-:R-:W-:Y:S01]  /*51e0*/  FFMA R60, R47.reuse, R25, R60 ;  /* 0x000000192f3c7223 */ /* 0x050fe2000000003c */
[C---:B------:R-:W-:Y:S01]  /*51f0*/  FFMA R74, R47.reuse, R45, R74 ;  /* 0x0000002d2f4a7223 */ /* 0x040fe2000000004a */
[----:B------:R-:W3:Y:S01]  /*5200*/  LDS R37, [R15+0x1a8] ;  /* 0x0001a8000f257984 */ /* 0x000ee20000000800 */
[C---:B------:R-:W-:Y:S01]  /*5210*/  FFMA R59, R47.reuse, R48, R59 ;  /* 0x000000302f3b7223 */ /* 0x040fe2000000003b */
[----:B------:R-:W-:Y:S01]  /*5220*/  FFMA R54, R47, R52, R63 ;  /* 0x000000342f367223 */ /* 0x000fe2000000003f */
[C---:B-----5:R-:W-:Y:S01]  /*5230*/  FFMA R60, R41.reuse, R48, R60 ;  /* 0x00000030293c7223 */ /* 0x060fe2000000003c */
[----:B------:R-:W-:Y:S01]  /*5240*/  FFMA R74, R41, R52, R74 ;  /* 0x00000034294a7223 */ /* 0x000fe2000000004a */
[C---:B------:R-:W-:Y:S01]  /*5250*/  FFMA R59, R106.reuse, R51, R59 ;  /* 0x000000336a3b7223 */ /* 0x040fe2000000003b */
[----:B------:R-:W-:Y:S01]  /*5260*/  FFMA R25, R106, R55, R54 ;  /* 0x000000376a197223 */ /* 0x000fe20000000036 */
[C---:B------:R-:W-:Y:S01]  /*5270*/  FFMA R51, R23.reuse, R51, R60 ;  /* 0x0000003317337223 */ /* 0x040fe2000000003c */
[C---:B------:R-:W-:Y:S01]  /*5280*/  FFMA R55, R23.reuse, R55, R74 ;  /* 0x0000003717377223 */ /* 0x040fe2000000004a */
[----:B------:R-:W4:Y:S01]  /*5290*/  LDS R41, [R15+0x1c0] ;  /* 0x0001c0000f297984 */ /* 0x000f220000000800 */
[C---:B------:R-:W-:Y:S01]  /*52a0*/  FFMA R48, R23.reuse, R38, R59 ;  /* 0x0000002617307223 */ /* 0x040fe2000000003b */
[----:B------:R-:W-:Y:S01]  /*52b0*/  FFMA R52, R23, R42, R25 ;  /* 0x0000002a17347223 */ /* 0x000fe20000000019 */
[C---:B------:R-:W-:Y:S01]  /*52c0*/  FFMA R23, R20.reuse, R38, R51 ;  /* 0x0000002614177223 */ /* 0x040fe20000000033 */
[C---:B------:R-:W-:Y:S01]  /*52d0*/  FFMA R55, R20.reuse, R42, R55 ;  /* 0x0000002a14377223 */ /* 0x040fe20000000037 */
[----:B------:R-:W5:Y:S01]  /*52e0*/  LDS R38, [R15+0x1d8] ;  /* 0x0001d8000f267984 */ /* 0x000f620000000800 */
[C---:B------:R-:W-:Y:S01]  /*52f0*/  FFMA R48, R20.reuse, R29, R48 ;  /* 0x0000001d14307223 */ /* 0x040fe20000000030 */
[----:B------:R-:W-:Y:S01]  /*5300*/  FFMA R25, R20, R33, R52 ;  /* 0x0000002114197223 */ /* 0x000fe20000000034 */
[C---:B0-----:R-:W-:Y:S01]  /*5310*/  FFMA R20, R24.reuse, R29, R23 ;  /* 0x0000001d18147223 */ /* 0x041fe20000000017 */
[----:B------:R-:W-:Y:S01]  /*5320*/  FFMA R55, R24, R33, R55 ;  /* 0x0000002118377223 */ /* 0x000fe20000000037 */
[----:B------:R-:W0:Y:S01]  /*5330*/  LDS R51, [R15+0x310] ;  /* 0x000310000f337984 */ /* 0x000e220000000800 */
[C---:B------:R-:W-:Y:S01]  /*5340*/  FFMA R48, R21.reuse, R22, R48 ;  /* 0x0000001615307223 */ /* 0x040fe20000000030 */
[----:B------:R-:W-:Y:S01]  /*5350*/  FFMA R24, R21, R58, R25 ;  /* 0x0000003a15187223 */ /* 0x000fe20000000019 */
[C---:B------:R-:W-:Y:S01]  /*5360*/  FFMA R21, R27.reuse, R22, R20 ;  /* 0x000000161b157223 */ /* 0x040fe20000000014 */
[----:B------:R-:W0:Y:S01]  /*5370*/  LDS R29, [R15+0x328] ;  /* 0x000328000f1d7984 */ /* 0x000e220000000800 */
[----:B------:R-:W-:-:S02]  /*5380*/  FFMA R58, R27, R58, R55 ;  /* 0x0000003a1b3a7223 */ /* 0x000fc40000000037 */
[C---:B------:R-:W-:Y:S01]  /*5390*/  FFMA R20, R44.reuse, R61, R21 ;  /* 0x0000003d2c147223 */ /* 0x040fe20000000015 */
[----:B------:R-:W0:Y:S01]  /*53a0*/  LDS R33, [R15+0x340] ;  /* 0x000340000f217984 */ /* 0x000e220000000800 */
[C---:B------:R-:W-:Y:S01]  /*53b0*/  FFMA R58, R44.reuse, R65, R58 ;  /* 0x000000412c3a7223 */ /* 0x040fe2000000003a */
[----:B------:R-:W-:Y:S01]  /*53c0*/  FFMA R23, R27, R61, R48 ;  /* 0x0000003d1b177223 */ /* 0x000fe20000000030 */
[C---:B-1----:R-:W-:Y:S01]  /*53d0*/  FFMA R20, R57.reuse, R68, R20 ;  /* 0x0000004439147223 */ /* 0x042fe20000000014 */
[----:B------:R-:W1:Y:S01]  /*53e0*/  LDS R55, [R15+0x358] ;  /* 0x000358000f377984 */ /* 0x000e620000000800 */
[----:B------:R-:W-:Y:S01]  /*53f0*/  FFMA R58, R57, R72, R58 ;  /* 0x00000048393a7223 */ /* 0x000fe2000000003a */
[----:B------:R-:W-:Y:S02]  /*5400*/  FFMA R27, R27, R65, R24 ;  /* 0x000000411b1b7223 */ /* 0x000fe40000000018 */
[----:B------:R-:W1:Y:S01]  /*5410*/  LDS R57, [R15+0x480] ;  /* 0x000480000f397984 */ /* 0x000e620000000800 */
[C---:B------:R-:W-:Y:S01]  /*5420*/  FFMA R23, R44.reuse, R68, R23 ;  /* 0x000000442c177223 */ /* 0x040fe20000000017 */
[----:B------:R-:W-:-:S02]  /*5430*/  FFMA R44, R44, R72, R27 ;  /* 0x000000482c2c7223 */ /* 0x000fc4000000001b */
[----:B------:R-:W1:Y:S01]  /*5440*/  LDS R106, [R15+0x488] ;  /* 0x000488000f6a7984 */ /* 0x000e620000000800 */
[C---:B--2---:R-:W-:Y:S01]  /*5450*/  FFMA R23, R50.reuse, R71, R23 ;  /* 0x0000004732177223 */ /* 0x044fe20000000017 */
[----:B------:R-:W-:Y:S02]  /*5460*/  FFMA R21, R50, R75, R44 ;  /* 0x0000004b32157223 */ /* 0x000fe4000000002c */
[----:B------:R-:W2:Y:S01]  /*5470*/  LDS R61, [R15+0x498] ;  /* 0x000498000f3d7984 */ /* 0x000ea20000000800 */
[C---:B---3--:R-:W-:Y:S01]  /*5480*/  FFMA R24, R37.reuse, R71, R20 ;  /* 0x0000004725187223 */ /* 0x048fe20000000014 */
[C---:B------:R-:W-:Y:S01]  /*5490*/  FFMA R42, R37.reuse, R26, R23 ;  /* 0x0000001a252a7223 */ /* 0x040fe20000000017 */
[C---:B------:R-:W-:Y:S01]  /*54a0*/  FFMA R44, R37.reuse, R46, R21 ;  /* 0x0000002e252c7223 */ /* 0x040fe20000000015 */
[----:B------:R-:W-:Y:S01]  /*54b0*/  FFMA R58, R37, R75, R58 ;  /* 0x0000004b253a7223 */ /* 0x000fe2000000003a */
[----:B------:R-:W3:Y:S04]  /*54c0*/  LDS.128 R20, [R104+0x70] ;  /* 0x0000700068147984 */ /* 0x000ee80000000c00 */
[----:B------:R-:W3:Y:S04]  /*54d0*/  LDS R37, [R15+0x4b0] ;  /* 0x0004b0000f257984 */ /* 0x000ee80000000800 */
[----:B------:R-:W3:Y:S01]  /*54e0*/  LDS R107, [R15+0x4b8] ;  /* 0x0004b8000f6b7984 */ /* 0x000ee20000000800 */
[C---:B----4-:R-:W-:Y:S01]  /*54f0*/  FFMA R45, R41.reuse, R26, R24 ;  /* 0x0000001a292d7223 */ /* 0x050fe20000000018 */
[C---:B------:R-:W-:Y:S01]  /*5500*/  FFMA R58, R41.reuse, R46, R58 ;  /* 0x0000002e293a7223 */ /* 0x040fe2000000003a */
[C---:B------:R-:W-:Y:S01]  /*5510*/  FFMA R42, R41.reuse, R49, R42 ;  /* 0x00000031292a7223 */ /* 0x040fe2000000002a */
[----:B------:R-:W-:Y:S01]  /*5520*/  FFMA R41, R41, R53, R44 ;  /* 0x0000003529297223 */ /* 0x000fe2000000002c */
[C---:B-----5:R-:W-:Y:S01]  /*5530*/  FFMA R52, R38.reuse, R49, R45 ;  /* 0x0000003126347223 */ /* 0x060fe2000000002d */
[----:B------:R-:W-:Y:S01]  /*5540*/  FFMA R53, R38, R53, R58 ;  /* 0x0000003526357223 */ /* 0x000fe2000000003a */
[----:B------:R-:W4:Y:S01]  /*5550*/  LDS.128 R24, [R104+0x220] ;  /* 0x0002200068187984 */ /* 0x000f220000000c00 */
[C---:B0-----:R-:W-:Y:S01]  /*5560*/  FFMA R42, R51.reuse, R36, R42 ;  /* 0x00000024332a7223 */ /* 0x041fe2000000002a */
[----:B------:R-:W-:Y:S01]  /*5570*/  FFMA R54, R51, R40, R41 ;  /* 0x0000002833367223 */ /* 0x000fe20000000029 */
[C---:B------:R-:W-:Y:S01]  /*5580*/  FFMA R52, R29.reuse, R36, R52 ;  /* 0x000000241d347223 */ /* 0x040fe20000000034 */
[----:B------:R-:W0:Y:S01]  /*5590*/  LDS.128 R44, [R104+0x80] ;  /* 0x00008000682c7984 */ /* 0x000e220000000c00 */
[----:B------:R-:W-:-:S03]  /*55a0*/  FFMA R40, R29, R40, R53 ;  /* 0x000000281d287223 */ /* 0x000fc60000000035 */
[----:B------:R-:W5:Y:S01]  /*55b0*/  LDS R38, [R15+0x4c8] ;  /* 0x0004c8000f267984 */ /* 0x000f620000000800 */
[----:B------:R-:W-:-:S03]  /*55c0*/  FFMA R41, R29, R39, R42 ;  /* 0x000000271d297223 */ /* 0x000fc6000000002a */
[----:B------:R-:W5:Y:S01]  /*55d0*/  LDS R108, [R15+0x4d0] ;  /* 0x0004d0000f6c7984 */ /* 0x000f620000000800 */
[----:B------:R-:W-:Y:S01]  /*55e0*/  FFMA R52, R33, R39, R52 ;  /* 0x0000002721347223 */ /* 0x000fe20000000034 */
[-C--:B------:R-:W-:Y:S01]  /*55f0*/  FFMA R29, R29, R43.reuse, R54 ;  /* 0x0000002b1d1d7223 */ /* 0x080fe20000000036 */
[C---:B------:R-:W-:Y:S01]  /*5600*/  FFMA R40, R33.reuse, R43, R40 ;  /* 0x0000002b21287223 */ /* 0x040fe20000000028 */
[----:B------:R-:W5:Y:S01]  /*5610*/  LDS.128 R48, [R104+0x230] ;  /* 0x0002300068307984 */ /* 0x000f620000000c00 */
[C---:B------:R-:W-:Y:S01]  /*5620*/  FFMA R41, R33.reuse, R30, R41 ;  /* 0x0000001e21297223 */ /* 0x040fe20000000029 */
[----:B------:R-:W-:Y:S01]  /*5630*/  FFMA R36, R33, R34, R29 ;  /* 0x0000002221247223 */ /* 0x000fe2000000001d */
[C---:B-1----:R-:W-:Y:S01]  /*5640*/  FFMA R30, R55.reuse, R30, R52 ;  /* 0x0000001e371e7223 */ /* 0x042fe20000000034 */
[----:B------:R-:W-:Y:S01]  /*5650*/  FFMA R40, R55, R34, R40 ;  /* 0x0000002237287223 */ /* 0x000fe20000000028 */
[----:B------:R-:W-:Y:S01]  /*5660*/  LDS R69, [R15+0x600] ;  /* 0x000600000f457984 */ /* 0x000fe20000000800 */
[C---:B------:R-:W-:Y:S01]  /*5670*/  FFMA R33, R57.reuse, R31, R56 ;  /* 0x0000001f39217223 */ /* 0x040fe20000000038 */
[----:B------:R-:W-:-:S02]  /*5680*/  FFMA R62, R57, R35, R62 ;  /* 0x00000023393e7223 */ /* 0x000fc4000000003e */
[----:B------:R-:W-:Y:S04]  /*5690*/  LDS R109, [R15+0x608] ;  /* 0x000608000f6d7984 */ /* 0x000fe80000000800 */
[----:B------:R-:W1:Y:S04]  /*56a0*/  LDS.128 R52, [R104+0x90] ;  /* 0x0000900068347984 */ /* 0x000e680000000c00 */
[----:B------:R-:W1:Y:S04]  /*56b0*/  LDS R110, [R15+0x620] ;  /* 0x000620000f6e7984 */ /* 0x000e680000000800 */
[----:B------:R-:W1:Y:S01]  /*56c0*/  LDS.128 R56, [R104+0x240] ;  /* 0x0002400068387984 */ /* 0x000e620000000c00 */
[-C--:B------:R-:W-:Y:S01]  /*56d0*/  FFMA R41, R106, R31.reuse, R41 ;  /* 0x0000001f6a297223 */ /* 0x080fe20000000029 */
[----:B--2---:R-:W-:-:S02]  /*56e0*/  FFMA R28, R61, R31, R28 ;  /* 0x0000001f3d1c7223 */ /* 0x004fc4000000001c */
[----:B------:R-:W2:Y:S01]  /*56f0*/  LDS R29, [R15+0x618] ;  /* 0x000618000f1d7984 */ /* 0x000ea20000000800 */
[----:B------:R-:W-:Y:S01]  /*5700*/  FFMA R30, R105, R31, R30 ;  /* 0x0000001f691e7223 */ /* 0x000fe2000000001e */
[-C--:B---3--:R-:W-:Y:S01]  /*5710*/  FFMA R34, R61, R22.reuse, R33 ;  /* 0x000000163d227223 */ /* 0x088fe20000000021 */
[-C--:B------:R-:W-:Y:S01]  /*5720*/  FFMA R42, R105, R22.reuse, R41 ;  /* 0x00000016692a7223 */ /* 0x080fe20000000029 */
[-C--:B------:R-:W-:Y:S01]  /*5730*/  FFMA R31, R37, R22.reuse, R28 ;  /* 0x00000016251f7223 */ /* 0x080fe2000000001c */
[----:B------:R-:W-:Y:S01]  /*5740*/  FFMA R33, R107, R22, R30 ;  /* 0x000000166b217223 */ /* 0x000fe2000000001e */
[----:B------:R-:W3:Y:S04]  /*5750*/  LDS R70, [R15+0x630] ;  /* 0x000630000f467984 */ /* 0x000ee80000000800 */
[----:B------:R-:W3:Y:S01]  /*5760*/  LDS R22, [R15+0x638] ;  /* 0x000638000f167984 */ /* 0x000ee20000000800 */
[-C--:B------:R-:W-:Y:S01]  /*5770*/  FFMA R32, R61, R35.reuse, R32 ;  /* 0x000000233d207223 */ /* 0x080fe20000000020 */
[-C--:B------:R-:W-:Y:S01]  /*5780*/  FFMA R36, R106, R35.reuse, R36 ;  /* 0x000000236a247223 */ /* 0x080fe20000000024 */
[----:B------:R-:W-:Y:S01]  /*5790*/  FFMA R40, R105, R35, R40 ;  /* 0x0000002369287223 */ /* 0x000fe20000000028 */
[-C--:B----4-:R-:W-:Y:S01]  /*57a0*/  FFMA R28, R61, R26.reuse, R62 ;  /* 0x0000001a3d1c7223 */ /* 0x090fe2000000003e */
[CC--:B------:R-:W-:Y:S01]  /*57b0*/  FFMA R35, R37.reuse, R26.reuse, R32 ;  /* 0x0000001a25237223 */ /* 0x0c0fe20000000020 */
[----:B------:R-:W-:Y:S01]  /*57c0*/  LDS.128 R60, [R104+0xa0] ;  /* 0x0000a000683c7984 */ /* 0x000fe20000000c00 */
[-C--:B0-----:R-:W-:Y:S01]  /*57d0*/  FFMA R34, R37, R45.reuse, R34 ;  /* 0x0000002d25227223 */ /* 0x081fe20000000022 */
[-C--:B------:R-:W-:Y:S01]  /*57e0*/  FFMA R32, R107, R45.reuse, R42 ;  /* 0x0000002d6b207223 */ /* 0x080fe2000000002a */
[-C--:B-----5:R-:W-:Y:S01]  /*57f0*/  FFMA R74, R38, R45.reuse, R31 ;  /* 0x0000002d264a7223 */ /* 0x0a0fe2000000001f */
[----:B------:R-:W-:Y:S01]  /*5800*/  FFMA R33, R108, R45, R33 ;  /* 0x0000002d6c217223 */ /* 0x000fe20000000021 */
[----:B------:R-:W0:Y:S01]  /*5810*/  LDS R71, [R15+0x648] ;  /* 0x000648000f477984 */ /* 0x000e220000000800 */
[----:B------:R-:W-:-:S03]  /*5820*/  FFMA R30, R105, R26, R36 ;  /* 0x0000001a691e7223 */ /* 0x000fc60000000024 */
[----:B------:R-:W4:Y:S01]  /*5830*/  LDS.128 R64, [R104+0x250] ;  /* 0x0002500068407984 */ /* 0x000f220000000c00 */
[-C--:B------:R-:W-:Y:S01]  /*5840*/  FFMA R28, R37, R49.reuse, R28 ;  /* 0x00000031251c7223 */ /* 0x080fe2000000001c */
[----:B------:R-:W-:Y:S02]  /*5850*/  FFMA R114, R38, R49, R35 ;  /* 0x0000003126727223 */ /* 0x000fe40000000023 */
[----:B------:R-:W5:Y:S01]  /*5860*/  LDS R45, [R15+0x650] ;  /* 0x000650000f2d7984 */ /* 0x000f620000000800 */
[----:B------:R-:W-:-:S03]  /*5870*/  FFMA R73, R107, R26, R40 ;  /* 0x0000001a6b497223 */ /* 0x000fc60000000028 */
[----:B------:R-:W-:Y:S04]  /*5880*/  LDS.128 R36, [R104+0xb0] ;  /* 0x0000b00068247984 */ /* 0x000fe80000000c00 */
[----:B------:R-:W5:Y:S01]  /*5890*/  LDS R68, [R15+0x798] ;  /* 0x000798000f447984 */ /* 0x000f620000000800 */
[----:B------:R-:W-:-:S03]  /*58a0*/  FFMA R31, R108, R49, R73 ;  /* 0x000000316c1f7223 */ /* 0x000fc60000000049 */
[----:B------:R-:W-:Y:S04]  /*58b0*/  LDS R72, [R15+0x780] ;  /* 0x000780000f487984 */ /* 0x000fe80000000800 */
[----:B------:R-:W-:Y:S04]  /*58c0*/  LDS R112, [R15+0x788] ;  /* 0x000788000f707984 */ /* 0x000fe80000000800 */
[----:B------:R-:W-:Y:S04]  /*58d0*/  LDS R26, [R15+0x7a0] ;  /* 0x0007a0000f1a7984 */ /* 0x000fe80000000800 */
[----:B------:R-:W5:Y:S01]  /*58e0*/  LDS.128 R40, [R104+0x260] ;  /* 0x0002600068287984 */ /* 0x000f620000000c00 */
[-C--:B-1----:R-:W-:Y:S01]  /*58f0*/  FFMA R116, R69, R52.reuse, R34 ;  /* 0x0000003445747223 */ /* 0x082fe20000000022 */
[-C--:B------:R-:W-:Y:S01]  /*5900*/  FFMA R73, R109, R52.reuse, R32 ;  /* 0x000000346d497223 */ /* 0x080fe20000000020 */
[----:B------:R-:W-:Y:S01]  /*5910*/  FFMA R111, R110, R52, R33 ;  /* 0x000000346e6f7223 */ /* 0x000fe20000000021 */
[----:B------:R-:W-:Y:S01]  /*5920*/  FFMA R30, R107, R49, R30 ;  /* 0x000000316b1e7223 */ /* 0x000fe2000000001e */
[----:B------:R-:W1:Y:S01]  /*5930*/  LDS.128 R32, [R104+0xc0] ;  /* 0x0000c00068207984 */ /* 0x000e620000000c00 */
[----:B------:R-:W-:-:S03]  /*5940*/  FFMA R28, R69, R56, R28 ;  /* 0x00000038451c7223 */ /* 0x000fc6000000001c */
[----:B------:R-:W1:Y:S04]  /*5950*/  LDS R69, [R15+0x7b0] ;  /* 0x0007b0000f457984 */ /* 0x000e680000000800 */
[----:B------:R-:W1:Y:S01]  /*5960*/  LDS R49, [R15+0x7b8] ;  /* 0x0007b8000f317984 */ /* 0x000e620000000800 */
[----:B--2---:R-:W-:Y:S01]  /*5970*/  FFMA R75, R29, R52, R74 ;  /* 0x000000341d4b7223 */ /* 0x004fe2000000004a */
[-C--:B------:R-:W-:Y:S01]  /*5980*/  FFMA R74, R109, R56.reuse, R30 ;  /* 0x000000386d4a7223 */ /* 0x080fe2000000001e */
[CC--:B------:R-:W-:Y:S01]  /*5990*/  FFMA R114, R29.reuse, R56.reuse, R114 ;  /* 0x000000381d727223 */ /* 0x0c0fe20000000072 */
[C---:B------:R-:W-:Y:S01]  /*59a0*/  FFMA R115, R110.reuse, R56, R31 ;  /* 0x000000386e737223 */ /* 0x040fe2000000001f */
[C---:B------:R-:W-:Y:S01]  /*59b0*/  FFMA R117, R29.reuse, R55, R116 ;  /* 0x000000371d757223 */ /* 0x040fe20000000074 */
[----:B------:R-:W-:Y:S01]  /*59c0*/  FFMA R113, R29, R59, R28 ;  /* 0x0000003b1d717223 */ /* 0x000fe2000000001c */
[----:B------:R-:W-:Y:S04]  /*59d0*/  LDS R56, [R15+0x7c8] ;  /* 0x0007c8000f387984 */ /* 0x000fe80000000800 */
[----:B------:R-:W2:Y:S01]  /*59e0*/  LDS.128 R28, [R104+0x270] ;  /* 0x00027000681c7984 */ /* 0x000ea20000000c00 */
[-C--:B------:R-:W-:Y:S01]  /*59f0*/  FFMA R73, R110, R55.reuse, R73 ;  /* 0x000000376e497223 */ /* 0x080fe20000000049 */
[-C--:B---3--:R-:W-:Y:S01]  /*5a00*/  FFMA R116, R70, R55.reuse, R75 ;  /* 0x0000003746747223 */ /* 0x088fe2000000004b */
[----:B------:R-:W-:Y:S01]  /*5a10*/  FFMA R118, R22, R55, R111 ;  /* 0x0000003716767223 */ /* 0x000fe2000000006f */
[----:B------:R-:W3:Y:S01]  /*5a20*/  LDS R52, [R15+0x7d0] ;  /* 0x0007d0000f347984 */ /* 0x000ee20000000800 */
[-C--:B------:R-:W-:Y:S01]  /*5a30*/  FFMA R55, R110, R59.reuse, R74 ;  /* 0x0000003b6e377223 */ /* 0x080fe2000000004a */
[-C--:B------:R-:W-:Y:S01]  /*5a40*/  FFMA R114, R70, R59.reuse, R114 ;  /* 0x0000003b46727223 */ /* 0x080fe20000000072 */
[----:B------:R-:W-:-:S02]  /*5a50*/  FFMA R74, R22, R59, R115 ;  /* 0x0000003b164a7223 */ /* 0x000fc40000000073 */
[----:B------:R-:W3:Y:S01]  /*5a60*/  LDS R59, [R15+0x484] ;  /* 0x000484000f3b7984 */ /* 0x000ee20000000800 */
[C---:B0-----:R-:W-:Y:S01]  /*5a70*/  FFMA R75, R71.reuse, R62, R116 ;  /* 0x0000003e474b7223 */ /* 0x041fe20000000074 */
[-C--:B----4-:R-:W-:Y:S01]  /*5a80*/  FFMA R115, R71, R66.reuse, R114 ;  /* 0x0000004247737223 */ /* 0x090fe20000000072 */
[-C--:B------:R-:W-:Y:S01]  /*5a90*/  FFMA R113, R70, R66.reuse, R113 ;  /* 0x0000004246717223 */ /* 0x080fe20000000071 */
[CC--:B------:R-:W-:Y:S01]  /*5aa0*/  FFMA R71, R22.reuse, R66.reuse, R55 ;  /* 0x0000004216477223 */ /* 0x0c0fe20000000037 */
[C---:B-----5:R-:W-:Y:S01]  /*5ab0*/  FFMA R119, R45.reuse, R66, R74 ;  /* 0x000000422d777223 */ /* 0x060fe2000000004a */
[-C--:B------:R-:W-:Y:S01]  /*5ac0*/  FFMA R73, R22, R62.reuse, R73 ;  /* 0x0000003e16497223 */ /* 0x080fe20000000049 */
[----:B------:R-:W0:Y:S01]  /*5ad0*/  LDS R55, [R15+0x49c] ;  /* 0x00049c000f377984 */ /* 0x000e220000000800 */
[-C--:B------:R-:W-:Y:S01]  /*5ae0*/  FFMA R117, R70, R62.reuse, R117 ;  /* 0x0000003e46757223 */ /* 0x080fe20000000075 */
[----:B------:R-:W-:Y:S01]  /*5af0*/  FFMA R111, R45, R62, R118 ;  /* 0x0000003e2d6f7223 */ /* 0x000fe20000000076 */
[----:B------:R-:W-:Y:S01]  /*5b00*/  FFMA R62, R68, R37, R75 ;  /* 0x00000025443e7223 */ /* 0x000fe2000000004b */
[-C--:B------:R-:W-:Y:S01]  /*5b10*/  FFMA R75, R72, R41.reuse, R113 ;  /* 0x00000029484b7223 */ /* 0x080fe20000000071 */
[-C--:B------:R-:W-:Y:S01]  /*5b20*/  FFMA R71, R112, R41.reuse, R71 ;  /* 0x0000002970477223 */ /* 0x080fe20000000047 */
[-C--:B------:R-:W-:Y:S01]  /*5b30*/  FFMA R70, R68, R41.reuse, R115 ;  /* 0x0000002944467223 */ /* 0x080fe20000000073 */
[----:B------:R-:W-:Y:S01]  /*5b40*/  FFMA R74, R26, R41, R119 ;  /* 0x000000291a4a7223 */ /* 0x000fe20000000077 */
[-C--:B------:R-:W-:Y:S01]  /*5b50*/  FFMA R73, R112, R37.reuse, R73 ;  /* 0x0000002570497223 */ /* 0x080fe20000000049 */
[----:B------:R-:W4:Y:S01]  /*5b60*/  LDS R41, [R15+0x4b4] ;  /* 0x0004b4000f297984 */ /* 0x000f220000000800 */
[-C--:B------:R-:W-:Y:S01]  /*5b70*/  FFMA R117, R72, R37.reuse, R117 ;  /* 0x0000002548757223 */ /* 0x080fe20000000075 */
[C---:B------:R-:W-:Y:S01]  /*5b80*/  FFMA R66, R26.reuse, R37, R111 ;  /* 0x000000251a427223 */ /* 0x040fe2000000006f */
[-C--:B-1----:R-:W-:Y:S01]  /*5b90*/  FFMA R114, R26, R32.reuse, R73 ;  /* 0x000000201a727223 */ /* 0x082fe20000000049 */
[----:B------:R-:W1:Y:S01]  /*5ba0*/  LDS R113, [R15+0x4cc] ;  /* 0x0004cc000f717984 */ /* 0x000e620000000800 */
[-C--:B------:R-:W-:Y:S01]  /*5bb0*/  FFMA R72, R68, R32.reuse, R117 ;  /* 0x0000002044487223 */ /* 0x080fe20000000075 */
[-C--:B------:R-:W-:Y:S01]  /*5bc0*/  FFMA R73, R69, R32.reuse, R62 ;  /* 0x0000002045497223 */ /* 0x080fe2000000003e */
[C---:B------:R-:W-:Y:S01]  /*5bd0*/  FFMA R111, R49.reuse, R32, R66 ;  /* 0x00000020316f7223 */ /* 0x040fe20000000042 */
[----:B------:R-:W-:Y:S04]  /*5be0*/  LDS R62, [R15+0x61c] ;  /* 0x00061c000f3e7984 */ /* 0x000fe80000000800 */
[----:B------:R-:W5:Y:S01]  /*5bf0*/  LDS R32, [R15+0x604] ;  /* 0x000604000f207984 */ /* 0x000f620000000800 */
[----:B------:R-:W-:-:S03]  /*5c00*/  FFMA R37, R49, R35, R114 ;  /* 0x0000002331257223 */ /* 0x000fc60000000072 */
[----:B------:R-:W5:Y:S01]  /*5c10*/  LDS R114, [R15+0x634] ;  /* 0x000634000f727984 */ /* 0x000f620000000800 */
[-C--:B--2---:R-:W-:Y:S01]  /*5c20*/  FFMA R68, R68, R28.reuse, R75 ;  /* 0x0000001c44447223 */ /* 0x084fe2000000004b */
[-C--:B------:R-:W-:Y:S01]  /*5c30*/  FFMA R116, R26, R28.reuse, R71 ;  /* 0x0000001c1a747223 */ /* 0x080fe20000000047 */
[-C--:B------:R-:W-:Y:S01]  /*5c40*/  FFMA R117, R69, R28.reuse, R70 ;  /* 0x0000001c45757223 */ /* 0x080fe20000000046 */
[----:B------:R-:W-:Y:S01]  /*5c50*/  FFMA R115, R49, R28, R74 ;  /* 0x0000001c31737223 */ /* 0x000fe2000000004a */
[----:B------:R-:W-:Y:S01]  /*5c60*/  LDS R119, [R15+0x784] ;  /* 0x000784000f777984 */ /* 0x000fe20000000800 */
[----:B------:R-:W-:-:S03]  /*5c70*/  FFMA R72, R69, R35, R72 ;  /* 0x0000002345487223 */ /* 0x000fc60000000048 */
[----:B------:R-:W2:Y:S01]  /*5c80*/  LDS R28, [R15+0x64c] ;  /* 0x00064c000f1c7984 */ /* 0x000ea20000000800 */
[C---:B------:R-:W-:Y:S01]  /*5c90*/  FFMA R66, R56.reuse, R35, R73 ;  /* 0x0000002338427223 */ /* 0x040fe20000000049 */
[-C--:B------:R-:W-:Y:S01]  /*5ca0*/  FFMA R69, R69, R31.reuse, R68 ;  /* 0x0000001f45457223 */ /* 0x080fe20000000044 */
[----:B------:R-:W-:Y:S01]  /*5cb0*/  FFMA R117, R56, R31, R117 ;  /* 0x0000001f38757223 */ /* 0x000fe20000000075 */
[C---:B---3--:R-:W-:Y:S01]  /*5cc0*/  FFMA R35, R52.reuse, R35, R111 ;  /* 0x0000002334237223 */ /* 0x048fe2000000006f */
[----:B------:R-:W3:Y:S01]  /*5cd0*/  LDS R56, [R15+0x79c] ;  /* 0x00079c000f387984 */ /* 0x000ee20000000800 */
[-C--:B------:R-:W-:Y:S01]  /*5ce0*/  FFMA R111, R49, R31.reuse, R116 ;  /* 0x0000001f316f7223 */ /* 0x080fe20000000074 */
[C---:B------:R-:W-:Y:S01]  /*5cf0*/  FFMA R116, R59.reuse, R20, R72 ;  /* 0x000000143b747223 */ /* 0x040fe20000000048 */
[----:B------:R-:W-:Y:S01]  /*5d00*/  FFMA R118, R59, R24, R69 ;  /* 0x000000183b767223 */ /* 0x000fe20000000045 */
[----:B------:R-:W-:Y:S01]  /*5d10*/  FFMA R115, R52, R31, R115 ;  /* 0x0000001f34737223 */ /* 0x000fe20000000073 */
[----:B------:R-:W3:Y:S04]  /*5d20*/  LDS R59, [R15+0x7b4] ;  /* 0x0007b4000f3b7984 */ /* 0x000ee80000000800 */
[----:B------:R-:W3:Y:S04]  /*5d30*/  LDS.128 R68, [R104+0xd0] ;  /* 0x0000d00068447984 */ /* 0x000ee80000000c00 */
[----:B------:R-:W3:Y:S04]  /*5d40*/  LDS.128 R72, [R104+0x280] ;  /* 0x0002800068487984 */ /* 0x000ee80000000c00 */
[----:B------:R-:W3:Y:S01]  /*5d50*/  LDS R31, [R15+0x7cc] ;  /* 0x0007cc000f1f7984 */ /* 0x000ee20000000800 */
[C---:B0-----:R-:W-:Y:S01]  /*5d60*/  FFMA R66, R55.reuse, R20, R66 ;  /* 0x0000001437427223 */ /* 0x041fe20000000042 */
[C---:B------:R-:W-:Y:S01]  /*5d70*/  FFMA R120, R55.reuse, R24, R117 ;  /* 0x0000001837787223 */ /* 0x040fe20000000075 */
[C---:B------:R-:W-:Y:S01]  /*5d80*/  FFMA R117, R55.reuse, R23, R116 ;  /* 0x0000001737757223 */ /* 0x040fe20000000074 */
[----:B------:R-:W-:Y:S01]  /*5d90*/  FFMA R55, R55, R27, R118 ;  /* 0x0000001b37377223 */ /* 0x000fe20000000076 */
[C---:B----4-:R-:W-:Y:S01]  /*5da0*/  FFMA R66, R41.reuse, R23, R66 ;  /* 0x0000001729427223 */ /* 0x050fe20000000042 */
[C---:B------:R-:W-:Y:S01]  /*5db0*/  FFMA R120, R41.reuse, R27, R120 ;  /* 0x0000001b29787223 */ /* 0x040fe20000000078 */
[C---:B------:R-:W-:Y:S01]  /*5dc0*/  FFMA R117, R41.reuse, R46, R117 ;  /* 0x0000002e29757223 */ /* 0x040fe20000000075 */
[----:B------:R-:W-:Y:S01]  /*5dd0*/  FFMA R116, R41, R50, R55 ;  /* 0x0000003229747223 */ /* 0x000fe20000000037 */
[C---:B-1----:R-:W-:Y:S01]  /*5de0*/  FFMA R41, R113.reuse, R46, R66 ;  /* 0x0000002e71297223 */ /* 0x042fe20000000042 */
[----:B------:R-:W-:Y:S01]  /*5df0*/  FFMA R120, R113, R50, R120 ;  /* 0x0000003271787223 */ /* 0x000fe20000000078 */
[C---:B-----5:R-:W-:Y:S01]  /*5e00*/  FFMA R117, R32.reuse, R53, R117 ;  /* 0x0000003520757223 */ /* 0x060fe20000000075 */
        /* <DEDUP_REMOVED lines=9> */
[C---:B--2---:R-:W-:Y:S01]  /*5ea0*/  FFMA R41, R28.reuse, R63, R41 ;  /* 0x0000003f1c297223 */ /* 0x044fe20000000029 */
[----:B------:R-:W-:Y:S01]  /*5eb0*/  FFMA R113, R28, R67, R113 ;  /* 0x000000431c717223 */ /* 0x000fe20000000071 */
[C---:B------:R-:W-:Y:S01]  /*5ec0*/  FFMA R32, R119.reuse, R38, R32 ;  /* 0x0000002677207223 */ /* 0x040fe20000000020 */
[----:B------:R-:W-:Y:S01]  /*5ed0*/  FFMA R62, R119, R42, R55 ;  /* 0x0000002a773e7223 */ /* 0x000fe20000000037 */
[C---:B---3--:R-:W-:Y:S01]  /*5ee0*/  FFMA R28, R56.reuse, R38, R41 ;  /* 0x00000026381c7223 */ /* 0x048fe20000000029 */
[C---:B------:R-:W-:Y:S01]  /*5ef0*/  FFMA R66, R56.reuse, R42, R113 ;  /* 0x0000002a38427223 */ /* 0x040fe20000000071 */
[C---:B------:R-:W-:Y:S01]  /*5f00*/  FFMA R41, R56.reuse, R33, R32 ;  /* 0x0000002138297223 */ /* 0x040fe20000000020 */
[----:B------:R-:W-:Y:S01]  /*5f10*/  FFMA R55, R56, R29, R62 ;  /* 0x0000001d38377223 */ /* 0x000fe2000000003e */
[C---:B------:R-:W-:Y:S01]  /*5f20*/  FFMA R28, R59.reuse, R33, R28 ;  /* 0x000000213b1c7223 */ /* 0x040fe2000000001c */
[C---:B------:R-:W-:Y:S01]  /*5f30*/  FFMA R66, R59.reuse, R29, R66 ;  /* 0x0000001d3b427223 */ /* 0x040fe20000000042 */
[----:B------:R-:W-:Y:S01]  /*5f40*/  LDS R62, [R15+0x60c] ;  /* 0x00060c000f3e7984 */ /* 0x000fe20000000800 */
[C---:B------:R-:W-:Y:S01]  /*5f50*/  FFMA R41, R59.reuse, R68, R41 ;  /* 0x000000443b297223 */ /* 0x040fe20000000029 */
[----:B------:R-:W-:-:S03]  /*5f60*/  FFMA R32, R59, R72, R55 ;  /* 0x000000483b207223 */ /* 0x000fc60000000037 */
[C---:B------:R-:W-:Y:S01]  /*5f70*/  FFMA R41, R106.reuse, R21, R41 ;  /* 0x000000156a297223 */ /* 0x040fe20000000029 */
[C---:B------:R-:W-:Y:S01]  /*5f80*/  FFMA R28, R31.reuse, R68, R28 ;  /* 0x000000441f1c7223 */ /* 0x040fe2000000001c */
[----:B------:R-:W-:Y:S01]  /*5f90*/  FFMA R66, R31, R72, R66 ;  /* 0x000000481f427223 */ /* 0x000fe20000000042 */
[----:B------:R-:W-:Y:S02]  /*5fa0*/  FFMA R31, R106, R25, R32 ;  /* 0x000000196a1f7223 */ /* 0x000fe40000000020 */
[C---:B------:R-:W-:Y:S01]  /*5fb0*/  FFMA R28, R105.reuse, R21, R28 ;  /* 0x00000015691c7223 */ /* 0x040fe2000000001c */
[C---:B------:R-:W-:Y:S01]  /*5fc0*/  FFMA R55, R105.reuse, R25, R66 ;  /* 0x0000001969377223 */ /* 0x040fe20000000042 */
[C---:B------:R-:W-:Y:S01]  /*5fd0*/  FFMA R32, R105.reuse, R44, R41 ;  /* 0x0000002c69207223 */ /* 0x040fe20000000029 */
[----:B------:R-:W-:Y:S01]  /*5fe0*/  FFMA R56, R105, R48, R31 ;  /* 0x0000003069387223 */ /* 0x000fe2000000001f */
[----:B------:R-:W0:Y:S01]  /*5ff0*/  LDS R106, [R15+0x48c] ;  /* 0x00048c000f6a7984 */ /* 0x000e220000000800 */
[C---:B------:R-:W-:Y:S01]  /*6000*/  FFMA R31, R107.reuse, R44, R28 ;  /* 0x0000002c6b1f7223 */ /* 0x040fe2000000001c */
[C---:B------:R-:W-:Y:S01]  /*6010*/  FFMA R55, R107.reuse, R48, R55 ;  /* 0x000000306b377223 */ /* 0x040fe20000000037 */
[C---:B------:R-:W-:Y:S01]  /*6020*/  FFMA R32, R107.reuse, R47, R32 ;  /* 0x0000002f6b207223 */ /* 0x040fe20000000020 */
[----:B------:R-:W1:Y:S01]  /*6030*/  LDS R66, [R15+0x4a4] ;  /* 0x0004a4000f427984 */ /* 0x000e620000000800 */
[----:B------:R-:W-:Y:S01]  /*6040*/  FFMA R107, R107, R51, R56 ;  /* 0x000000336b6b7223 */ /* 0x000fe20000000038 */
[C---:B------:R-:W-:Y:S01]  /*6050*/  FFMA R31, R108.reuse, R47, R31 ;  /* 0x0000002f6c1f7223 */ /* 0x040fe2000000001f */
[----:B------:R-:W-:Y:S01]  /*6060*/  FFMA R55, R108, R51, R55 ;  /* 0x000000336c377223 */ /* 0x000fe20000000037 */
[----:B------:R-:W2:Y:S01]  /*6070*/  LDS R41, [R15+0x4bc] ;  /* 0x0004bc000f297984 */ /* 0x000ea20000000800 */
[C---:B------:R-:W-:Y:S01]  /*6080*/  FFMA R32, R109.reuse, R54, R32 ;  /* 0x000000366d207223 */ /* 0x040fe20000000020 */
[----:B------:R-:W-:Y:S01]  /*6090*/  FFMA R28, R109, R58, R107 ;  /* 0x0000003a6d1c7223 */ /* 0x000fe2000000006b */
[C---:B------:R-:W-:Y:S01]  /*60a0*/  FFMA R31, R110.reuse, R54, R31 ;  /* 0x000000366e1f7223 */ /* 0x040fe2000000001f */
[C---:B------:R-:W-:Y:S01]  /*60b0*/  FFMA R56, R110.reuse, R58, R55 ;  /* 0x0000003a6e387223 */ /* 0x040fe20000000037 */
[C---:B------:R-:W-:Y:S01]  /*60c0*/  FFMA R55, R110.reuse, R61, R32 ;  /* 0x0000003d6e377223 */ /* 0x040fe20000000020 */
[----:B------:R-:W3:Y:S01]  /*60d0*/  LDS R105, [R15+0x4d4] ;  /* 0x0004d4000f697984 */ /* 0x000ee20000000800 */
[----:B------:R-:W-:Y:S01]  /*60e0*/  FFMA R59, R110, R65, R28 ;  /* 0x000000416e3b7223 */ /* 0x000fe2000000001c */
[C---:B------:R-:W-:Y:S01]  /*60f0*/  FFMA R28, R22.reuse, R61, R31 ;  /* 0x0000003d161c7223 */ /* 0x040fe2000000001f */
[C---:B------:R-:W-:Y:S01]  /*6100*/  FFMA R56, R22.reuse, R65, R56 ;  /* 0x0000004116387223 */ /* 0x040fe20000000038 */
[----:B------:R-:W4:Y:S01]  /*6110*/  LDS R32, [R15+0x624] ;  /* 0x000624000f207984 */ /* 0x000f220000000800 */
[C---:B------:R-:W-:Y:S01]  /*6120*/  FFMA R55, R22.reuse, R36, R55 ;  /* 0x0000002416377223 */ /* 0x040fe20000000037 */
[----:B------:R-:W-:Y:S01]  /*6130*/  FFMA R22, R22, R40, R59 ;  /* 0x0000002816167223 */ /* 0x000fe2000000003b */
[----:B------:R-:W-:-:S02]  /*6140*/  FFMA R31, R45, R36, R28 ;  /* 0x000000242d1f7223 */ /* 0x000fc4000000001c */
[----:B------:R-:W5:Y:S01]  /*6150*/  LDS R28, [R15+0x63c] ;  /* 0x00063c000f1c7984 */ /* 0x000f620000000800 */
[C---:B------:R-:W-:Y:S01]  /*6160*/  FFMA R59, R112.reuse, R43, R22 ;  /* 0x0000002b703b7223 */ /* 0x040fe20000000016 */
[----:B------:R-:W-:Y:S01]  /*6170*/  FFMA R45, R45, R40, R56 ;  /* 0x000000282d2d7223 */ /* 0x000fe20000000038 */
[-C--:B------:R-:W-:Y:S01]  /*6180*/  FFMA R55, R112, R39.reuse, R55 ;  /* 0x0000002770377223 */ /* 0x080fe20000000037 */
[----:B------:R-:W5:Y:S01]  /*6190*/  LDS R56, [R15+0x654] ;  /* 0x000654000f387984 */ /* 0x000f620000000800 */
[C---:B------:R-:W-:Y:S01]  /*61a0*/  FFMA R22, R26.reuse, R39, R31 ;  /* 0x000000271a167223 */ /* 0x040fe2000000001f */
[C---:B------:R-:W-:Y:S01]  /*61b0*/  FFMA R110, R26.reuse, R30, R59 ;  /* 0x0000001e1a6e7223 */ /* 0x040fe2000000003b */
[C---:B------:R-:W-:Y:S01]  /*61c0*/  FFMA R45, R26.reuse, R43, R45 ;  /* 0x0000002b1a2d7223 */ /* 0x040fe2000000002d */
[-C--:B------:R-:W-:Y:S01]  /*61d0*/  FFMA R108, R26, R34.reuse, R55 ;  /* 0x000000221a6c7223 */ /* 0x080fe20000000037 */
[----:B------:R-:W5:Y:S01]  /*61e0*/  LDS R59, [R15+0x78c] ;  /* 0x00078c000f3b7984 */ /* 0x000f620000000800 */
[----:B------:R-:W-:-:S03]  /*61f0*/  FFMA R55, R49, R34, R22 ;  /* 0x0000002231377223 */ /* 0x000fc60000000016 */
[----:B------:R-:W5:Y:S04]  /*6200*/  LDS R26, [R15+0x7a4] ;  /* 0x0007a4000f1a7984 */ /* 0x000f680000000800 */
[----:B------:R-:W5:Y:S01]  /*6210*/  LDS R22, [R15+0x7bc] ;  /* 0x0007bc000f167984 */ /* 0x000f620000000800 */
[C---:B------:R-:W-:Y:S01]  /*6220*/  FFMA R107, R49.reuse, R30, R45 ;  /* 0x0000001e316b7223 */ /* 0x040fe2000000002d */
[CC--:B------:R-:W-:Y:S01]  /*6230*/  FFMA R45, R52.reuse, R69.reuse, R55 ;  /* 0x00000045342d7223 */ /* 0x0c0fe20000000037 */
[----:B------:R-:W-:Y:S02]  /*6240*/  FFMA R31, R49, R69, R108 ;  /* 0x00000045311f7223 */ /* 0x000fe4000000006c */
[----:B------:R-:W-:Y:S01]  /*6250*/  FFMA R55, R52, R73, R107 ;  /* 0x0000004934377223 */ /* 0x000fe2000000006b */
[C---:B0-----:R-:W-:Y:S01]  /*6260*/  FFMA R52, R106.reuse, R20, R37 ;  /* 0x000000146a347223 */ /* 0x041fe20000000025 */
[----:B------:R-:W-:Y:S01]  /*6270*/  FFMA R108, R106, R24, R111 ;  /* 0x000000186a6c7223 */ /* 0x000fe2000000006f */
[C---:B-1----:R-:W-:Y:S01]  /*6280*/  FFMA R106, R66.reuse, R20, R35 ;  /* 0x00000014426a7223 */ /* 0x042fe20000000023 */
[C---:B------:R-:W-:Y:S01]  /*6290*/  FFMA R24, R66.reuse, R24, R115 ;  /* 0x0000001842187223 */ /* 0x040fe20000000073 */
[C---:B------:R-:W-:Y:S01]  /*62a0*/  FFMA R37, R66.reuse, R23, R52 ;  /* 0x0000001742257223 */ /* 0x040fe20000000034 */
[----:B------:R-:W-:Y:S01]  /*62b0*/  FFMA R107, R66, R27, R108 ;  /* 0x0000001b426b7223 */ /* 0x000fe2000000006c */
[C---:B--2---:R-:W-:Y:S01]  /*62c0*/  FFMA R106, R41.reuse, R23, R106 ;  /* 0x00000017296a7223 */ /* 0x044fe2000000006a */
[----:B------:R-:W0:Y:S01]  /*62d0*/  LDS R35, [R15+0x7d4] ;  /* 0x0007d4000f237984 */ /* 0x000e220000000800 */
[C---:B------:R-:W-:Y:S01]  /*62e0*/  FFMA R27, R41.reuse, R27, R24 ;  /* 0x0000001b291b7223 */ /* 0x040fe20000000018 */
[C---:B------:R-:W-:Y:S01]  /*62f0*/  FFMA R37, R41.reuse, R46, R37 ;  /* 0x0000002e29257223 */ /* 0x040fe20000000025 */
[----:B------:R-:W-:Y:S01]  /*6300*/  FFMA R52, R41, R50, R107 ;  /* 0x0000003229347223 */ /* 0x000fe2000000006b */
[----:B------:R-:W1:Y:S01]  /*6310*/  LDS R20, [R15+0x490] ;  /* 0x000490000f147984 */ /* 0x000e620000000800 */
[C---:B---3--:R-:W-:Y:S01]  /*6320*/  FFMA R41, R105.reuse, R46, R106 ;  /* 0x0000002e69297223 */ /* 0x048fe2000000006a */
[----:B------:R-:W-:Y:S01]  /*6330*/  FFMA R27, R105, R50, R27 ;  /* 0x00000032691b7223 */ /* 0x000fe2000000001b */
        /* <DEDUP_REMOVED lines=9> */
[----:B------:R-:W4:Y:S01]  /*63d0*/  LDS R46, [R15+0x4d8] ;  /* 0x0004d8000f2e7984 */ /* 0x000f220000000800 */
[C---:B------:R-:W-:Y:S01]  /*63e0*/  FFMA R64, R28.reuse, R64, R27 ;  /* 0x000000401c407223 */ /* 0x040fe2000000001b */
[C---:B------:R-:W-:Y:S01]  /*63f0*/  FFMA R50, R28.reuse, R63, R50 ;  /* 0x0000003f1c327223 */ /* 0x040fe20000000032 */
[----:B------:R-:W-:Y:S01]  /*6400*/  FFMA R53, R28, R67, R32 ;  /* 0x000000431c357223 */ /* 0x000fe20000000020 */
[----:B------:R-:W5:Y:S01]  /*6410*/  LDS R37, [R15+0x610] ;  /* 0x000610000f257984 */ /* 0x000f620000000800 */
[C---:B------:R-:W-:Y:S01]  /*6420*/  FFMA R41, R56.reuse, R63, R41 ;  /* 0x0000003f38297223 */ /* 0x040fe20000000029 */
[----:B------:R-:W-:-:S02]  /*6430*/  FFMA R67, R56, R67, R64 ;  /* 0x0000004338437223 */ /* 0x000fc40000000040 */
[----:B------:R-:W5:Y:S01]  /*6440*/  LDS R27, [R15+0x628] ;  /* 0x000628000f1b7984 */ /* 0x000f620000000800 */
[C---:B------:R-:W-:Y:S01]  /*6450*/  FFMA R50, R59.reuse, R38, R50 ;  /* 0x000000263b327223 */ /* 0x040fe20000000032 */
[----:B------:R-:W-:Y:S01]  /*6460*/  FFMA R28, R59, R42, R53 ;  /* 0x0000002a3b1c7223 */ /* 0x000fe20000000035 */
[C---:B------:R-:W-:Y:S01]  /*6470*/  FFMA R41, R26.reuse, R38, R41 ;  /* 0x000000261a297223 */ /* 0x040fe20000000029 */
[----:B------:R-:W5:Y:S01]  /*6480*/  LDS R32, [R15+0x640] ;  /* 0x000640000f207984 */ /* 0x000f620000000800 */
[C---:B------:R-:W-:Y:S01]  /*6490*/  FFMA R67, R26.reuse, R42, R67 ;  /* 0x0000002a1a437223 */ /* 0x040fe20000000043 */
[C---:B------:R-:W-:Y:S01]  /*64a0*/  FFMA R53, R26.reuse, R33, R50 ;  /* 0x000000211a357223 */ /* 0x040fe20000000032 */
[----:B------:R-:W-:Y:S01]  /*64b0*/  FFMA R57, R26, R29, R28 ;  /* 0x0000001d1a397223 */ /* 0x000fe2000000001c */
[C---:B------:R-:W-:Y:S01]  /*64c0*/  FFMA R26, R22.reuse, R33, R41 ;  /* 0x00000021161a7223 */ /* 0x040fe20000000029 */
[C---:B------:R-:W-:Y:S01]  /*64d0*/  FFMA R67, R22.reuse, R29, R67 ;  /* 0x0000001d16437223 */ /* 0x040fe20000000043 */
[----:B------:R-:W5:Y:S04]  /*64e0*/  LDS R33, [R15+0x658] ;  /* 0x000658000f217984 */ /* 0x000f680000000800 */
[----:B------:R-:W5:Y:S04]  /*64f0*/  LDS R38, [R15+0x790] ;  /* 0x000790000f267984 */ /* 0x000f680000000800 */
[----:B------:R-:W5:Y:S01]  /*6500*/  LDS R29, [R15+0x7a8] ;  /* 0x0007a8000f1d7984 */ /* 0x000f620000000800 */
[C---:B------:R-:W-:Y:S01]  /*6510*/  FFMA R53, R22.reuse, R68, R53 ;  /* 0x0000004416357223 */ /* 0x040fe20000000035 */
[----:B------:R-:W-:Y:S01]  /*6520*/  FFMA R22, R22, R72, R57 ;  /* 0x0000004816167223 */ /* 0x000fe20000000039 */
[C---:B0-----:R-:W-:Y:S01]  /*6530*/  FFMA R26, R35.reuse, R68, R26 ;  /* 0x00000044231a7223 */ /* 0x041fe2000000001a */
[----:B------:R-:W-:Y:S01]  /*6540*/  FFMA R72, R35, R72, R67 ;  /* 0x0000004823487223 */ /* 0x000fe20000000043 */
[C---:B-1----:R-:W-:Y:S01]  /*6550*/  FFMA R53, R20.reuse, R21, R53 ;  /* 0x0000001514357223 */ /* 0x042fe20000000035 */
[----:B------:R-:W-:Y:S01]  /*6560*/  FFMA R35, R20, R25, R22 ;  /* 0x0000001914237223 */ /* 0x000fe20000000016 */
[C---:B--2---:R-:W-:Y:S01]  /*6570*/  FFMA R21, R23.reuse, R21, R26 ;  /* 0x0000001517157223 */ /* 0x044fe2000000001a */
[C---:B------:R-:W-:Y:S01]  /*6580*/  FFMA R25, R23.reuse, R25, R72 ;  /* 0x0000001917197223 */ /* 0x040fe20000000048 */
[C---:B------:R-:W-:Y:S01]  /*6590*/  FFMA R20, R23.reuse, R44, R53 ;  /* 0x0000002c17147223 */ /* 0x040fe20000000035 */
[----:B------:R-:W-:Y:S01]  /*65a0*/  FFMA R22, R23, R48, R35 ;  /* 0x0000003017167223 */ /* 0x000fe20000000023 */
[C---:B---3--:R-:W-:Y:S01]  /*65b0*/  FFMA R21, R24.reuse, R44, R21 ;  /* 0x0000002c18157223 */ /* 0x048fe20000000015 */
[C---:B------:R-:W-:Y:S01]  /*65c0*/  FFMA R25, R24.reuse, R48, R25 ;  /* 0x0000003018197223 */ /* 0x040fe20000000019 */
[C---:B------:R-:W-:Y:S01]  /*65d0*/  FFMA R20, R24.reuse, R47, R20 ;  /* 0x0000002f18147223 */ /* 0x040fe20000000014 */
[----:B------:R-:W-:Y:S01]  /*65e0*/  FFMA R23, R24, R51, R22 ;  /* 0x0000003318177223 */ /* 0x000fe20000000016 */
[C---:B----4-:R-:W-:Y:S01]  /*65f0*/  FFMA R22, R46.reuse, R47, R21 ;  /* 0x0000002f2e167223 */ /* 0x050fe20000000015 */
[----:B------:R-:W-:Y:S01]  /*6600*/  FFMA R25, R46, R51, R25 ;  /* 0x000000332e197223 */ /* 0x000fe20000000019 */
[----:B------:R-:W0:Y:S01]  /*6610*/  LDS R35, [R15+0x7c0] ;  /* 0x0007c0000f237984 */ /* 0x000e220000000800 */
[C---:B-----5:R-:W-:Y:S01]  /*6620*/  FFMA R20, R37.reuse, R54, R20 ;  /* 0x0000003625147223 */ /* 0x060fe20000000014 */
[----:B------:R-:W-:-:S02]  /*6630*/  FFMA R24, R37, R58, R23 ;  /* 0x0000003a25187223 */ /* 0x000fc40000000017 */
[----:B------:R-:W1:Y:S01]  /*6640*/  LDS R48, [R15+0x7d8] ;  /* 0x0007d8000f307984 */ /* 0x000e620000000800 */
[C---:B------:R-:W-:Y:S01]  /*6650*/  FFMA R21, R27.reuse, R54, R22 ;  /* 0x000000361b157223 */ /* 0x040fe20000000016 */
[C---:B------:R-:W-:Y:S01]  /*6660*/  FFMA R25, R27.reuse, R58, R25 ;  /* 0x0000003a1b197223 */ /* 0x040fe20000000019 */
[C---:B------:R-:W-:Y:S01]  /*6670*/  FFMA R37, R27.reuse, R61, R20 ;  /* 0x0000003d1b257223 */ /* 0x040fe20000000014 */
[----:B------:R-:W-:Y:S01]  /*6680*/  FFMA R41, R27, R65, R24 ;  /* 0x000000411b297223 */ /* 0x000fe20000000018 */
[C---:B------:R-:W-:Y:S01]  /*6690*/  FFMA R42, R32.reuse, R61, R21 ;  /* 0x0000003d202a7223 */ /* 0x040fe20000000015 */
[C---:B------:R-:W-:Y:S01]  /*66a0*/  FFMA R65, R32.reuse, R65, R25 ;  /* 0x0000004120417223 */ /* 0x040fe20000000019 */
[----:B------:R-:W2:Y:S01]  /*66b0*/  LDS R52, [R15+0x900] ;  /* 0x000900000f347984 */ /* 0x000ea20000000800 */
[C---:B------:R-:W-:Y:S01]  /*66c0*/  FFMA R37, R32.reuse, R36, R37 ;  /* 0x0000002420257223 */ /* 0x040fe20000000025 */
[----:B------:R-:W-:Y:S02]  /*66d0*/  FFMA R32, R32, R40, R41 ;  /* 0x0000002820207223 */ /* 0x000fe40000000029 */
[----:B------:R-:W3:Y:S01]  /*66e0*/  LDS R105, [R15+0x908] ;  /* 0x000908000f697984 */ /* 0x000ee20000000800 */
[C---:B------:R-:W-:Y:S01]  /*66f0*/  FFMA R42, R33.reuse, R36, R42 ;  /* 0x00000024212a7223 */ /* 0x040fe2000000002a */
[----:B------:R-:W-:-:S02]  /*6700*/  FFMA R40, R33, R40, R65 ;  /* 0x0000002821287223 */ /* 0x000fc40000000041 */
[----:B------:R-:W4:Y:S04]  /*6710*/  LDS R46, [R15+0x918] ;  /* 0x000918000f2e7984 */ /* 0x000f280000000800 */
[----:B------:R-:W5:Y:S01]  /*6720*/  LDS R68, [R15+0x920] ;  /* 0x000920000f447984 */ /* 0x000f620000000800 */
[----:B------:R-:W-:-:S03]  /*6730*/  FFMA R33, R38, R43, R32 ;  /* 0x0000002b26217223 */ /* 0x000fc60000000020 */
[----:B------:R-:W5:Y:S01]  /*6740*/  LDS.128 R24, [R104+0xe0] ;  /* 0x0000e00068187984 */ /* 0x000f620000000c00 */
[-C--:B------:R-:W-:Y:S01]  /*6750*/  FFMA R36, R38, R39.reuse, R37 ;  /* 0x0000002726247223 */ /* 0x080fe20000000025 */
[C---:B------:R-:W-:Y:S02]  /*6760*/  FFMA R32, R29.reuse, R39, R42 ;  /* 0x000000271d207223 */ /* 0x040fe4000000002a */
[----:B------:R-:W5:Y:S01]  /*6770*/  LDS R28, [R15+0x930] ;  /* 0x000930000f1c7984 */ /* 0x000f620000000800 */
[----:B------:R-:W-:-:S03]  /*6780*/  FFMA R51, R29, R43, R40 ;  /* 0x0000002b1d337223 */ /* 0x000fc60000000028 */
[----:B------:R-:W5:Y:S04]  /*6790*/  LDS R72, [R15+0x938] ;  /* 0x000938000f487984 */ /* 0x000f680000000800 */
[----:B------:R-:W5:Y:S04]  /*67a0*/  LDS.128 R20, [R104+0x290] ;  /* 0x0002900068147984 */ /* 0x000f680000000c00 */
[----:B------:R-:W5:Y:S01]  /*67b0*/  LDS.128 R40, [R104+0xf0] ;  /* 0x0000f00068287984 */ /* 0x000f620000000c00 */
[----:B------:R-:W-:-:S03]  /*67c0*/  FFMA R54, R29, R34, R36 ;  /* 0x000000221d367223 */ /* 0x000fc60000000024 */
[----:B------:R-:W5:Y:S04]  /*67d0*/  LDS R47, [R15+0x948] ;  /* 0x000948000f2f7984 */ /* 0x000f680000000800 */
[----:B------:R-:W5:Y:S04]  /*67e0*/  LDS R107, [R15+0x950] ;  /* 0x000950000f6b7984 */ /* 0x000f680000000800 */
[----:B------:R-:W5:Y:S04]  /*67f0*/  LDS R50, [R15+0xa80] ;  /* 0x000a80000f327984 */ /* 0x000f680000000800 */
[----:B------:R-:W5:Y:S04]  /*6800*/  LDS.128 R36, [R104+0x2a0] ;  /* 0x0002a00068247984 */ /* 0x000f680000000c00 */
[----:B------:R-:W5:Y:S04]  /*6810*/  LDS R106, [R15+0xa88] ;  /* 0x000a88000f6a7984 */ /* 0x000f680000000800 */
[----:B------:R-:W5:Y:S04]  /*6820*/  LDS R44, [R15+0xa98] ;  /* 0x000a98000f2c7984 */ /* 0x000f680000000800 */
[----:B------:R-:W5:Y:S01]  /*6830*/  LDS R108, [R15+0xaa0] ;  /* 0x000aa0000f6c7984 */ /* 0x000f620000000800 */
[----:B------:R-:W-:Y:S01]  /*6840*/  FFMA R56, R29, R30, R33 ;  /* 0x0000001e1d387223 */ /* 0x000fe20000000021 */
[C---:B0-----:R-:W-:Y:S01]  /*6850*/  FFMA R29, R35.reuse, R34, R32 ;  /* 0x00000022231d7223 */ /* 0x041fe20000000020 */
[C---:B------:R-:W-:Y:S01]  /*6860*/  FFMA R51, R35.reuse, R30, R51 ;  /* 0x0000001e23337223 */ /* 0x040fe20000000033 */
[----:B------:R-:W-:Y:S01]  /*6870*/  FFMA R54, R35, R69, R54 ;  /* 0x0000004523367223 */ /* 0x000fe20000000036 */
[----:B------:R-:W-:Y:S01]  /*6880*/  FFMA R49, R49, R73, R110 ;  /* 0x0000004931317223 */ /* 0x000fe2000000006e */
[C---:B-1----:R-:W-:Y:S01]  /*6890*/  FFMA R29, R48.reuse, R69, R29 ;  /* 0x00000045301d7223 */ /* 0x042fe2000000001d */
[-C--:B------:R-:W-:Y:S01]  /*68a0*/  FFMA R35, R35, R73.reuse, R56 ;  /* 0x0000004923237223 */ /* 0x080fe20000000038 */
[----:B------:R-:W-:Y:S01]  /*68b0*/  FFMA R51, R48, R73, R51 ;  /* 0x0000004930337223 */ /* 0x000fe20000000033 */
[-C--:B--2---:R-:W-:Y:S01]  /*68c0*/  FFMA R31, R52, R70.reuse, R31 ;  /* 0x00000046341f7223 */ /* 0x084fe2000000001f */
[CC--:B---3--:R-:W-:Y:S01]  /*68d0*/  FFMA R33, R105.reuse, R70.reuse, R54 ;  /* 0x0000004669217223 */ /* 0x0c8fe20000000036 */
[-C--:B----4-:R-:W-:Y:S01]  /*68e0*/  FFMA R45, R46, R70.reuse, R45 ;  /* 0x000000462e2d7223 */ /* 0x090fe2000000002d */
[----:B-----5:R-:W-:Y:S01]  /*68f0*/  FFMA R29, R68, R70, R29 ;  /* 0x00000046441d7223 */ /* 0x020fe2000000001d */
[-C--:B------:R-:W-:Y:S01]  /*6900*/  FFMA R49, R52, R74.reuse, R49 ;  /* 0x0000004a34317223 */ /* 0x080fe20000000031 */
[-C--:B------:R-:W-:Y:S01]  /*6910*/  FFMA R65, R46, R74.reuse, R55 ;  /* 0x0000004a2e417223 */ /* 0x080fe20000000037 */
[----:B------:R-:W-:Y:S01]  /*6920*/  LDS.128 R56, [R104+0x100] ;  /* 0x0001000068387984 */ /* 0x000fe20000000c00 */
[-C--:B------:R-:W-:Y:S01]  /*6930*/  FFMA R35, R105, R74.reuse, R35 ;  /* 0x0000004a69237223 */ /* 0x080fe20000000023 */
[----:B------:R-:W-:Y:S01]  /*6940*/  FFMA R51, R68, R74, R51 ;  /* 0x0000004a44337223 */ /* 0x000fe20000000033 */
[-C--:B------:R-:W-:Y:S01]  /*6950*/  FFMA R31, R46, R25.reuse, R31 ;  /* 0x000000192e1f7223 */ /* 0x080fe2000000001f */
[----:B------:R-:W0:Y:S01]  /*6960*/  LDS R69, [R15+0xab8] ;  /* 0x000ab8000f457984 */ /* 0x000e220000000800 */
[-C--:B------:R-:W-:Y:S01]  /*6970*/  FFMA R33, R68, R25.reuse, R33 ;  /* 0x0000001944217223 */ /* 0x080fe20000000021 */
[-C--:B------:R-:W-:Y:S01]  /*6980*/  FFMA R30, R28, R25.reuse, R45 ;  /* 0x000000191c1e7223 */ /* 0x080fe2000000002d */
[----:B------:R-:W-:Y:S01]  /*6990*/  FFMA R32, R72, R25, R29 ;  /* 0x0000001948207223 */ /* 0x000fe2000000001d */
[----:B------:R-:W1:Y:S01]  /*69a0*/  LDS.128 R52, [R104+0x2b0] ;  /* 0x0002b00068347984 */ /* 0x000e620000000c00 */
[----:B------:R-:W-:-:S03]  /*69b0*/  FFMA R25, R46, R21, R49 ;  /* 0x000000152e197223 */ /* 0x000fc60000000031 */
[----:B------:R-:W2:Y:S01]  /*69c0*/  LDS R73, [R15+0xab0] ;  /* 0x000ab0000f497984 */ /* 0x000ea20000000800 */
[-C--:B------:R-:W-:Y:S01]  /*69d0*/  FFMA R29, R68, R21.reuse, R35 ;  /* 0x00000015441d7223 */ /* 0x080fe20000000023 */
[-C--:B------:R-:W-:Y:S01]  /*69e0*/  FFMA R48, R28, R21.reuse, R65 ;  /* 0x000000151c307223 */ /* 0x080fe20000000041 */
[----:B------:R-:W-:Y:S01]  /*69f0*/  FFMA R112, R72, R21, R51 ;  /* 0x0000001548707223 */ /* 0x000fe20000000033 */
[-C--:B------:R-:W-:Y:S01]  /*6a00*/  FFMA R31, R28, R40.reuse, R31 ;  /* 0x000000281c1f7223 */ /* 0x080fe2000000001f */
[-C--:B------:R-:W-:Y:S01]  /*6a10*/  FFMA R33, R72, R40.reuse, R33 ;  /* 0x0000002848217223 */ /* 0x080fe20000000021 */
[-C--:B------:R-:W-:Y:S01]  /*6a20*/  FFMA R21, R47, R40.reuse, R30 ;  /* 0x000000282f157223 */ /* 0x080fe2000000001e */
[----:B------:R-:W-:Y:S01]  /*6a30*/  FFMA R35, R107, R40, R32 ;  /* 0x000000286b237223 */ /* 0x000fe20000000020 */
[----:B------:R-:W3:Y:S01]  /*6a40*/  LDS.128 R60, [R104+0x110] ;  /* 0x00011000683c7984 */ /* 0x000ee20000000c00 */
[----:B------:R-:W-:Y:S01]  /*6a50*/  FFMA R45, R50, R43, R31 ;  /* 0x0000002b322d7223 */ /* 0x000fe2000000001f */
[----:B------:R-:W-:-:S02]  /*6a60*/  FFMA R31, R28, R36, R25 ;  /* 0x000000241c1f7223 */ /* 0x000fc40000000019 */
[----:B------:R-:W4:Y:S01]  /*6a70*/  LDS R110, [R15+0xac8] ;  /* 0x000ac8000f6e7984 */ /* 0x000f220000000800 */
[-C--:B------:R-:W-:Y:S01]  /*6a80*/  FFMA R49, R106, R43.reuse, R33 ;  /* 0x0000002b6a317223 */ /* 0x080fe20000000021 */
[-C--:B------:R-:W-:Y:S02]  /*6a90*/  FFMA R46, R44, R43.reuse, R21 ;  /* 0x0000002b2c2e7223 */ /* 0x080fe40000000015 */
[----:B------:R-:W5:Y:S01]  /*6aa0*/  LDS R70, [R15+0xad0] ;  /* 0x000ad0000f467984 */ /* 0x000f620000000800 */
[----:B------:R-:W-:-:S03]  /*6ab0*/  FFMA R114, R108, R43, R35 ;  /* 0x0000002b6c727223 */ /* 0x000fc60000000023 */
[----:B------:R-:W5:Y:S01]  /*6ac0*/  LDS.128 R64, [R104+0x2c0] ;  /* 0x0002c00068407984 */ /* 0x000f620000000c00 */
[----:B------:R-:W-:-:S03]  /*6ad0*/  FFMA R51, R47, R36, R48 ;  /* 0x000000242f337223 */ /* 0x000fc60000000030 */
[----:B------:R-:W-:Y:S01]  /*6ae0*/  LDS R43, [R15+0xc00] ;  /* 0x000c00000f2b7984 */ /* 0x000fe20000000800 */
[----:B------:R-:W-:-:S03]  /*6af0*/  FFMA R47, R72, R36, R29 ;  /* 0x00000024482f7223 */ /* 0x000fc6000000001d */
[----:B------:R-:W5:Y:S01]  /*6b00*/  LDS.128 R32, [R104+0x120] ;  /* 0x0001200068207984 */ /* 0x000f620000000c00 */
[----:B------:R-:W-:-:S03]  /*6b10*/  FFMA R113, R50, R39, R31 ;  /* 0x0000002732717223 */ /* 0x000fc6000000001f */
[----:B------:R-:W5:Y:S01]  /*6b20*/  LDS R21, [R15+0xc08] ;  /* 0x000c08000f157984 */ /* 0x000f620000000800 */
[----:B------:R-:W-:-:S03]  /*6b30*/  FFMA R109, R107, R36, R112 ;  /* 0x000000246b6d7223 */ /* 0x000fc60000000070 */
[----:B------:R-:W5:Y:S04]  /*6b40*/  LDS R74, [R15+0xc18] ;  /* 0x000c18000f4a7984 */ /* 0x000f680000000800 */
[----:B------:R-:W5:Y:S04]  /*6b50*/  LDS R25, [R15+0xc20] ;  /* 0x000c20000f197984 */ /* 0x000f680000000800 */
[----:B------:R-:W5:Y:S04]  /*6b60*/  LDS.128 R28, [R104+0x2d0] ;  /* 0x0002d000681c7984 */ /* 0x000f680000000c00 */
[----:B------:R-:W5:Y:S04]  /*6b70*/  LDS R40, [R15+0xc30] ;  /* 0x000c30000f287984 */ /* 0x000f680000000800 */
[----:B------:R-:W5:Y:S01]  /*6b80*/  LDS R36, [R15+0xc38] ;  /* 0x000c38000f247984 */ /* 0x000f620000000800 */
[-C--:B------:R-:W-:Y:S01]  /*6b90*/  FFMA R48, R44, R39.reuse, R51 ;  /* 0x000000272c307223 */ /* 0x080fe20000000033 */
[-C--:B------:R-:W-:Y:S01]  /*6ba0*/  FFMA R50, R108, R39.reuse, R109 ;  /* 0x000000276c327223 */ /* 0x080fe2000000006d */
[----:B------:R-:W-:Y:S01]  /*6bb0*/  FFMA R47, R106, R39, R47 ;  /* 0x000000276a2f7223 */ /* 0x000fe2000000002f */
[----:B0-----:R-:W-:Y:S01]  /*6bc0*/  FFMA R115, R69, R58, R114 ;  /* 0x0000003a45737223 */ /* 0x001fe20000000072 */
[----:B-1----:R-:W-:Y:S01]  /*6bd0*/  FFMA R114, R44, R54, R113 ;  /* 0x000000362c727223 */ /* 0x002fe20000000071 */
[----:B------:R-:W-:Y:S01]  /*6be0*/  FFMA R116, R108, R58, R49 ;  /* 0x0000003a6c747223 */ /* 0x000fe20000000031 */
[-C--:B--2---:R-:W-:Y:S01]  /*6bf0*/  FFMA R113, R73, R54.reuse, R48 ;  /* 0x0000003649717223 */ /* 0x084fe20000000030 */
[----:B------:R-:W-:Y:S01]  /*6c00*/  FFMA R117, R69, R54, R50 ;  /* 0x0000003645757223 */ /* 0x000fe20000000032 */
[-C--:B------:R-:W-:Y:S01]  /*6c10*/  FFMA R112, R44, R58.reuse, R45 ;  /* 0x0000003a2c707223 */ /* 0x080fe2000000002d */
[----:B------:R-:W-:Y:S01]  /*6c20*/  FFMA R111, R73, R58, R46 ;  /* 0x0000003a496f7223 */ /* 0x000fe2000000002e */
[----:B------:R-:W0:Y:S01]  /*6c30*/  LDS.128 R48, [R104+0x130] ;  /* 0x0001300068307984 */ /* 0x000e220000000c00 */
[----:B------:R-:W-:-:S03]  /*6c40*/  FFMA R58, R108, R54, R47 ;  /* 0x000000366c3a7223 */ /* 0x000fc6000000002f */
[----:B------:R-:W1:Y:S01]  /*6c50*/  LDS R109, [R15+0xc48] ;  /* 0x000c48000f6d7984 */ /* 0x000e620000000800 */
[----:B---3--:R-:W-:-:S03]  /*6c60*/  FFMA R118, R73, R61, R112 ;  /* 0x0000003d49767223 */ /* 0x008fc60000000070 */
[----:B------:R-:W2:Y:S01]  /*6c70*/  LDS R39, [R15+0xc50] ;  /* 0x000c50000f277984 */ /* 0x000ea20000000800 */
[----:B------:R-:W-:-:S03]  /*6c80*/  FFMA R112, R69, R61, R116 ;  /* 0x0000003d45707223 */ /* 0x000fc60000000074 */
[----:B------:R-:W3:Y:S01]  /*6c90*/  LDS.128 R44, [R104+0x2e0] ;  /* 0x0002e000682c7984 */ /* 0x000ee20000000c00 */
[-C--:B----4-:R-:W-:Y:S01]  /*6ca0*/  FFMA R111, R110, R61.reuse, R111 ;  /* 0x0000003d6e6f7223 */ /* 0x090fe2000000006f */
[----:B-----5:R-:W-:Y:S01]  /*6cb0*/  FFMA R120, R70, R61, R115 ;  /* 0x0000003d46787223 */ /* 0x020fe20000000073 */
[-C--:B------:R-:W-:Y:S01]  /*6cc0*/  FFMA R114, R73, R65.reuse, R114 ;  /* 0x0000004149727223 */ /* 0x080fe20000000072 */
[----:B------:R-:W4:Y:S01]  /*6cd0*/  LDS R54, [R15+0x904] ;  /* 0x000904000f367984 */ /* 0x000f220000000800 */
[-C--:B------:R-:W-:Y:S01]  /*6ce0*/  FFMA R73, R110, R65.reuse, R113 ;  /* 0x000000416e497223 */ /* 0x080fe20000000071 */
[-C--:B------:R-:W-:Y:S01]  /*6cf0*/  FFMA R110, R69, R65.reuse, R58 ;  /* 0x00000041456e7223 */ /* 0x080fe2000000003a */
[-C--:B------:R-:W-:Y:S01]  /*6d00*/  FFMA R118, R43, R32.reuse, R118 ;  /* 0x000000202b767223 */ /* 0x080fe20000000076 */
[-C--:B------:R-:W-:Y:S01]  /*6d10*/  FFMA R112, R21, R32.reuse, R112 ;  /* 0x0000002015707223 */ /* 0x080fe20000000070 */
[----:B------:R-:W-:Y:S01]  /*6d20*/  FFMA R116, R70, R65, R117 ;  /* 0x0000004146747223 */ /* 0x000fe20000000075 */
[----:B------:R-:W5:Y:S01]  /*6d30*/  LDS R58, [R15+0x90c] ;  /* 0x00090c000f3a7984 */ /* 0x000f620000000800 */
[-C--:B------:R-:W-:Y:S01]  /*6d40*/  FFMA R113, R74, R32.reuse, R111 ;  /* 0x000000204a717223 */ /* 0x080fe2000000006f */
[----:B------:R-:W-:-:S02]  /*6d50*/  FFMA R115, R25, R32, R120 ;  /* 0x0000002019737223 */ /* 0x000fc40000000078 */
[----:B------:R-:W5:Y:S01]  /*6d60*/  LDS R61, [R15+0x91c] ;  /* 0x00091c000f3d7984 */ /* 0x000f620000000800 */
[-C--:B------:R-:W-:Y:S01]  /*6d70*/  FFMA R65, R74, R35.reuse, R118 ;  /* 0x000000234a417223 */ /* 0x080fe20000000076 */
[-C--:B------:R-:W-:Y:S02]  /*6d80*/  FFMA R111, R25, R35.reuse, R112 ;  /* 0x00000023196f7223 */ /* 0x080fe40000000070 */
[----:B------:R-:W5:Y:S01]  /*6d90*/  LDS R32, [R15+0x924] ;  /* 0x000924000f207984 */ /* 0x000f620000000800 */
[-C--:B------:R-:W-:Y:S01]  /*6da0*/  FFMA R114, R43, R28.reuse, R114 ;  /* 0x0000001c2b727223 */ /* 0x080fe20000000072 */
[-C--:B------:R-:W-:Y:S01]  /*6db0*/  FFMA R112, R40, R35.reuse, R113 ;  /* 0x0000002328707223 */ /* 0x080fe20000000071 */
[----:B------:R-:W-:Y:S01]  /*6dc0*/  FFMA R118, R36, R35, R115 ;  /* 0x0000002324767223 */ /* 0x000fe20000000073 */
[-C--:B------:R-:W-:Y:S01]  /*6dd0*/  FFMA R110, R21, R28.reuse, R110 ;  /* 0x0000001c156e7223 */ /* 0x080fe2000000006e */
[CC--:B------:R-:W-:Y:S01]  /*6de0*/  FFMA R73, R74.reuse, R28.reuse, R73 ;  /* 0x0000001c4a497223 */ /* 0x0c0fe20000000049 */
[----:B------:R-:W-:Y:S01]  /*6df0*/  FFMA R43, R25, R28, R116 ;  /* 0x0000001c192b7223 */ /* 0x000fe20000000074 */
[----:B------:R-:W5:Y:S04]  /*6e00*/  LDS R35, [R15+0x934] ;  /* 0x000934000f237984 */ /* 0x000f680000000800 */
[----:B------:R-:W5:Y:S01]  /*6e10*/  LDS R28, [R15+0x93c] ;  /* 0x00093c000f1c7984 */ /* 0x000f620000000800 */
[----:B------:R-:W-:-:S03]  /*6e20*/  FFMA R113, R74, R31, R114 ;  /* 0x0000001f4a717223 */ /* 0x000fc60000000072 */
[----:B------:R-:W5:Y:S01]  /*6e30*/  LDS R74, [R15+0x954] ;  /* 0x000954000f4a7984 */ /* 0x000f620000000800 */
[-C--:B------:R-:W-:Y:S01]  /*6e40*/  FFMA R115, R25, R31.reuse, R110 ;  /* 0x0000001f19737223 */ /* 0x080fe2000000006e */
[-C--:B------:R-:W-:Y:S01]  /*6e50*/  FFMA R114, R40, R31.reuse, R73 ;  /* 0x0000001f28727223 */ /* 0x080fe20000000049 */
[----:B------:R-:W-:Y:S01]  /*6e60*/  FFMA R116, R36, R31, R43 ;  /* 0x0000001f24747223 */ /* 0x000fe2000000002b */
[----:B------:R-:W5:Y:S01]  /*6e70*/  LDS R110, [R15+0x94c] ;  /* 0x00094c000f6e7984 */ /* 0x000f620000000800 */
[-C--:B0-----:R-:W-:Y:S01]  /*6e80*/  FFMA R73, R40, R50.reuse, R65 ;  /* 0x0000003228497223 */ /* 0x081fe20000000041 */
[-C--:B------:R-:W-:Y:S01]  /*6e90*/  FFMA R111, R36, R50.reuse, R111 ;  /* 0x00000032246f7223 */ /* 0x080fe2000000006f */
[-C--:B-1----:R-:W-:Y:S01]  /*6ea0*/  FFMA R112, R109, R50.reuse, R112 ;  /* 0x000000326d707223 */ /* 0x082fe20000000070 */
[----:B------:R-:W0:Y:S01]  /*6eb0*/  LDS R31, [R15+0xa84] ;  /* 0x000a84000f1f7984 */ /* 0x000e220000000800 */
[----:B--2---:R-:W-:Y:S01]  /*6ec0*/  FFMA R65, R39, R50, R118 ;  /* 0x0000003227417223 */ /* 0x004fe20000000076 */
[----:B---3--:R-:W-:-:S02]  /*6ed0*/  FFMA R50, R40, R46, R113 ;  /* 0x0000002e28327223 */ /* 0x008fc40000000071 */
[----:B------:R-:W1:Y:S01]  /*6ee0*/  LDS R43, [R15+0xa8c] ;  /* 0x000a8c000f2b7984 */ /* 0x000e620000000800 */
[-C--:B------:R-:W-:Y:S01]  /*6ef0*/  FFMA R114, R109, R46.reuse, R114 ;  /* 0x0000002e6d727223 */ /* 0x080fe20000000072 */
[-C--:B------:R-:W-:Y:S01]  /*6f00*/  FFMA R115, R36, R46.reuse, R115 ;  /* 0x0000002e24737223 */ /* 0x080fe20000000073 */
[----:B------:R-:W-:Y:S01]  /*6f10*/  FFMA R116, R39, R46, R116 ;  /* 0x0000002e27747223 */ /* 0x000fe20000000074 */
[----:B------:R-:W2:Y:S01]  /*6f20*/  LDS R40, [R15+0xa9c] ;  /* 0x000a9c000f287984 */ /* 0x000ea20000000800 */
[----:B----4-:R-:W-:-:S03]  /*6f30*/  FFMA R109, R54, R75, R50 ;  /* 0x0000004b366d7223 */ /* 0x010fc60000000032 */
[----:B------:R-:W3:Y:S01]  /*6f40*/  LDS R46, [R15+0xaa4] ;  /* 0x000aa4000f2e7984 */ /* 0x000ee20000000800 */
[-C--:B------:R-:W-:Y:S01]  /*6f50*/  FFMA R73, R54, R71.reuse, R73 ;  /* 0x0000004736497223 */ /* 0x080fe20000000049 */
[C---:B-----5:R-:W-:Y:S02]  /*6f60*/  FFMA R111, R58.reuse, R71, R111 ;  /* 0x000000473a6f7223 */ /* 0x060fe4000000006f */
[----:B------:R-:W4:Y:S01]  /*6f70*/  LDS R50, [R15+0xab4] ;  /* 0x000ab4000f327984 */ /* 0x000f220000000800 */
[----:B------:R-:W-:Y:S01]  /*6f80*/  FFMA R115, R58, R75, R115 ;  /* 0x0000004b3a737223 */ /* 0x000fe20000000073 */
[CC--:B------:R-:W-:Y:S01]  /*6f90*/  FFMA R112, R61.reuse, R71.reuse, R112 ;  /* 0x000000473d707223 */ /* 0x0c0fe20000000070 */
[C---:B------:R-:W-:Y:S01]  /*6fa0*/  FFMA R71, R32.reuse, R71, R65 ;  /* 0x0000004720477223 */ /* 0x040fe20000000041 */
[----:B------:R-:W5:Y:S01]  /*6fb0*/  LDS R54, [R15+0xabc] ;  /* 0x000abc000f367984 */ /* 0x000f620000000800 */
[CC--:B------:R-:W-:Y:S01]  /*6fc0*/  FFMA R113, R61.reuse, R75.reuse, R114 ;  /* 0x0000004b3d717223 */ /* 0x0c0fe20000000072 */
[C---:B------:R-:W-:Y:S01]  /*6fd0*/  FFMA R114, R61.reuse, R26, R73 ;  /* 0x0000001a3d727223 */ /* 0x040fe20000000049 */
[----:B------:R-:W-:Y:S01]  /*6fe0*/  FFMA R118, R61, R22, R109 ;  /* 0x000000163d767223 */ /* 0x000fe2000000006d */
[----:B------:R-:W5:Y:S01]  /*6ff0*/  LDS R65, [R15+0xacc] ;  /* 0x000acc000f417984 */ /* 0x000f620000000800 */
[C---:B------:R-:W-:Y:S01]  /*7000*/  FFMA R75, R32.reuse, R75, R116 ;  /* 0x0000004b204b7223 */ /* 0x040fe20000000074 */
[----:B------:R-:W-:-:S02]  /*7010*/  FFMA R116, R32, R26, R111 ;  /* 0x0000001a20747223 */ /* 0x000fc4000000006f */
[----:B------:R-:W5:Y:S01]  /*7020*/  LDS R58, [R15+0xc04] ;  /* 0x000c04000f3a7984 */ /* 0x000f620000000800 */
[----:B------:R-:W-:Y:S01]  /*7030*/  FFMA R120, R32, R22, R115 ;  /* 0x0000001620787223 */ /* 0x000fe20000000073 */
[CC--:B------:R-:W-:Y:S01]  /*7040*/  FFMA R73, R35.reuse, R26.reuse, R112 ;  /* 0x0000001a23497223 */ /* 0x0c0fe20000000070 */
[----:B------:R-:W-:Y:S01]  /*7050*/  FFMA R71, R28, R26, R71 ;  /* 0x0000001a1c477223 */ /* 0x000fe20000000047 */
[----:B------:R-:W5:Y:S01]  /*7060*/  LDS R61, [R15+0xad4] ;  /* 0x000ad4000f3d7984 */ /* 0x000f620000000800 */
[----:B------:R-:W-:-:S03]  /*7070*/  FFMA R113, R35, R22, R113 ;  /* 0x0000001623717223 */ /* 0x000fc60000000071 */
[----:B------:R-:W5:Y:S01]  /*7080*/  LDS R32, [R15+0xc0c] ;  /* 0x000c0c000f207984 */ /* 0x000f620000000800 */
[----:B------:R-:W-:-:S03]  /*7090*/  FFMA R75, R28, R22, R75 ;  /* 0x000000161c4b7223 */ /* 0x000fc6000000004b */
[----:B------:R-:W5:Y:S01]  /*70a0*/  LDS R26, [R15+0xc1c] ;  /* 0x000c1c000f1a7984 */ /* 0x000f620000000800 */
[C---:B------:R-:W-:Y:S01]  /*70b0*/  FFMA R116, R28.reuse, R41, R116 ;  /* 0x000000291c747223 */ /* 0x040fe20000000074 */
[----:B------:R-:W-:Y:S02]  /*70c0*/  FFMA R120, R28, R37, R120 ;  /* 0x000000251c787223 */ /* 0x000fe40000000078 */
[----:B------:R-:W5:Y:S04]  /*70d0*/  LDS R22, [R15+0xc24] ;  /* 0x000c24000f167984 */ /* 0x000f680000000800 */
[----:B------:R-:W5:Y:S01]  /*70e0*/  LDS R28, [R15+0xc34] ;  /* 0x000c34000f1c7984 */ /* 0x000f620000000800 */
[C---:B------:R-:W-:Y:S01]  /*70f0*/  FFMA R71, R74.reuse, R41, R71 ;  /* 0x000000294a477223 */ /* 0x040fe20000000047 */
[----:B------:R-:W-:-:S02]  /*7100*/  FFMA R75, R74, R37, R75 ;  /* 0x000000254a4b7223 */ /* 0x000fc4000000004b */
[----:B------:R-:W5:Y:S01]  /*7110*/  LDS R74, [R15+0xc4c] ;  /* 0x000c4c000f4a7984 */ /* 0x000f620000000800 */
[C---:B------:R-:W-:Y:S01]  /*7120*/  FFMA R112, R35.reuse, R41, R114 ;  /* 0x0000002923707223 */ /* 0x040fe20000000072 */
[----:B------:R-:W-:Y:S01]  /*7130*/  FFMA R35, R35, R37, R118 ;  /* 0x0000002523237223 */ /* 0x000fe20000000076 */
        /* <DEDUP_REMOVED lines=15> */
[C---:B------:R-:W-:Y:S01]  /*7230*/  FFMA R113, R50.reuse, R55, R113 ;  /* 0x0000003732717223 */ /* 0x040fe20000000071 */
[C---:B------:R-:W-:Y:S01]  /*7240*/  FFMA R31, R50.reuse, R62, R31 ;  /* 0x0000003e321f7223 */ /* 0x040fe2000000001f */
[----:B------:R-:W-:Y:S01]  /*7250*/  FFMA R50, R50, R66, R37 ;  /* 0x0000004232327223 */ /* 0x000fe20000000025 */
[C---:B-----5:R-:W-:Y:S01]  /*7260*/  FFMA R46, R54.reuse, R59, R71 ;  /* 0x0000003b362e7223 */ /* 0x060fe20000000047 */
[C---:B------:R-:W-:Y:S01]  /*7270*/  FFMA R52, R54.reuse, R55, R52 ;  /* 0x0000003736347223 */ /* 0x040fe20000000034 */
[C---:B------:R-:W-:Y:S01]  /*7280*/  FFMA R35, R54.reuse, R62, R35 ;  /* 0x0000003e36237223 */ /* 0x040fe20000000023 */
[----:B------:R-:W-:Y:S01]  /*7290*/  FFMA R54, R54, R66, R41 ;  /* 0x0000004236367223 */ /* 0x000fe20000000029 */
        /* <DEDUP_REMOVED lines=21> */
[C---:B------:R-:W-:Y:S01]  /*73f0*/  FFMA R33, R105.reuse, R24, R22 ;  /* 0x0000001869217223 */ /* 0x040fe20000000016 */
[----:B------:R-:W-:Y:S01]  /*7400*/  FFMA R22, R105, R20, R29 ;  /* 0x0000001469167223 */ /* 0x000fe2000000001d */
[----:B------:R-:W-:Y:S01]  /*7410*/  FFMA R37, R74, R51, R37 ;  /* 0x000000334a257223 */ /* 0x000fe20000000025 */
[----:B------:R-:W2:Y:S01]  /*7420*/  LDS R41, [R15+0x910] ;  /* 0x000910000f297984 */ /* 0x000ea20000000800 */
[C---:B------:R-:W-:Y:S01]  /*7430*/  FFMA R33, R68.reuse, R27, R33 ;  /* 0x0000001b44217223 */ /* 0x040fe20000000021 */
[C---:B------:R-:W-:Y:S01]  /*7440*/  FFMA R35, R68.reuse, R23, R22 ;  /* 0x0000001744237223 */ /* 0x040fe20000000016 */
[----:B------:R-:W-:Y:S01]  /*7450*/  FFMA R37, R68, R24, R37 ;  /* 0x0000001844257223 */ /* 0x000fe20000000025 */
[----:B------:R-:W3:Y:S01]  /*7460*/  LDS R40, [R15+0x928] ;  /* 0x000928000f287984 */ /* 0x000ee20000000800 */
[C---:B------:R-:W-:Y:S01]  /*7470*/  FFMA R33, R72.reuse, R42, R33 ;  /* 0x0000002a48217223 */ /* 0x040fe20000000021 */
[----:B------:R-:W-:Y:S01]  /*7480*/  FFMA R22, R72, R38, R35 ;  /* 0x0000002648167223 */ /* 0x000fe20000000023 */
[----:B------:R-:W-:Y:S01]  /*7490*/  FFMA R28, R28, R44, R113 ;  /* 0x0000002c1c1c7223 */ /* 0x000fe20000000071 */
[----:B------:R-:W-:Y:S01]  /*74a0*/  FFMA R26, R72, R27, R37 ;  /* 0x0000001b481a7223 */ /* 0x000fe20000000025 */
[C---:B------:R-:W-:Y:S01]  /*74b0*/  FFMA R35, R106.reuse, R57, R33 ;  /* 0x000000396a237223 */ /* 0x040fe20000000021 */
[----:B------:R-:W-:Y:S01]  /*74c0*/  FFMA R43, R106, R53, R22 ;  /* 0x000000356a2b7223 */ /* 0x000fe20000000016 */
[----:B------:R-:W4:Y:S01]  /*74d0*/  LDS R37, [R15+0x940] ;  /* 0x000940000f257984 */ /* 0x000f220000000800 */
[----:B------:R-:W-:Y:S01]  /*74e0*/  FFMA R29, R74, R47, R28 ;  /* 0x0000002f4a1d7223 */ /* 0x000fe2000000001c */
[C---:B------:R-:W-:Y:S01]  /*74f0*/  FFMA R28, R108.reuse, R60, R35 ;  /* 0x0000003c6c1c7223 */ /* 0x040fe20000000023 */
[----:B------:R-:W-:Y:S01]  /*7500*/  FFMA R56, R108, R64, R43 ;  /* 0x000000406c387223 */ /* 0x000fe2000000002b */
[----:B------:R-:W5:Y:S01]  /*7510*/  LDS R33, [R15+0x958] ;  /* 0x000958000f217984 */ /* 0x000f620000000800 */
[----:B------:R-:W-:-:S03]  /*7520*/  FFMA R35, R107, R42, R26 ;  /* 0x0000002a6b237223 */ /* 0x000fc6000000001a */
[----:B------:R-:W5:Y:S01]  /*7530*/  LDS R22, [R15+0xa90] ;  /* 0x000a90000f167984 */ /* 0x000f620000000800 */
[C---:B------:R-:W-:Y:S01]  /*7540*/  FFMA R58, R69.reuse, R63, R28 ;  /* 0x0000003f453a7223 */ /* 0x040fe2000000001c */
[----:B------:R-:W-:Y:S02]  /*7550*/  FFMA R43, R69, R67, R56 ;  /* 0x00000043452b7223 */ /* 0x000fe40000000038 */
[----:B------:R-:W5:Y:S01]  /*7560*/  LDS R26, [R15+0xaa8] ;  /* 0x000aa8000f1a7984 */ /* 0x000f620000000800 */
[----:B------:R-:W-:Y:S01]  /*7570*/  FFMA R68, R68, R20, R29 ;  /* 0x0000001444447223 */ /* 0x000fe2000000001d */
[C---:B------:R-:W-:Y:S01]  /*7580*/  FFMA R58, R21.reuse, R34, R58 ;  /* 0x00000022153a7223 */ /* 0x040fe2000000003a */
[----:B------:R-:W-:Y:S01]  /*7590*/  FFMA R56, R21, R30, R43 ;  /* 0x0000001e15387223 */ /* 0x000fe2000000002b */
[----:B0-----:R-:W-:Y:S01]  /*75a0*/  FFMA R46, R31, R44, R46 ;  /* 0x0000002c1f2e7223 */ /* 0x001fe2000000002e */
[----:B------:R-:W0:Y:S01]  /*75b0*/  LDS R21, [R15+0xac0] ;  /* 0x000ac0000f157984 */ /* 0x000e220000000800 */
[----:B------:R-:W-:-:S03]  /*75c0*/  FFMA R29, R72, R23, R68 ;  /* 0x00000017481d7223 */ /* 0x000fc60000000044 */
[----:B------:R-:W0:Y:S01]  /*75d0*/  LDS R44, [R15+0xad8] ;  /* 0x000ad8000f2c7984 */ /* 0x000e220000000800 */
[----:B------:R-:W-:-:S03]  /*75e0*/  FFMA R28, R107, R38, R29 ;  /* 0x000000266b1c7223 */ /* 0x000fc6000000001d */
[----:B------:R-:W0:Y:S01]  /*75f0*/  LDS R43, [R15+0xc10] ;  /* 0x000c10000f2b7984 */ /* 0x000e220000000800 */
[C---:B------:R-:W-:Y:S01]  /*7600*/  FFMA R55, R31.reuse, R48, R54 ;  /* 0x000000301f377223 */ /* 0x040fe20000000036 */
[C---:B------:R-:W-:Y:S01]  /*7610*/  FFMA R48, R108.reuse, R57, R35 ;  /* 0x000000396c307223 */ /* 0x040fe20000000023 */
[----:B------:R-:W-:Y:S01]  /*7620*/  FFMA R29, R108, R53, R28 ;  /* 0x000000356c1d7223 */ /* 0x000fe2000000001c */
[----:B------:R-:W-:Y:S01]  /*7630*/  FFMA R59, R31, R47, R50 ;  /* 0x0000002f1f3b7223 */ /* 0x000fe20000000032 */
[-C--:B-1----:R-:W-:Y:S01]  /*7640*/  FFMA R55, R52, R51.reuse, R55 ;  /* 0x0000003334377223 */ /* 0x082fe20000000037 */
[C---:B------:R-:W-:Y:S01]  /*7650*/  FFMA R35, R69.reuse, R60, R48 ;  /* 0x0000003c45237223 */ /* 0x040fe20000000030 */
[----:B------:R-:W-:Y:S01]  /*7660*/  FFMA R28, R69, R64, R29 ;  /* 0x00000040451c7223 */ /* 0x000fe2000000001d */
[----:B------:R-:W-:Y:S01]  /*7670*/  FFMA R48, R31, R51, R32 ;  /* 0x000000331f307223 */ /* 0x000fe20000000020 */
[----:B------:R-:W-:Y:S01]  /*7680*/  LDS.128 R72, [R104+0x140] ;  /* 0x0001400068487984 */ /* 0x000fe20000000c00 */
[C---:B------:R-:W-:Y:S01]  /*7690*/  FFMA R32, R70.reuse, R63, R35 ;  /* 0x0000003f46207223 */ /* 0x040fe20000000023 */
[----:B------:R-:W-:Y:S01]  /*76a0*/  FFMA R61, R70, R67, R28 ;  /* 0x00000043463d7223 */ /* 0x000fe2000000001c */
[----:B------:R-:W-:Y:S01]  /*76b0*/  FFMA R47, R52, R47, R46 ;  /* 0x0000002f342f7223 */ /* 0x000fe2000000002e */
[C---:B--2---:R-:W-:Y:S01]  /*76c0*/  FFMA R48, R41.reuse, R24, R48 ;  /* 0x0000001829307223 */ /* 0x044fe20000000030 */
[----:B------:R-:W-:Y:S01]  /*76d0*/  FFMA R46, R41, R20, R59 ;  /* 0x00000014292e7223 */ /* 0x000fe2000000003b */
[C---:B------:R-:W-:Y:S01]  /*76e0*/  FFMA R35, R25.reuse, R34, R32 ;  /* 0x0000002219237223 */ /* 0x040fe20000000020 */
[C---:B------:R-:W-:Y:S01]  /*76f0*/  FFMA R29, R25.reuse, R49, R58 ;  /* 0x00000031191d7223 */ /* 0x040fe2000000003a */
[C---:B------:R-:W-:Y:S01]  /*7700*/  FFMA R31, R25.reuse, R45, R56 ;  /* 0x0000002d191f7223 */ /* 0x040fe20000000038 */
[----:B------:R-:W-:Y:S01]  /*7710*/  FFMA R32, R25, R30, R61 ;  /* 0x0000001e19207223 */ /* 0x000fe2000000003d */
[C---:B---3--:R-:W-:Y:S01]  /*7720*/  FFMA R24, R40.reuse, R24, R55 ;  /* 0x0000001828187223 */ /* 0x048fe20000000037 */
[C---:B------:R-:W-:Y:S01]  /*7730*/  FFMA R20, R40.reuse, R20, R47 ;  /* 0x0000001428147223 */ /* 0x040fe2000000002f */
[C---:B------:R-:W-:Y:S01]  /*7740*/  FFMA R25, R40.reuse, R27, R48 ;  /* 0x0000001b28197223 */ /* 0x040fe20000000030 */
[----:B------:R-:W-:Y:S01]  /*7750*/  FFMA R47, R40, R23, R46 ;  /* 0x00000017282f7223 */ /* 0x000fe2000000002e */
[----:B------:R-:W1:Y:S01]  /*7760*/  LDS R28, [R15+0xc28] ;  /* 0x000c28000f1c7984 */ /* 0x000e620000000800 */
[C---:B----4-:R-:W-:Y:S01]  /*7770*/  FFMA R24, R37.reuse, R27, R24 ;  /* 0x0000001b25187223 */ /* 0x050fe20000000018 */
[C---:B------:R-:W-:Y:S01]  /*7780*/  FFMA R20, R37.reuse, R23, R20 ;  /* 0x0000001725147223 */ /* 0x040fe20000000014 */
[C---:B------:R-:W-:Y:S01]  /*7790*/  FFMA R25, R37.reuse, R42, R25 ;  /* 0x0000002a25197223 */ /* 0x040fe20000000019 */
[----:B------:R-:W-:Y:S01]  /*77a0*/  FFMA R40, R37, R38, R47 ;  /* 0x0000002625287223 */ /* 0x000fe2000000002f */
[----:B------:R-:W2:Y:S01]  /*77b0*/  LDS R41, [R15+0xc40] ;  /* 0x000c40000f297984 */ /* 0x000ea20000000800 */
[C---:B-----5:R-:W-:Y:S01]  /*77c0*/  FFMA R23, R33.reuse, R42, R24 ;  /* 0x0000002a21177223 */ /* 0x060fe20000000018 */
[----:B------:R-:W-:Y:S01]  /*77d0*/  FFMA R20, R33, R38, R20 ;  /* 0x0000002621147223 */ /* 0x000fe20000000014 */
[C---:B------:R-:W-:Y:S01]  /*77e0*/  FFMA R25, R22.reuse, R57, R25 ;  /* 0x0000003916197223 */ /* 0x040fe20000000019 */
[----:B------:R-:W3:Y:S01]  /*77f0*/  LDS.128 R68, [R104+0x2f0] ;  /* 0x0002f00068447984 */ /* 0x000ee20000000c00 */
[----:B------:R-:W-:Y:S01]  /*7800*/  FFMA R27, R22, R53, R40 ;  /* 0x00000035161b7223 */ /* 0x000fe20000000028 */
[----:B------:R-:W-:-:S02]  /*7810*/  FFMA R22, R26, R57, R23 ;  /* 0x000000391a167223 */ /* 0x000fc40000000017 */
[----:B------:R-:W4:Y:S01]  /*7820*/  LDS R37, [R15+0xc58] ;  /* 0x000c58000f257984 */ /* 0x000f220000000800 */
[C---:B------:R-:W-:Y:S01]  /*7830*/  FFMA R20, R26.reuse, R53, R20 ;  /* 0x000000351a147223 */ /* 0x040fe20000000014 */
[C---:B------:R-:W-:Y:S01]  /*7840*/  FFMA R24, R26.reuse, R60, R25 ;  /* 0x0000003c1a187223 */ /* 0x040fe20000000019 */
[----:B------:R-:W-:Y:S01]  /*7850*/  FFMA R26, R26, R64, R27 ;  /* 0x000000401a1a7223 */ /* 0x000fe2000000001b */
[----:B------:R-:W5:Y:S01]  /*7860*/  LDS R38, [R15+0xd80] ;  /* 0x000d80000f267984 */ /* 0x000f620000000800 */
[C---:B0-----:R-:W-:Y:S01]  /*7870*/  FFMA R23, R21.reuse, R60, R22 ;  /* 0x0000003c15177223 */ /* 0x041fe20000000016 */
[C---:B------:R-:W-:Y:S01]  /*7880*/  FFMA R20, R21.reuse, R64, R20 ;  /* 0x0000004015147223 */ /* 0x040fe20000000014 */
[C---:B------:R-:W-:Y:S01]  /*7890*/  FFMA R24, R21.reuse, R63, R24 ;  /* 0x0000003f15187223 */ /* 0x040fe20000000018 */
[----:B------:R-:W0:Y:S01]  /*78a0*/  LDS R52, [R15+0xd98] ;  /* 0x000d98000f347984 */ /* 0x000e220000000800 */
[----:B------:R-:W-:-:S03]  /*78b0*/  FFMA R21, R21, R67, R26 ;  /* 0x0000004315157223 */ /* 0x000fc6000000001a */
[----:B------:R-:W0:Y:S04]  /*78c0*/  LDS R105, [R15+0xda0] ;  /* 0x000da0000f697984 */ /* 0x000e280000000800 */
[----:B------:R-:W0:Y:S01]  /*78d0*/  LDS R106, [R15+0xd88] ;  /* 0x000d88000f6a7984 */ /* 0x000e220000000800 */
[C---:B------:R-:W-:Y:S01]  /*78e0*/  FFMA R63, R44.reuse, R63, R23 ;  /* 0x0000003f2c3f7223 */ /* 0x040fe20000000017 */
[----:B------:R-:W-:Y:S01]  /*78f0*/  FFMA R67, R44, R67, R20 ;  /* 0x000000432c437223 */ /* 0x000fe20000000014 */
[C---:B------:R-:W-:Y:S01]  /*7900*/  FFMA R42, R43.reuse, R30, R21 ;  /* 0x0000001e2b2a7223 */ /* 0x040fe20000000015 */
[----:B------:R-:W-:Y:S04]  /*7910*/  LDS R53, [R15+0xdb0] ;  /* 0x000db0000f357984 */ /* 0x000fe80000000800 */
[----:B------:R-:W0:Y:S04]  /*7920*/  LDS.128 R20, [R104+0x150] ;  /* 0x0001500068147984 */ /* 0x000e280000000c00 */
[----:B------:R-:W0:Y:S01]  /*7930*/  LDS R107, [R15+0xdb8] ;  /* 0x000db8000f6b7984 */ /* 0x000e220000000800 */
[-C--:B------:R-:W-:Y:S01]  /*7940*/  FFMA R40, R43, R34.reuse, R24 ;  /* 0x000000222b287223 */ /* 0x080fe20000000018 */
[C---:B-1----:R-:W-:Y:S01]  /*7950*/  FFMA R34, R28.reuse, R34, R63 ;  /* 0x000000221c227223 */ /* 0x042fe2000000003f */
[C---:B------:R-:W-:Y:S01]  /*7960*/  FFMA R30, R28.reuse, R30, R67 ;  /* 0x0000001e1c1e7223 */ /* 0x040fe20000000043 */
[C---:B------:R-:W-:Y:S01]  /*7970*/  FFMA R33, R28.reuse, R45, R42 ;  /* 0x0000002d1c217223 */ /* 0x040fe2000000002a */
[-C--:B------:R-:W-:Y:S01]  /*7980*/  FFMA R40, R28, R49.reuse, R40 ;  /* 0x000000311c287223 */ /* 0x080fe20000000028 */
[----:B------:R-:W1:Y:S01]  /*7990*/  LDS.128 R24, [R104+0x300] ;  /* 0x0003000068187984 */ /* 0x000e620000000c00 */
[CC--:B------:R-:W-:Y:S01]  /*79a0*/  FFMA R28, R36.reuse, R49.reuse, R35 ;  /* 0x00000031241c7223 */ /* 0x0c0fe20000000023 */
[C---:B--2---:R-:W-:Y:S01]  /*79b0*/  FFMA R42, R41.reuse, R49, R34 ;  /* 0x00000031292a7223 */ /* 0x044fe20000000022 */
[CC--:B------:R-:W-:Y:S01]  /*79c0*/  FFMA R32, R36.reuse, R45.reuse, R32 ;  /* 0x0000002d24207223 */ /* 0x0c0fe20000000020 */
[----:B------:R-:W2:Y:S01]  /*79d0*/  LDS R108, [R15+0xdd0] ;  /* 0x000dd0000f6c7984 */ /* 0x000ea20000000800 */
[C---:B------:R-:W-:Y:S01]  /*79e0*/  FFMA R45, R41.reuse, R45, R30 ;  /* 0x0000002d292d7223 */ /* 0x040fe2000000001e */
[CC--:B------:R-:W-:Y:S01]  /*79f0*/  FFMA R43, R36.reuse, R72.reuse, R29 ;  /* 0x00000048242b7223 */ /* 0x0c0fe2000000001d */
[C---:B------:R-:W-:Y:S01]  /*7a00*/  FFMA R47, R41.reuse, R72, R40 ;  /* 0x00000048292f7223 */ /* 0x040fe20000000028 */
[----:B------:R-:W2:Y:S01]  /*7a10*/  LDS R54, [R15+0xdc8] ;  /* 0x000dc8000f367984 */ /* 0x000ea20000000800 */
[-C--:B---3--:R-:W-:Y:S01]  /*7a20*/  FFMA R49, R41, R68.reuse, R33 ;  /* 0x0000004429317223 */ /* 0x088fe20000000021 */
[----:B------:R-:W-:Y:S01]  /*7a30*/  FFMA R36, R36, R68, R31 ;  /* 0x0000004424247223 */ /* 0x000fe2000000001f */
[-C--:B------:R-:W-:Y:S01]  /*7a40*/  FFMA R41, R39, R72.reuse, R28 ;  /* 0x0000004827297223 */ /* 0x080fe2000000001c */
[----:B------:R-:W-:Y:S01]  /*7a50*/  LDS R109, [R15+0xf20] ;  /* 0x000f20000f6d7984 */ /* 0x000fe20000000800 */
[----:B----4-:R-:W-:Y:S01]  /*7a60*/  FFMA R42, R37, R72, R42 ;  /* 0x00000048252a7223 */ /* 0x010fe2000000002a */
[----:B------:R-:W-:-:S02]  /*7a70*/  FFMA R51, R39, R68, R32 ;  /* 0x0000004427337223 */ /* 0x000fc40000000020 */
[----:B------:R-:W3:Y:S01]  /*7a80*/  LDS.128 R28, [R104+0x160] ;  /* 0x00016000681c7984 */ /* 0x000ee20000000c00 */
[----:B------:R-:W-:-:S03]  /*7a90*/  FFMA R44, R37, R68, R45 ;  /* 0x00000044252c7223 */ /* 0x000fc6000000002d */
[----:B------:R-:W4:Y:S01]  /*7aa0*/  LDS R56, [R15+0xf18] ;  /* 0x000f18000f387984 */ /* 0x000f220000000800 */
[----:B-----5:R-:W-:-:S03]  /*7ab0*/  FFMA R45, R38, R73, R43 ;  /* 0x00000049262d7223 */ /* 0x020fc6000000002b */
[----:B------:R-:W5:Y:S01]  /*7ac0*/  LDS R55, [R15+0xf00] ;  /* 0x000f00000f377984 */ /* 0x000f620000000800 */
[----:B------:R-:W-:-:S03]  /*7ad0*/  FFMA R57, R38, R69, R36 ;  /* 0x0000004526397223 */ /* 0x000fc60000000024 */
[----:B------:R-:W5:Y:S01]  /*7ae0*/  LDS.128 R32, [R104+0x310] ;  /* 0x0003100068207984 */ /* 0x000f620000000c00 */
[-C--:B0-----:R-:W-:Y:S01]  /*7af0*/  FFMA R46, R52, R73.reuse, R41 ;  /* 0x00000049342e7223 */ /* 0x081fe20000000029 */
[-C--:B------:R-:W-:Y:S02]  /*7b00*/  FFMA R48, R105, R73.reuse, R42 ;  /* 0x0000004969307223 */ /* 0x080fe4000000002a */
[----:B------:R-:W0:Y:S01]  /*7b10*/  LDS R111, [R15+0xf08] ;  /* 0x000f08000f6f7984 */ /* 0x000e220000000800 */
[----:B------:R-:W-:-:S03]  /*7b20*/  FFMA R47, R106, R73, R47 ;  /* 0x000000496a2f7223 */ /* 0x000fc6000000002f */
[----:B------:R-:W0:Y:S04]  /*7b30*/  LDS.128 R36, [R104+0x170] ;  /* 0x0001700068247984 */ /* 0x000e280000000c00 */
[----:B------:R-:W0:Y:S04]  /*7b40*/  LDS R60, [R15+0xf30] ;  /* 0x000f30000f3c7984 */ /* 0x000e280000000800 */
[----:B------:R-:W0:Y:S04]  /*7b50*/  LDS R68, [R15+0xf38] ;  /* 0x000f38000f447984 */ /* 0x000e280000000800 */
[----:B------:R-:W0:Y:S01]  /*7b60*/  LDS.128 R40, [R104+0x320] ;  /* 0x0003200068287984 */ /* 0x000e220000000c00 */
[-C--:B------:R-:W-:Y:S01]  /*7b70*/  FFMA R58, R106, R69.reuse, R49 ;  /* 0x000000456a3a7223 */ /* 0x080fe20000000031 */
[CC--:B------:R-:W-:Y:S01]  /*7b80*/  FFMA R62, R52.reuse, R69.reuse, R51 ;  /* 0x00000045343e7223 */ /* 0x0c0fe20000000033 */
[C---:B------:R-:W-:Y:S01]  /*7b90*/  FFMA R64, R105.reuse, R69, R44 ;  /* 0x0000004569407223 */ /* 0x040fe2000000002c */
[CC--:B------:R-:W-:Y:S01]  /*7ba0*/  FFMA R66, R52.reuse, R20.reuse, R45 ;  /* 0x0000001434427223 */ /* 0x0c0fe2000000002d */
[-C--:B------:R-:W-:Y:S01]  /*7bb0*/  FFMA R72, R105, R20.reuse, R47 ;  /* 0x0000001469487223 */ /* 0x080fe2000000002f */
[-C--:B------:R-:W-:Y:S01]  /*7bc0*/  FFMA R59, R53, R20.reuse, R46 ;  /* 0x00000014353b7223 */ /* 0x080fe2000000002e */
[----:B------:R-:W-:Y:S01]  /*7bd0*/  FFMA R61, R107, R20, R48 ;  /* 0x000000146b3d7223 */ /* 0x000fe20000000030 */
[----:B------:R-:W0:Y:S04]  /*7be0*/  LDS.128 R44, [R104+0x180] ;  /* 0x00018000682c7984 */ /* 0x000e280000000c00 */
[----:B------:R-:W0:Y:S04]  /*7bf0*/  LDS.128 R48, [R104+0x330] ;  /* 0x0003300068307984 */ /* 0x000e280000000c00 */
[----:B------:R-:W0:Y:S01]  /*7c00*/  LDS R65, [R15+0xf48] ;  /* 0x000f48000f417984 */ /* 0x000e220000000800 */
[-C--:B-1----:R-:W-:Y:S01]  /*7c10*/  FFMA R52, R52, R24.reuse, R57 ;  /* 0x0000001834347223 */ /* 0x082fe20000000039 */
[-C--:B------:R-:W-:Y:S01]  /*7c20*/  FFMA R62, R53, R24.reuse, R62 ;  /* 0x00000018353e7223 */ /* 0x080fe2000000003e */
[-C--:B--2---:R-:W-:Y:S01]  /*7c30*/  FFMA R20, R108, R23.reuse, R61 ;  /* 0x000000176c147223 */ /* 0x084fe2000000003d */
[----:B------:R-:W1:Y:S01]  /*7c40*/  LDS R69, [R15+0xf50] ;  /* 0x000f50000f457984 */ /* 0x000e620000000800 */
[-C--:B------:R-:W-:Y:S01]  /*7c50*/  FFMA R58, R105, R24.reuse, R58 ;  /* 0x00000018693a7223 */ /* 0x080fe2000000003a */
[----:B------:R-:W-:Y:S01]  /*7c60*/  FFMA R64, R107, R24, R64 ;  /* 0x000000186b407223 */ /* 0x000fe20000000040 */
[CC--:B------:R-:W-:Y:S01]  /*7c70*/  FFMA R59, R54.reuse, R23.reuse, R59 ;  /* 0x00000017363b7223 */ /* 0x0c0fe2000000003b */
[C---:B------:R-:W-:Y:S01]  /*7c80*/  FFMA R66, R53.reuse, R23, R66 ;  /* 0x0000001735427223 */ /* 0x040fe20000000042 */
[-C--:B------:R-:W-:Y:S01]  /*7c90*/  FFMA R52, R53, R27.reuse, R52 ;  /* 0x0000001b35347223 */ /* 0x080fe20000000034 */
[----:B------:R-:W-:Y:S01]  /*7ca0*/  FFMA R53, R54, R27, R62 ;  /* 0x0000001b36357223 */ /* 0x000fe2000000003e */
[----:B------:R-:W-:Y:S01]  /*7cb0*/  FFMA R72, R107, R23, R72 ;  /* 0x000000176b487223 */ /* 0x000fe20000000048 */
[-C--:B---3--:R-:W-:Y:S01]  /*7cc0*/  FFMA R57, R109, R30.reuse, R20 ;  /* 0x0000001e6d397223 */ /* 0x088fe20000000014 */
[-C--:B------:R-:W-:Y:S01]  /*7cd0*/  FFMA R58, R107, R27.reuse, R58 ;  /* 0x0000001b6b3a7223 */ /* 0x080fe2000000003a */
[----:B------:R-:W-:Y:S01]  /*7ce0*/  FFMA R64, R108, R27, R64 ;  /* 0x0000001b6c407223 */ /* 0x000fe20000000040 */
[-C--:B----4-:R-:W-:Y:S01]  /*7cf0*/  FFMA R59, R56, R30.reuse, R59 ;  /* 0x0000001e383b7223 */ /* 0x090fe2000000003b */
[----:B------:R-:W2:Y:S01]  /*7d00*/  LDS R20, [R15+0x1088] ;  /* 0x001088000f147984 */ /* 0x000ea20000000800 */
[C---:B-----5:R-:W-:Y:S01]  /*7d10*/  FFMA R23, R55.reuse, R30, R66 ;  /* 0x0000001e37177223 */ /* 0x060fe20000000042 */
[----:B------:R-:W-:-:S02]  /*7d20*/  FFMA R61, R55, R34, R52 ;  /* 0x00000022373d7223 */ /* 0x000fc40000000034 */
[----:B------:R-:W3:Y:S01]  /*7d30*/  LDS R110, [R15+0x1080] ;  /* 0x001080000f6e7984 */ /* 0x000ee20000000800 */
[C---:B0-----:R-:W-:Y:S01]  /*7d40*/  FFMA R72, R111.reuse, R30, R72 ;  /* 0x0000001e6f487223 */ /* 0x041fe20000000048 */
[-C--:B------:R-:W-:Y:S02]  /*7d50*/  FFMA R63, R56, R34.reuse, R53 ;  /* 0x00000022383f7223 */ /* 0x080fe40000000035 */
[----:B------:R-:W0:Y:S01]  /*7d60*/  LDS R27, [R15+0x1098] ;  /* 0x001098000f1b7984 */ /* 0x000e220000000800 */
[----:B------:R-:W-:-:S03]  /*7d70*/  FFMA R30, R111, R34, R58 ;  /* 0x000000226f1e7223 */ /* 0x000fc6000000003a */
[----:B------:R-:W4:Y:S01]  /*7d80*/  LDS R24, [R15+0x10a0] ;  /* 0x0010a0000f187984 */ /* 0x000f220000000800 */
[C---:B------:R-:W-:Y:S01]  /*7d90*/  FFMA R67, R109.reuse, R34, R64 ;  /* 0x000000226d437223 */ /* 0x040fe20000000040 */
[-C--:B------:R-:W-:Y:S01]  /*7da0*/  FFMA R113, R56, R37.reuse, R23 ;  /* 0x0000002538717223 */ /* 0x080fe20000000017 */
[-C--:B------:R-:W-:Y:S01]  /*7db0*/  FFMA R114, R60, R37.reuse, R59 ;  /* 0x000000253c727223 */ /* 0x080fe2000000003b */
[----:B------:R-:W5:Y:S01]  /*7dc0*/  LDS.128 R52, [R104+0x190] ;  /* 0x0001900068347984 */ /* 0x000f620000000c00 */
[----:B------:R-:W-:Y:S01]  /*7dd0*/  FFMA R112, R68, R37, R57 ;  /* 0x0000002544707223 */ /* 0x000fe20000000039 */
[----:B------:R-:W-:Y:S02]  /*7de0*/  FFMA R61, R56, R41, R61 ;  /* 0x00000029383d7223 */ /* 0x000fe4000000003d */
[----:B------:R-:W5:Y:S04]  /*7df0*/  LDS R34, [R15+0x10b0] ;  /* 0x0010b0000f227984 */ /* 0x000f680000000800 */
[----:B------:R-:W5:Y:S01]  /*7e00*/  LDS.128 R56, [R104+0x340] ;  /* 0x0003400068387984 */ /* 0x000f620000000c00 */
[----:B------:R-:W-:Y:S01]  /*7e10*/  FFMA R73, R109, R37, R72 ;  /* 0x000000256d497223 */ /* 0x000fe20000000048 */
[----:B------:R-:W-:-:S02]  /*7e20*/  FFMA R115, R60, R41, R63 ;  /* 0x000000293c737223 */ /* 0x000fc4000000003f */
[----:B------:R-:W5:Y:S01]  /*7e30*/  LDS R23, [R15+0x10b8] ;  /* 0x0010b8000f177984 */ /* 0x000f620000000800 */
[C---:B------:R-:W-:Y:S01]  /*7e40*/  FFMA R113, R60.reuse, R44, R113 ;  /* 0x0000002c3c717223 */ /* 0x040fe20000000071 */
[----:B------:R-:W-:Y:S01]  /*7e50*/  FFMA R118, R60, R48, R61 ;  /* 0x000000303c767223 */ /* 0x000fe2000000003d */
[-C--:B------:R-:W-:Y:S01]  /*7e60*/  FFMA R37, R109, R41.reuse, R30 ;  /* 0x000000296d257223 */ /* 0x080fe2000000001e */
[----:B------:R-:W5:Y:S04]  /*7e70*/  LDS.128 R60, [R104+0x1a0] ;  /* 0x0001a000683c7984 */ /* 0x000f680000000c00 */
[----:B------:R-:W5:Y:S04]  /*7e80*/  LDS R72, [R15+0x10c8] ;  /* 0x0010c8000f487984 */ /* 0x000f680000000800 */
[----:B------:R-:W5:Y:S01]  /*7e90*/  LDS R30, [R15+0x10d0] ;  /* 0x0010d0000f1e7984 */ /* 0x000f620000000800 */
[----:B------:R-:W-:Y:S01]  /*7ea0*/  FFMA R41, R68, R41, R67 ;  /* 0x0000002944297223 */ /* 0x000fe20000000043 */
[C---:B------:R-:W-:Y:S01]  /*7eb0*/  FFMA R114, R65.reuse, R44, R114 ;  /* 0x0000002c41727223 */ /* 0x040fe20000000072 */
[----:B------:R-:W-:-:S02]  /*7ec0*/  FFMA R116, R65, R48, R115 ;  /* 0x0000003041747223 */ /* 0x000fc40000000073 */
[----:B------:R4:W5:Y:S01]  /*7ed0*/  LDS.128 R64, [R104+0x350] ;  /* 0x0003500068407984 */ /* 0x0009620000000c00 */
[C---:B-1----:R-:W-:Y:S01]  /*7ee0*/  FFMA R115, R69.reuse, R44, R112 ;  /* 0x0000002c45737223 */ /* 0x042fe20000000070 */
[CC--:B------:R-:W-:Y:S01]  /*7ef0*/  FFMA R117, R68.reuse, R48.reuse, R37 ;  /* 0x0000003044757223 */ /* 0x0c0fe20000000025 */
[----:B------:R-:W-:Y:S01]  /*7f00*/  FFMA R112, R69, R48, R41 ;  /* 0x0000003045707223 */ /* 0x000fe20000000029 */
[----:B------:R-:W1:Y:S01]  /*7f10*/  LDS R37, [R15+0xd84] ;  /* 0x000d84000f257984 */ /* 0x000e620000000800 */
[----:B------:R-:W-:-:S03]  /*7f20*/  FFMA R73, R68, R44, R73 ;  /* 0x0000002c44497223 */ /* 0x000fc60000000049 */
[----:B------:R-:W1:Y:S01]  /*7f30*/  LDS R41, [R15+0xd8c] ;  /* 0x000d8c000f297984 */ /* 0x000e620000000800 */
[----:B--2---:R-:W-:-:S03]  /*7f40*/  FFMA R73, R20, R47, R73 ;  /* 0x0000002f14497223 */ /* 0x004fc60000000049 */
[----:B------:R-:W2:Y:S01]  /*7f50*/  LDS R44, [R15+0xd9c] ;  /* 0x000d9c000f2c7984 */ /* 0x000ea20000000800 */
[-C--:B---3--:R-:W-:Y:S01]  /*7f60*/  FFMA R113, R110, R47.reuse, R113 ;  /* 0x0000002f6e717223 */ /* 0x088fe20000000071 */
[CC--:B0-----:R-:W-:Y:S01]  /*7f70*/  FFMA R119, R27.reuse, R47.reuse, R114 ;  /* 0x0000002f1b777223 */ /* 0x0c1fe20000000072 */
[----:B----4-:R-:W-:Y:S01]  /*7f80*/  FFMA R104, R24, R47, R115 ;  /* 0x0000002f18687223 */ /* 0x010fe20000000073 */
[----:B------:R-:W0:Y:S01]  /*7f90*/  LDS R48, [R15+0xda4] ;  /* 0x000da4000f307984 */ /* 0x000e220000000800 */
[-C--:B------:R-:W-:Y:S01]  /*7fa0*/  FFMA R118, R110, R51.reuse, R118 ;  /* 0x000000336e767223 */ /* 0x080fe20000000076 */
[-C--:B-----5:R-:W-:Y:S02]  /*7fb0*/  FFMA R114, R24, R54.reuse, R73 ;  /* 0x0000003618727223 */ /* 0x0a0fe40000000049 */
[----:B------:R-:W3:Y:S01]  /*7fc0*/  LDS R47, [R15+0xdb4] ;  /* 0x000db4000f2f7984 */ /* 0x000ee20000000800 */
[-C--:B------:R-:W-:Y:S01]  /*7fd0*/  FFMA R73, R34, R54.reuse, R119 ;  /* 0x0000003622497223 */ /* 0x080fe20000000077 */
[CC--:B------:R-:W-:Y:S01]  /*7fe0*/  FFMA R115, R27.reuse, R51.reuse, R116 ;  /* 0x000000331b737223 */ /* 0x0c0fe20000000074 */
[C---:B------:R-:W-:Y:S01]  /*7ff0*/  FFMA R110, R27.reuse, R54, R113 ;  /* 0x000000361b6e7223 */ /* 0x040fe20000000071 */
[----:B------:R-:W-:Y:S01]  /*8000*/  FFMA R119, R27, R58, R118 ;  /* 0x0000003a1b777223 */ /* 0x000fe20000000076 */
[-C--:B------:R-:W-:Y:S01]  /*8010*/  FFMA R117, R20, R51.reuse, R117 ;  /* 0x0000003314757223 */ /* 0x080fe20000000075 */
[----:B------:R-:W4:Y:S01]  /*8020*/  LDS R27, [R15+0xdbc] ;  /* 0x000dbc000f1b7984 */ /* 0x000f220000000800 */
[C---:B------:R-:W-:Y:S01]  /*8030*/  FFMA R112, R24.reuse, R51, R112 ;  /* 0x0000003318707223 */ /* 0x040fe20000000070 */
[C---:B------:R-:W-:Y:S01]  /*8040*/  FFMA R113, R23.reuse, R54, R104 ;  /* 0x0000003617717223 */ /* 0x040fe20000000068 */
[-C--:B------:R-:W-:Y:S01]  /*8050*/  FFMA R104, R24, R58.reuse, R117 ;  /* 0x0000003a18687223 */ /* 0x080fe20000000075 */
[----:B------:R-:W-:Y:S01]  /*8060*/  LDS R54, [R15+0xf0c] ;  /* 0x000f0c000f367984 */ /* 0x000fe20000000800 */
[CC--:B------:R-:W-:Y:S01]  /*8070*/  FFMA R117, R23.reuse, R58.reuse, R112 ;  /* 0x0000003a17757223 */ /* 0x0c0fe20000000070 */
[-C--:B------:R-:W-:Y:S01]  /*8080*/  FFMA R112, R34, R61.reuse, R110 ;  /* 0x0000003d22707223 */ /* 0x080fe2000000006e */
[-C--:B------:R-:W-:Y:S01]  /*8090*/  FFMA R110, R23, R61.reuse, R114 ;  /* 0x0000003d176e7223 */ /* 0x080fe20000000072 */
[-C--:B------:R-:W-:Y:S01]  /*80a0*/  FFMA R73, R72, R61.reuse, R73 ;  /* 0x0000003d48497223 */ /* 0x080fe20000000049 */
[----:B------:R-:W-:Y:S01]  /*80b0*/  FFMA R113, R30, R61, R113 ;  /* 0x0000003d1e717223 */ /* 0x000fe20000000071 */
[C---:B------:R-:W-:Y:S01]  /*80c0*/  FFMA R115, R34.reuse, R58, R115 ;  /* 0x0000003a22737223 */ /* 0x040fe20000000073 */
[----:B------:R-:W5:Y:S01]  /*80d0*/  LDS R61, [R15+0xdd4] ;  /* 0x000dd4000f3d7984 */ /* 0x000f620000000800 */
[----:B------:R-:W-:-:S03]  /*80e0*/  FFMA R119, R34, R65, R119 ;  /* 0x0000004122777223 */ /* 0x000fc60000000077 */
[----:B------:R-:W-:Y:S01]  /*80f0*/  LDS R51, [R15+0xdcc] ;  /* 0x000dcc000f337984 */ /* 0x000fe20000000800 */
[----:B------:R-:W-:-:S03]  /*8100*/  FFMA R104, R23, R65, R104 ;  /* 0x0000004117687223 */ /* 0x000fc60000000068 */
[----:B------:R-:W5:Y:S01]  /*8110*/  LDS R34, [R15+0xf04] ;  /* 0x000f04000f227984 */ /* 0x000f620000000800 */
[----:B------:R-:W-:-:S03]  /*8120*/  FFMA R115, R72, R65, R115 ;  /* 0x0000004148737223 */ /* 0x000fc60000000073 */
[----:B------:R-:W5:Y:S01]  /*8130*/  LDS R58, [R15+0xf1c] ;  /* 0x000f1c000f3a7984 */ /* 0x000f620000000800 */
[C---:B-1----:R-:W-:Y:S01]  /*8140*/  FFMA R112, R37.reuse, R74, R112 ;  /* 0x0000004a25707223 */ /* 0x042fe20000000070 */
[----:B------:R-:W-:Y:S01]  /*8150*/  FFMA R114, R37, R70, R119 ;  /* 0x0000004625727223 */ /* 0x000fe20000000077 */
[C---:B------:R-:W-:Y:S01]  /*8160*/  FFMA R110, R41.reuse, R74, R110 ;  /* 0x0000004a296e7223 */ /* 0x040fe2000000006e */
[----:B------:R-:W-:Y:S01]  /*8170*/  FFMA R104, R41, R70, R104 ;  /* 0x0000004629687223 */ /* 0x000fe20000000068 */
[----:B------:R-:W-:Y:S01]  /*8180*/  FFMA R117, R30, R65, R117 ;  /* 0x000000411e757223 */ /* 0x000fe20000000075 */
[----:B------:R-:W1:Y:S01]  /*8190*/  LDS R41, [R15+0xf34] ;  /* 0x000f34000f297984 */ /* 0x000e620000000800 */
[C---:B--2---:R-:W-:Y:S01]  /*81a0*/  FFMA R72, R44.reuse, R74, R73 ;  /* 0x0000004a2c487223 */ /* 0x044fe20000000049 */
[CC--:B------:R-:W-:Y:S01]  /*81b0*/  FFMA R116, R44.reuse, R70.reuse, R115 ;  /* 0x000000462c747223 */ /* 0x0c0fe20000000073 */
[C---:B------:R-:W-:Y:S01]  /*81c0*/  FFMA R73, R44.reuse, R21, R112 ;  /* 0x000000152c497223 */ /* 0x040fe20000000070 */
[----:B------:R-:W2:Y:S01]  /*81d0*/  LDS R37, [R15+0xf24] ;  /* 0x000f24000f257984 */ /* 0x000ea20000000800 */
[-C--:B------:R-:W-:Y:S01]  /*81e0*/  FFMA R119, R44, R25.reuse, R114 ;  /* 0x000000192c777223 */ /* 0x080fe20000000072 */
[C---:B0-----:R-:W-:Y:S01]  /*81f0*/  FFMA R112, R48.reuse, R70, R117 ;  /* 0x0000004630707223 */ /* 0x041fe20000000075 */
[C---:B------:R-:W-:Y:S01]  /*8200*/  FFMA R117, R48.reuse, R25, R104 ;  /* 0x0000001930757223 */ /* 0x040fe20000000068 */
[----:B------:R-:W0:Y:S01]  /*8210*/  LDS R65, [R15+0x1084] ;  /* 0x001084000f417984 */ /* 0x000e220000000800 */
[C---:B---3--:R-:W-:Y:S01]  /*8220*/  FFMA R104, R47.reuse, R21, R72 ;  /* 0x000000152f687223 */ /* 0x048fe20000000048 */
[C---:B------:R-:W-:Y:S01]  /*8230*/  FFMA R74, R48.reuse, R74, R113 ;  /* 0x0000004a304a7223 */ /* 0x040fe20000000071 */
[C---:B------:R-:W-:Y:S01]  /*8240*/  FFMA R121, R47.reuse, R25, R116 ;  /* 0x000000192f797223 */ /* 0x040fe20000000074 */
[----:B------:R-:W3:Y:S01]  /*8250*/  LDS R44, [R15+0xf3c] ;  /* 0x000f3c000f2c7984 */ /* 0x000ee20000000800 */
[C---:B------:R-:W-:Y:S01]  /*8260*/  FFMA R73, R47.reuse, R28, R73 ;  /* 0x0000001c2f497223 */ /* 0x040fe20000000049 */
[----:B------:R-:W-:Y:S01]  /*8270*/  FFMA R72, R47, R32, R119 ;  /* 0x000000202f487223 */ /* 0x000fe20000000077 */
[-C--:B------:R-:W-:Y:S01]  /*8280*/  FFMA R115, R48, R21.reuse, R110 ;  /* 0x0000001530737223 */ /* 0x080fe2000000006e */
[----:B------:R-:W3:Y:S01]  /*8290*/  LDS R70, [R15+0xf4c] ;  /* 0x000f4c000f467984 */ /* 0x000ee20000000800 */
[----:B----4-:R-:W-:-:S03]  /*82a0*/  FFMA R74, R27, R21, R74 ;  /* 0x000000151b4a7223 */ /* 0x010fc6000000004a */
[----:B------:R-:W4:Y:S04]  /*82b0*/  LDS R47, [R15+0x109c] ;  /* 0x00109c000f2f7984 */ /* 0x000f280000000800 */
[----:B------:R-:W4:Y:S01]  /*82c0*/  LDS R48, [R15+0xf54] ;  /* 0x000f54000f307984 */ /* 0x000f220000000800 */
[----:B------:R-:W-:-:S03]  /*82d0*/  FFMA R112, R27, R25, R112 ;  /* 0x000000191b707223 */ /* 0x000fc60000000070 */
[----:B------:R-:W4:Y:S01]  /*82e0*/  LDS R113, [R15+0x108c] ;  /* 0x00108c000f717984 */ /* 0x000f220000000800 */
[----:B------:R-:W-:-:S03]  /*82f0*/  FFMA R115, R27, R28, R115 ;  /* 0x0000001c1b737223 */ /* 0x000fc60000000073 */
[----:B------:R-:W4:Y:S01]  /*8300*/  LDS R21, [R15+0x10b4] ;  /* 0x0010b4000f157984 */ /* 0x000f220000000800 */
[----:B------:R-:W-:-:S03]  /*8310*/  FFMA R27, R27, R32, R117 ;  /* 0x000000201b1b7223 */ /* 0x000fc60000000075 */
[----:B------:R-:W4:Y:S01]  /*8320*/  LDS R25, [R15+0x10a4] ;  /* 0x0010a4000f197984 */ /* 0x000f220000000800 */
[C---:B-----5:R-:W-:Y:S01]  /*8330*/  FFMA R74, R61.reuse, R28, R74 ;  /* 0x0000001c3d4a7223 */ /* 0x060fe2000000004a */
[-C--:B------:R-:W-:Y:S01]  /*8340*/  FFMA R112, R61, R32.reuse, R112 ;  /* 0x000000203d707223 */ /* 0x080fe20000000070 */
[----:B------:R-:W-:Y:S02]  /*8350*/  FFMA R61, R54, R35, R27 ;  /* 0x00000023363d7223 */ /* 0x000fe4000000001b */
[----:B------:R-:W5:Y:S01]  /*8360*/  LDS R27, [R15+0x10cc] ;  /* 0x0010cc000f1b7984 */ /* 0x000f620000000800 */
[C---:B------:R-:W-:Y:S01]  /*8370*/  FFMA R73, R34.reuse, R31, R73 ;  /* 0x0000001f22497223 */ /* 0x040fe20000000049 */
[C---:B------:R-:W-:Y:S01]  /*8380*/  FFMA R121, R51.reuse, R32, R121 ;  /* 0x0000002033797223 */ /* 0x040fe20000000079 */
[----:B------:R-:W-:Y:S01]  /*8390*/  FFMA R117, R51, R28, R104 ;  /* 0x0000001c33757223 */ /* 0x000fe20000000068 */
[----:B------:R-:W-:Y:S01]  /*83a0*/  FFMA R51, R34, R35, R72 ;  /* 0x0000002322337223 */ /* 0x000fe20000000048 */
[----:B------:R-:W-:Y:S01]  /*83b0*/  FFMA R32, R58, R38, R73 ;  /* 0x000000263a207223 */ /* 0x000fe20000000049 */
[-C--:B------:R-:W-:Y:S01]  /*83c0*/  FFMA R115, R54, R31.reuse, R115 ;  /* 0x0000001f36737223 */ /* 0x080fe20000000073 */
[C---:B------:R-:W-:Y:S01]  /*83d0*/  FFMA R28, R58.reuse, R31, R117 ;  /* 0x0000001f3a1c7223 */ /* 0x040fe20000000075 */
[C---:B------:R-:W-:Y:S01]  /*83e0*/  FFMA R121, R58.reuse, R35, R121 ;  /* 0x000000233a797223 */ /* 0x040fe20000000079 */
[----:B-1----:R-:W-:Y:S01]  /*83f0*/  FFMA R32, R41, R45, R32 ;  /* 0x0000002d29207223 */ /* 0x002fe20000000020 */
[----:B------:R-:W-:Y:S01]  /*8400*/  FFMA R58, R58, R42, R51 ;  /* 0x0000002a3a3a7223 */ /* 0x000fe20000000033 */
[C---:B--2---:R-:W-:Y:S01]  /*8410*/  FFMA R31, R37.reuse, R31, R74 ;  /* 0x0000001f251f7223 */ /* 0x044fe2000000004a */
[C---:B------:R-:W-:Y:S01]  /*8420*/  FFMA R35, R37.reuse, R35, R112 ;  /* 0x0000002325237223 */ /* 0x040fe20000000070 */
[C---:B------:R-:W-:Y:S01]  /*8430*/  FFMA R34, R37.reuse, R38, R115 ;  /* 0x0000002625227223 */ /* 0x040fe20000000073 */
[----:B------:R-:W-:Y:S01]  /*8440*/  FFMA R54, R37, R42, R61 ;  /* 0x0000002a25367223 */ /* 0x000fe2000000003d */
[C---:B------:R-:W-:Y:S01]  /*8450*/  FFMA R37, R41.reuse, R38, R28 ;  /* 0x0000002629257223 */ /* 0x040fe2000000001c */
[----:B------:R-:W-:Y:S01]  /*8460*/  FFMA R121, R41, R42, R121 ;  /* 0x0000002a29797223 */ /* 0x000fe20000000079 */
[----:B0-----:R-:W-:Y:S01]  /*8470*/  FFMA R32, R65, R52, R32 ;  /* 0x0000003441207223 */ /* 0x001fe20000000020 */
[----:B------:R-:W-:Y:S01]  /*8480*/  FFMA R41, R41, R49, R58 ;  /* 0x0000003129297223 */ /* 0x000fe2000000003a */
[C---:B---3--:R-:W-:Y:S01]  /*8490*/  FFMA R31, R44.reuse, R38, R31 ;  /* 0x000000262c1f7223 */ /* 0x048fe2000000001f */
[C---:B------:R-:W-:Y:S01]  /*84a0*/  FFMA R35, R44.reuse, R42, R35 ;  /* 0x0000002a2c237223 */ /* 0x040fe20000000023 */
[C---:B------:R-:W-:Y:S01]  /*84b0*/  FFMA R34, R44.reuse, R45, R34 ;  /* 0x0000002d2c227223 */ /* 0x040fe20000000022 */
[----:B------:R-:W-:Y:S01]  /*84c0*/  FFMA R54, R44, R49, R54 ;  /* 0x000000312c367223 */ /* 0x000fe20000000036 */
[C---:B------:R-:W-:Y:S01]  /*84d0*/  FFMA R28, R70.reuse, R45, R37 ;  /* 0x0000002d461c7223 */ /* 0x040fe20000000025 */
[----:B------:R-:W-:Y:S01]  /*84e0*/  FFMA R121, R70, R49, R121 ;  /* 0x0000003146797223 */ /* 0x000fe20000000079 */
[----:B----4-:R-:W-:Y:S01]  /*84f0*/  FFMA R32, R47, R55, R32 ;  /* 0x000000372f207223 */ /* 0x010fe20000000020 */
[----:B------:R-:W-:Y:S01]  /*8500*/  FFMA R44, R65, R56, R41 ;  /* 0x00000038412c7223 */ /* 0x000fe20000000029 */
[C---:B------:R-:W-:Y:S01]  /*8510*/  FFMA R38, R48.reuse, R45, R31 ;  /* 0x0000002d30267223 */ /* 0x040fe2000000001f */
[----:B------:R-:W-:Y:S01]  /*8520*/  FFMA R31, R48, R49, R35 ;  /* 0x00000031301f7223 */ /* 0x000fe20000000023 */
[-C--:B------:R-:W-:Y:S01]  /*8530*/  FFMA R34, R113, R52.reuse, R34 ;  /* 0x0000003471227223 */ /* 0x080fe20000000022 */
[C---:B------:R-:W-:Y:S01]  /*8540*/  FFMA R42, R47.reuse, R52, R28 ;  /* 0x000000342f2a7223 */ /* 0x040fe2000000001c */
[----:B------:R-:W-:Y:S01]  /*8550*/  FFMA R48, R47, R56, R121 ;  /* 0x000000382f307223 */ /* 0x000fe20000000079 */
[----:B------:R-:W-:Y:S01]  /*8560*/  FFMA R45, R21, R62, R32 ;  /* 0x0000003e152d7223 */ /* 0x000fe20000000020 */
[----:B------:R-:W-:Y:S01]  /*8570*/  FFMA R47, R47, R59, R44 ;  /* 0x0000003b2f2f7223 */ /* 0x000fe2000000002c */
[----:B------:R-:W-:Y:S01]  /*8580*/  FFMA R54, R113, R56, R54 ;  /* 0x0000003871367223 */ /* 0x000fe20000000036 */
[----:B------:R-:W-:Y:S01]  /*8590*/  FFMA R35, R25, R55, R34 ;  /* 0x0000003719237223 */ /* 0x000fe20000000022 */
[C---:B------:R-:W-:Y:S01]  /*85a0*/  FFMA R34, R106.reuse, R75, R45 ;  /* 0x0000004b6a227223 */ /* 0x040fe2000000002d */
[C---:B------:R-:W-:Y:S01]  /*85b0*/  FFMA R32, R21.reuse, R66, R47 ;  /* 0x0000004215207223 */ /* 0x040fe2000000002f */
[C---:B------:R-:W-:Y:S01]  /*85c0*/  FFMA R42, R21.reuse, R55, R42 ;  /* 0x00000037152a7223 */ /* 0x040fe2000000002a */
[-C--:B------:R-:W-:Y:S01]  /*85d0*/  FFMA R21, R21, R59.reuse, R48 ;  /* 0x0000003b15157223 */ /* 0x080fe20000000030 */
[C---:B------:R-:W-:Y:S01]  /*85e0*/  FFMA R41, R25.reuse, R52, R38 ;  /* 0x0000003419297223 */ /* 0x040fe20000000026 */
[C---:B------:R-:W-:Y:S01]  /*85f0*/  FFMA R31, R25.reuse, R56, R31 ;  /* 0x00000038191f7223 */ /* 0x040fe2000000001f */
[----:B------:R-:W-:Y:S01]  /*8600*/  FFMA R37, R25, R59, R54 ;  /* 0x0000003b19257223 */ /* 0x000fe20000000036 */
[----:B------:R-:W-:Y:S01]  /*8610*/  FFMA R34, R105, R22, R34 ;  /* 0x0000001669227223 */ /* 0x000fe20000000022 */
[----:B------:R-:W-:Y:S01]  /*8620*/  FFMA R25, R106, R71, R32 ;  /* 0x000000476a197223 */ /* 0x000fe20000000020 */
[----:B------:R-:W0:Y:S01]  /*8630*/  LDS R28, [R15+0x10bc] ;  /* 0x0010bc000f1c7984 */ /* 0x000e220000000800 */
[C---:B-----5:R-:W-:Y:S01]  /*8640*/  FFMA R42, R27.reuse, R62, R42 ;  /* 0x0000003e1b2a7223 */ /* 0x060fe2000000002a */
[----:B------:R-:W-:Y:S01]  /*8650*/  FFMA R32, R27, R66, R21 ;  /* 0x000000421b207223 */ /* 0x000fe20000000015 */
[----:B------:R-:W-:Y:S01]  /*8660*/  FFMA R34, R107, R29, R34 ;  /* 0x0000001d6b227223 */ /* 0x000fe20000000022 */
[C---:B------:R-:W-:Y:S01]  /*8670*/  FFMA R38, R105.reuse, R26, R25 ;  /* 0x0000001a69267223 */ /* 0x040fe20000000019 */
[C---:B------:R-:W-:Y:S01]  /*8680*/  FFMA R42, R105.reuse, R75, R42 ;  /* 0x0000004b692a7223 */ /* 0x040fe2000000002a */
[----:B------:R-:W-:Y:S01]  /*8690*/  FFMA R105, R105, R71, R32 ;  /* 0x0000004769697223 */ /* 0x000fe20000000020 */
[----:B------:R-:W-:Y:S01]  /*86a0*/  FFMA R32, R111, R36, R34 ;  /* 0x000000246f207223 */ /* 0x000fe20000000022 */
[----:B------:R-:W-:Y:S01]  /*86b0*/  FFMA R21, R107, R33, R38 ;  /* 0x000000216b157223 */ /* 0x000fe20000000026 */
[----:B------:R-:W1:Y:S02]  /*86c0*/  LDS R45, [R15+0x10d4] ;  /* 0x0010d4000f2d7984 */ /* 0x000e640000000800 */
[----:B------:R-:W-:Y:S01]  /*86d0*/  FFMA R27, R109, R39, R32 ;  /* 0x000000276d1b7223 */ /* 0x000fe20000000020 */
[----:B------:R-:W-:Y:S01]  /*86e0*/  FFMA R38, R111, R40, R21 ;  /* 0x000000286f267223 */ /* 0x000fe20000000015 */
[----:B------:R-:W2:Y:S01]  /*86f0*/  LDS R44, [R15+0xd90] ;  /* 0x000d90000f2c7984 */ /* 0x000ea20000000800 */
[C---:B------:R-:W-:Y:S01]  /*8700*/  FFMA R25, R107.reuse, R22, R42 ;  /* 0x000000166b197223 */ /* 0x040fe2000000002a */
[----:B------:R-:W-:-:S02]  /*8710*/  FFMA R34, R107, R26, R105 ;  /* 0x0000001a6b227223 */ /* 0x000fc40000000069 */
[----:B------:R-:W3:Y:S01]  /*8720*/  LDS R32, [R15+0xda8] ;  /* 0x000da8000f207984 */ /* 0x000ee20000000800 */
[C---:B------:R-:W-:Y:S01]  /*8730*/  FFMA R47, R109.reuse, R43, R38 ;  /* 0x0000002b6d2f7223 */ /* 0x040fe20000000026 */
[C---:B------:R-:W-:Y:S02]  /*8740*/  FFMA R38, R108.reuse, R29, R25 ;  /* 0x0000001d6c267223 */ /* 0x040fe40000000019 */
[----:B------:R-:W4:Y:S01]  /*8750*/  LDS R21, [R15+0xdc0] ;  /* 0x000dc0000f157984 */ /* 0x000f220000000800 */
[----:B------:R-:W-:Y:S01]  /*8760*/  FFMA R25, R108, R33, R34 ;  /* 0x000000216c197223 */ /* 0x000fe20000000022 */
[C---:B------:R-:W-:Y:S01]  /*8770*/  FFMA R27, R68.reuse, R46, R27 ;  /* 0x0000002e441b7223 */ /* 0x040fe2000000001b */
[----:B------:R-:W-:Y:S01]  /*8780*/  FFMA R42, R68, R50, R47 ;  /* 0x00000032442a7223 */ /* 0x000fe2000000002f */
[----:B------:R-:W5:Y:S01]  /*8790*/  LDS R48, [R15+0xdd8] ;  /* 0x000dd8000f307984 */ /* 0x000f620000000800 */
[C---:B------:R-:W-:Y:S01]  /*87a0*/  FFMA R34, R109.reuse, R40, R25 ;  /* 0x000000286d227223 */ /* 0x040fe20000000019 */
[C---:B------:R-:W-:Y:S01]  /*87b0*/  FFMA R51, R20.reuse, R53, R27 ;  /* 0x0000003514337223 */ /* 0x040fe2000000001b */
[----:B------:R-:W-:Y:S01]  /*87c0*/  FFMA R61, R20, R57, R42 ;  /* 0x00000039143d7223 */ /* 0x000fe2000000002a */
[----:B------:R-:W5:Y:S01]  /*87d0*/  LDS R47, [R15+0xf10] ;  /* 0x000f10000f2f7984 */ /* 0x000f620000000800 */
[----:B------:R-:W-:-:S03]  /*87e0*/  FFMA R27, R109, R36, R38 ;  /* 0x000000246d1b7223 */ /* 0x000fc60000000026 */
[----:B------:R-:W5:Y:S01]  /*87f0*/  LDS R20, [R15+0xf28] ;  /* 0x000f28000f147984 */ /* 0x000f620000000800 */
[----:B------:R-:W-:-:S03]  /*8800*/  FFMA R25, R68, R43, R34 ;  /* 0x0000002b44197223 */ /* 0x000fc60000000022 */
[----:B------:R-:W5:Y:S01]  /*8810*/  LDS R34, [R15+0xf40] ;  /* 0x000f40000f227984 */ /* 0x000f620000000800 */
[----:B------:R-:W-:-:S03]  /*8820*/  FFMA R38, R68, R39, R27 ;  /* 0x0000002744267223 */ /* 0x000fc6000000001b */
[----:B------:R-:W5:Y:S01]  /*8830*/  LDS R49, [R15+0xf58] ;  /* 0x000f58000f317984 */ /* 0x000f620000000800 */
[C---:B------:R-:W-:Y:S01]  /*8840*/  FFMA R27, R69.reuse, R46, R38 ;  /* 0x0000002e451b7223 */ /* 0x040fe20000000026 */
[----:B------:R-:W-:Y:S02]  /*8850*/  FFMA R52, R69, R50, R25 ;  /* 0x0000003245347223 */ /* 0x000fe40000000019 */
[----:B------:R-:W5:Y:S01]  /*8860*/  LDS R42, [R15+0x1090] ;  /* 0x001090000f2a7984 */ /* 0x000f620000000800 */
[----:B0-----:R-:W-:-:S03]  /*8870*/  FFMA R54, R28, R55, R41 ;  /* 0x000000371c367223 */ /* 0x001fc60000000029 */
[----:B------:R-:W0:Y:S01]  /*8880*/  LDS R38, [R15+0x10a8] ;  /* 0x0010a8000f267984 */ /* 0x000e220000000800 */
        /* <DEDUP_REMOVED lines=8> */
[CC--:B------:R-:W-:Y:S01]  /*8910*/  FFMA R31, R23.reuse, R67.reuse, R68 ;  /* 0x00000043171f7223 */ /* 0x0c0fe20000000044 */
[----:B------:R-:W-:Y:S01]  /*8920*/  FFMA R24, R23, R64, R27 ;  /* 0x0000004017187223 */ /* 0x000fe2000000001b */
[----:B------:R4:W0:Y:S01]  /*8930*/  LDS R52, [R15+0x10d8] ;  /* 0x0010d8000f347984 */ /* 0x0008220000000800 */
[C---:B------:R-:W-:Y:S01]  /*8940*/  FFMA R23, R28.reuse, R62, R35 ;  /* 0x0000003e1c177223 */ /* 0x040fe20000000023 */
[----:B------:R-:W-:Y:S01]  /*8950*/  FFMA R28, R28, R66, R37 ;  /* 0x000000421c1c7223 */ /* 0x000fe20000000025 */
[C---:B-1----:R-:W-:Y:S01]  /*8960*/  FFMA R37, R45.reuse, R62, R54 ;  /* 0x0000003e2d257223 */ /* 0x042fe20000000036 */
[----:B------:R-:W-:Y:S01]  /*8970*/  FFMA R59, R45, R66, R59 ;  /* 0x000000422d3b7223 */ /* 0x000fe2000000003b */
[----:B------:R-:W-:Y:S01]  /*8980*/  FFMA R35, R30, R67, R24 ;  /* 0x000000431e237223 */ /* 0x000fe20000000018 */
[-C--:B--2---:R-:W-:Y:S01]  /*8990*/  FFMA R23, R44, R75.reuse, R23 ;  /* 0x0000004b2c177223 */ /* 0x084fe20000000017 */
[----:B---3--:R-:W-:Y:S01]  /*89a0*/  FFMA R24, R32, R75, R37 ;  /* 0x0000004b20187223 */ /* 0x008fe20000000025 */
[-C--:B------:R-:W-:Y:S01]  /*89b0*/  FFMA R37, R44, R71.reuse, R28 ;  /* 0x000000472c257223 */ /* 0x080fe2000000001c */
[C---:B------:R-:W-:Y:S01]  /*89c0*/  FFMA R59, R32.reuse, R71, R59 ;  /* 0x00000047203b7223 */ /* 0x040fe2000000003b */
[CC--:B------:R-:W-:Y:S01]  /*89d0*/  FFMA R28, R32.reuse, R22.reuse, R23 ;  /* 0x00000016201c7223 */ /* 0x0c0fe20000000017 */
[C---:B----4-:R-:W-:Y:S01]  /*89e0*/  FFMA R15, R21.reuse, R22, R24 ;  /* 0x00000016150f7223 */ /* 0x050fe20000000018 */
[-C--:B------:R-:W-:Y:S01]  /*89f0*/  FFMA R32, R32, R26.reuse, R37 ;  /* 0x0000001a20207223 */ /* 0x080fe20000000025 */
[C---:B------:R-:W-:Y:S01]  /*8a00*/  FFMA R59, R21.reuse, R26, R59 ;  /* 0x0000001a153b7223 */ /* 0x040fe2000000003b */
[CC--:B------:R-:W-:Y:S01]  /*8a10*/  FFMA R28, R21.reuse, R29.reuse, R28 ;  /* 0x0000001d151c7223 */ /* 0x0c0fe2000000001c */
[C---:B-----5:R-:W-:Y:S01]  /*8a20*/  FFMA R15, R48.reuse, R29, R15 ;  /* 0x0000001d300f7223 */ /* 0x060fe2000000000f */
[-C--:B------:R-:W-:Y:S01]  /*8a30*/  FFMA R21, R21, R33.reuse, R32 ;  /* 0x0000002115157223 */ /* 0x080fe20000000020 */
[----:B------:R-:W-:Y:S01]  /*8a40*/  FFMA R59, R48, R33, R59 ;  /* 0x00000021303b7223 */ /* 0x000fe2000000003b */
[CC--:B------:R-:W-:Y:S01]  /*8a50*/  FFMA R28, R47.reuse, R36.reuse, R28 ;  /* 0x000000242f1c7223 */ /* 0x0c0fe2000000001c */
[C---:B------:R-:W-:Y:S01]  /*8a60*/  FFMA R15, R20.reuse, R36, R15 ;  /* 0x00000024140f7223 */ /* 0x040fe2000000000f */
[-C--:B------:R-:W-:Y:S01]  /*8a70*/  FFMA R22, R47, R40.reuse, R21 ;  /* 0x000000282f167223 */ /* 0x080fe20000000015 */
[C---:B------:R-:W-:Y:S01]  /*8a80*/  FFMA R59, R20.reuse, R40, R59 ;  /* 0x00000028143b7223 */ /* 0x040fe2000000003b */
[-C--:B------:R-:W-:Y:S01]  /*8a90*/  FFMA R21, R20, R39.reuse, R28 ;  /* 0x0000002714157223 */ /* 0x080fe2000000001c */
[----:B------:R-:W-:Y:S01]  /*8aa0*/  FFMA R24, R34, R39, R15 ;  /* 0x0000002722187223 */ /* 0x000fe2000000000f */
[-C--:B------:R-:W-:Y:S01]  /*8ab0*/  FFMA R15, R20, R43.reuse, R22 ;  /* 0x0000002b140f7223 */ /* 0x080fe20000000016 */
[C---:B------:R-:W-:Y:S01]  /*8ac0*/  FFMA R59, R34.reuse, R43, R59 ;  /* 0x0000002b223b7223 */ /* 0x040fe2000000003b */
[----:B------:R-:W-:Y:S01]  /*8ad0*/  UIADD3 UR4, UPT, UPT, UR4, 0x1, URZ ;  /* 0x0000000104047890 */ /* 0x000fe2000fffe0ff */
[CC--:B------:R-:W-:Y:S01]  /*8ae0*/  FFMA R21, R34.reuse, R46.reuse, R21 ;  /* 0x0000002e22157223 */ /* 0x0c0fe20000000015 */
[C---:B------:R-:W-:Y:S01]  /*8af0*/  FFMA R23, R49.reuse, R46, R24 ;  /* 0x0000002e31177223 */ /* 0x040fe20000000018 */
[-C--:B------:R-:W-:Y:S01]  /*8b00*/  FFMA R34, R34, R50.reuse, R15 ;  /* 0x0000003222227223 */ /* 0x080fe2000000000f */
[----:B------:R-:W-:Y:S01]  /*8b10*/  FFMA R59, R49, R50, R59 ;  /* 0x00000032313b7223 */ /* 0x000fe2000000003b */
[----:B------:R-:W-:Y:S01]  /*8b20*/  UISETP.NE.AND UP0, UPT, UR4, 0x10, UPT ;  /* 0x000000100400788c */ /* 0x000fe2000bf05270 */
[-C--:B------:R-:W-:Y:S01]  /*8b30*/  FFMA R21, R42, R53.reuse, R21 ;  /* 0x000000352a157223 */ /* 0x080fe20000000015 */
[----:B0-----:R-:W-:Y:S01]  /*8b40*/  FFMA R20, R38, R53, R23 ;  /* 0x0000003526147223 */ /* 0x001fe20000000017 */
[-C--:B------:R-:W-:Y:S01]  /*8b50*/  FFMA R15, R42, R57.reuse, R34 ;  /* 0x000000392a0f7223 */ /* 0x080fe20000000022 */
[C---:B------:R-:W-:Y:S01]  /*8b60*/  FFMA R59, R38.reuse, R57, R59 ;  /* 0x00000039263b7223 */ /* 0x040fe2000000003b */
[CC--:B------:R-:W-:Y:S01]  /*8b70*/  FFMA R24, R38.reuse, R60.reuse, R21 ;  /* 0x0000003c26187223 */ /* 0x0c0fe20000000015 */
[C---:B------:R-:W-:Y:S01]  /*8b80*/  FFMA R33, R41.reuse, R60, R20 ;  /* 0x0000003c29217223 */ /* 0x040fe20000000014 */
[-C--:B------:R-:W-:Y:S01]  /*8b90*/  FFMA R28, R38, R64.reuse, R15 ;  /* 0x00000040261c7223 */ /* 0x080fe2000000000f */
[C---:B------:R-:W-:Y:S01]  /*8ba0*/  FFMA R59, R41.reuse, R64, R59 ;  /* 0x00000040293b7223 */ /* 0x040fe2000000003b */
[-C--:B------:R-:W-:Y:S01]  /*8bb0*/  FFMA R27, R30, R63.reuse, R51 ;  /* 0x0000003f1e1b7223 */ /* 0x080fe20000000033 */
[CC--:B------:R-:W-:Y:S01]  /*8bc0*/  FFMA R24, R41.reuse, R63.reuse, R24 ;  /* 0x0000003f29187223 */ /* 0x0c0fe20000000018 */
[C---:B------:R-:W-:Y:S01]  /*8bd0*/  FFMA R33, R52.reuse, R63, R33 ;  /* 0x0000003f34217223 */ /* 0x040fe20000000021 */
[-C--:B------:R-:W-:Y:S01]  /*8be0*/  FFMA R28, R41, R67.reuse, R28 ;  /* 0x00000043291c7223 */ /* 0x080fe2000000001c */
[----:B------:R-:W-:Y:S01]  /*8bf0*/  FFMA R29, R52, R67, R59 ;  /* 0x00000043341d7223 */ /* 0x000fe2000000003b */
[----:B------:R-:W-:-:S02]  /*8c00*/  IADD3 R85, PT, PT, R85, 0x24c0, RZ ;  /* 0x000024c055557810 */ /* 0x000fc40007ffe0ff */
[----:B------:R-:W-:Y:S02]  /*8c10*/  IADD3 R84, PT, PT, R84, 0x24c0, RZ ;  /* 0x000024c054547810 */ /* 0x000fe40007ffe0ff */
[----:B------:R-:W-:Y:S02]  /*8c20*/  IADD3 R83, PT, PT, R83, 0x24c0, RZ ;  /* 0x000024c053537810 */ /* 0x000fe40007ffe0ff */
[----:B------:R-:W-:Y:S02]  /*8c30*/  IADD3 R82, PT, PT, R82, 0x24c0, RZ ;  /* 0x000024c052527810 */ /* 0x000fe40007ffe0ff */
[----:B------:R-:W-:Y:S02]  /*8c40*/  IADD3 R81, PT, PT, R81, 0x24c0, RZ ;  /* 0x000024c051517810 */ /* 0x000fe40007ffe0ff */
[----:B------:R-:W-:Y:S02]  /*8c50*/  IADD3 R80, PT, PT, R80, 0x24c0, RZ ;  /* 0x000024c050507810 */ /* 0x000fe40007ffe0ff */
        /* <DEDUP_REMOVED lines=15> */
[----:B------:R-:W-:Y:S01]  /*8d50*/  IADD3 R86, PT, PT, R86, 0x6c, RZ ;  /* 0x0000006c56567810 */ /* 0x000fe20007ffe0ff */
[----:B------:R-:W-:Y:S06]  /*8d60*/  BRA.U UP0, `(.L_x_50) ;  /* 0xffffffa900047547 */ /* 0x000fec000b83ffff */
[----:B------:R-:W0:Y:S01]  /*8d70*/  LDC.64 R6, c[0x0][0x390] ;  /* 0x0000e400ff067b82 */ /* 0x000e220000000a00 */
[----:B------:R-:W-:-:S04]  /*8d80*/  IMAD R2, R2, 0x620, R3 ;  /* 0x0000062002027824 */ /* 0x000fc800078e0203 */
[----:B------:R-:W-:-:S04]  /*8d90*/  IMAD R5, R5, 0x1880, R2 ;  /* 0x0000188005057824 */ /* 0x000fc800078e0202 */
[----:B------:R-:W-:-:S04]  /*8da0*/  IMAD R5, R4, 0x188, R5 ;  /* 0x0000018804057824 */ /* 0x000fc800078e0205 */
[----:B------:R-:W-:-:S05]  /*8db0*/  IMAD R5, R0, 0x38, R5 ;  /* 0x0000003800057824 */ /* 0x000fca00078e0205 */
[----:B------:R-:W-:-:S05]  /*8dc0*/  IADD3 R3, PT, PT, R5, UR5, RZ ;  /* 0x0000000505037c10 */ /* 0x000fca000fffe0ff */
[----:B0-----:R-:W-:-:S05]  /*8dd0*/  IMAD.WIDE.U32 R2, R3, 0x4, R6 ;  /* 0x0000000403027825 */ /* 0x001fca00078e0006 */
[----:B------:R-:W-:Y:S04]  /*8de0*/  STG.E desc[UR8][R2.64], R25 ;  /* 0x0000001902007986 */ /* 0x000fe8000c101908 */
[----:B------:R-:W-:Y:S04]  /*8df0*/  STG.E desc[UR8][R2.64+0x8], R24 ;  /* 0x0000081802007986 */ /* 0x000fe8000c101908 */
[----:B------:R-:W-:Y:S04]  /*8e00*/  STG.E desc[UR8][R2.64+0x70], R27 ;  /* 0x0000701b02007986 */ /* 0x000fe8000c101908 */
[----:B------:R-:W-:Y:S04]  /*8e10*/  STG.E desc[UR8][R2.64+0x78], R33 ;  /* 0x0000782102007986 */ /* 0x000fe8000c101908 */
[----:B------:R-:W-:Y:S04]  /*8e20*/  STG.E desc[UR8][R2.64+0xc40], R31 ;  /* 0x000c401f02007986 */ /* 0x000fe8000c101908 */
[----:B------:R-:W-:Y:S04]  /*8e30*/  STG.E desc[UR8][R2.64+0xc48], R28 ;  /* 0x000c481c02007986 */ /* 0x000fe8000c101908 */
[----:B------:R-:W-:Y:S04]  /*8e40*/  STG.E desc[UR8][R2.64+0xcb0], R35 ;  /* 0x000cb02302007986 */ /* 0x000fe8000c101908 */
[----:B------:R-:W-:Y:S01]  /*8e50*/  STG.E desc[UR8][R2.64+0xcb8], R29 ;  /* 0x000cb81d02007986 */ /* 0x000fe2000c101908 */
[----:B------:R-:W-:Y:S05]  /*8e60*/  EXIT ;  /* 0x000000000000794d */ /* 0x000fea0003800000 */
.L_x_51:
        /* <DEDUP_REMOVED lines=9> */
.L_x_53:


//--------------------- .nv.shared._Z6conv2dPfPKfS_ --------------------------
	.section	.nv.shared._Z6conv2dPfPKfS_,"aw",@nobits
	.sectionflags	@""
	.align	16
	.zero		1024


//--------------------- .nv.shared.reserved.0     --------------------------
	.section	.nv.shared.reserved.0,"aw",@nobits
	.weak		__nv_reservedSMEM_offset_0_alias
	.size		__nv_reservedSMEM_offset_0_alias, 0, 64
	.other		__nv_reservedSMEM_offset_0_alias,@"STO_CUDA_RESERVED_SHARED STV_DEFAULT"
__nv_reservedSMEM_offset_0_alias:
	.zero		0
	.zero		64


//--------------------- .nv.shared.default_function_kernel0 --------------------------
	.section	.nv.shared.default_function_kernel0,"aw",@nobits
	.sectionflags	@""
	.align	16
.nv.shared.default_function_kernel0:
	.zero		9088


//--------------------- .nv.constant0._Z6conv2dPfPKfS_ --------------------------
	.section	.nv.constant0._Z6conv2dPfPKfS_,"a",@progbits
	.sectionflags	@""
	.align	4
.nv.constant0._Z6conv2dPfPKfS_:
	.zero		920


//--------------------- .nv.constant0.default_function_kernel0 --------------------------
	.section	.nv.constant0.default_function_kernel0,"a",@progbits
	.sectionflags	@""
	.align	4
.nv.constant0.default_function_kernel0:
	.zero		920


//--------------------- SYMBOLS --------------------------

	.type		.nv.reservedSmem.offset0,@object
	.size		.nv.reservedSmem.offset0,0x4
	.type		.nv.reservedSmem.cap,@object
	.size		.nv.reservedSmem.cap,0x4
